	.headerflags	@"EF_CUDA_TEXMODE_UNIFIED EF_CUDA_64BIT_ADDRESS EF_CUDA_SM86 EF_CUDA_VIRTUAL_SM(EF_CUDA_SM86)"
	.elftype	@"ET_EXEC"


//--------------------- .nv.info                  --------------------------
	.section	.nv.info,"",@"SHT_CUDA_INFO"
	.align	4


	//----- nvinfo : EIATTR_REGCOUNT
	.align		4
        /*0000*/ 	.byte	0x04, 0x2f
        /*0002*/ 	.short	(.L_1 - .L_0)
	.align		4
.L_0:
        /*0004*/ 	.word	index@(tvmgen_default_fused_nn_contrib_conv2d_winograd_without_weight_transform_add_nn_relu_1_kernel)
        /*0008*/ 	.word	0x00000024


	//----- nvinfo : EIATTR_FRAME_SIZE
	.align		4
.L_1:
        /*000c*/ 	.byte	0x04, 0x11
        /*000e*/ 	.short	(.L_3 - .L_2)
	.align		4
.L_2:
        /*0010*/ 	.word	index@(tvmgen_default_fused_nn_contrib_conv2d_winograd_without_weight_transform_add_nn_relu_1_kernel)
        /*0014*/ 	.word	0x00000000


	//----- nvinfo : EIATTR_REGCOUNT
	.align		4
.L_3:
        /*0018*/ 	.byte	0x04, 0x2f
        /*001a*/ 	.short	(.L_5 - .L_4)
	.align		4
.L_4:
        /*001c*/ 	.word	index@(tvmgen_default_fused_nn_contrib_conv2d_winograd_without_weight_transform_add_nn_relu_1_kernel_2)
        /*0020*/ 	.word	0x0000001e


	//----- nvinfo : EIATTR_FRAME_SIZE
	.align		4
.L_5:
        /*0024*/ 	.byte	0x04, 0x11
        /*0026*/ 	.short	(.L_7 - .L_6)
	.align		4
.L_6:
        /*0028*/ 	.word	index@(tvmgen_default_fused_nn_contrib_conv2d_winograd_without_weight_transform_add_nn_relu_1_kernel_2)
        /*002c*/ 	.word	0x00000000


	//----- nvinfo : EIATTR_REGCOUNT
	.align		4
.L_7:
        /*0030*/ 	.byte	0x04, 0x2f
        /*0032*/ 	.short	(.L_9 - .L_8)
	.align		4
.L_8:
        /*0034*/ 	.word	index@(tvmgen_default_fused_nn_contrib_conv2d_winograd_without_weight_transform_add_add_nn_relu_2_kernel_2)
        /*0038*/ 	.word	0x00000022


	//----- nvinfo : EIATTR_FRAME_SIZE
	.align		4
.L_9:
        /*003c*/ 	.byte	0x04, 0x11
        /*003e*/ 	.short	(.L_11 - .L_10)
	.align		4
.L_10:
        /*0040*/ 	.word	index@(tvmgen_default_fused_nn_contrib_conv2d_winograd_without_weight_transform_add_add_nn_relu_2_kernel_2)
        /*0044*/ 	.word	0x00000000


	//----- nvinfo : EIATTR_REGCOUNT
	.align		4
.L_11:
        /*0048*/ 	.byte	0x04, 0x2f
        /*004a*/ 	.short	(.L_13 - .L_12)
	.align		4
.L_12:
        /*004c*/ 	.word	index@(tvmgen_default_fused_nn_contrib_conv2d_winograd_without_weight_transform_add_add_nn_relu_kernel)
        /*0050*/ 	.word	0x00000040


	//----- nvinfo : EIATTR_FRAME_SIZE
	.align		4
.L_13:
        /*0054*/ 	.byte	0x04, 0x11
        /*0056*/ 	.short	(.L_15 - .L_14)
	.align		4
.L_14:
        /*0058*/ 	.word	index@(tvmgen_default_fused_nn_contrib_conv2d_winograd_without_weight_transform_add_add_nn_relu_kernel)
        /*005c*/ 	.word	0x00000000


	//----- nvinfo : EIATTR_REGCOUNT
	.align		4
.L_15:
        /*0060*/ 	.byte	0x04, 0x2f
        /*0062*/ 	.short	(.L_17 - .L_16)
	.align		4
.L_16:
        /*0064*/ 	.word	index@(tvmgen_default_fused_nn_global_avg_pool2d_kernel)
        /*0068*/ 	.word	0x00000010


	//----- nvinfo : EIATTR_FRAME_SIZE
	.align		4
.L_17:
        /*006c*/ 	.byte	0x04, 0x11
        /*006e*/ 	.short	(.L_19 - .L_18)
	.align		4
.L_18:
        /*0070*/ 	.word	index@(tvmgen_default_fused_nn_global_avg_pool2d_kernel)
        /*0074*/ 	.word	0x00000000


	//----- nvinfo : EIATTR_REGCOUNT
	.align		4
.L_19:
        /*0078*/ 	.byte	0x04, 0x2f
        /*007a*/ 	.short	(.L_21 - .L_20)
	.align		4
.L_20:
        /*007c*/ 	.word	index@(tvmgen_default_fused_nn_contrib_conv2d_winograd_without_weight_transform_add_add_nn_relu_3_kernel_1)
        /*0080*/ 	.word	0x00000028


	//----- nvinfo : EIATTR_FRAME_SIZE
	.align		4
.L_21:
        /*0084*/ 	.byte	0x04, 0x11
        /*0086*/ 	.short	(.L_23 - .L_22)
	.align		4
.L_22:
        /*0088*/ 	.word	index@(tvmgen_default_fused_nn_contrib_conv2d_winograd_without_weight_transform_add_add_nn_relu_3_kernel_1)
        /*008c*/ 	.word	0x00000000


	//----- nvinfo : EIATTR_REGCOUNT
	.align		4
.L_23:
        /*0090*/ 	.byte	0x04, 0x2f
        /*0092*/ 	.short	(.L_25 - .L_24)
	.align		4
.L_24:
        /*0094*/ 	.word	index@(tvmgen_default_fused_nn_conv2d_add_nn_relu_2_kernel)
        /*0098*/ 	.word	0x00000027


	//----- nvinfo : EIATTR_FRAME_SIZE
	.align		4
.L_25:
        /*009c*/ 	.byte	0x04, 0x11
        /*009e*/ 	.short	(.L_27 - .L_26)
	.align		4
.L_26:
        /*00a0*/ 	.word	index@(tvmgen_default_fused_nn_conv2d_add_nn_relu_2_kernel)
        /*00a4*/ 	.word	0x00000000


	//----- nvinfo : EIATTR_REGCOUNT
	.align		4
.L_27:
        /*00a8*/ 	.byte	0x04, 0x2f
        /*00aa*/ 	.short	(.L_29 - .L_28)
	.align		4
.L_28:
        /*00ac*/ 	.word	index@(tvmgen_default_fused_nn_contrib_conv2d_winograd_without_weight_transform_add_add_nn_relu_1_kernel_2)
        /*00b0*/ 	.word	0x00000022


	//----- nvinfo : EIATTR_FRAME_SIZE
	.align		4
.L_29:
        /*00b4*/ 	.byte	0x04, 0x11
        /*00b6*/ 	.short	(.L_31 - .L_30)
	.align		4
.L_30:
        /*00b8*/ 	.word	index@(tvmgen_default_fused_nn_contrib_conv2d_winograd_without_weight_transform_add_add_nn_relu_1_kernel_2)
        /*00bc*/ 	.word	0x00000000


	//----- nvinfo : EIATTR_REGCOUNT
	.align		4
.L_31:
        /*00c0*/ 	.byte	0x04, 0x2f
        /*00c2*/ 	.short	(.L_33 - .L_32)
	.align		4
.L_32:
        /*00c4*/ 	.word	index@(tvmgen_default_fused_nn_conv2d_add_kernel)
        /*00c8*/ 	.word	0x00000028


	//----- nvinfo : EIATTR_FRAME_SIZE
	.align		4
.L_33:
        /*00cc*/ 	.byte	0x04, 0x11
        /*00ce*/ 	.short	(.L_35 - .L_34)
	.align		4
.L_34:
        /*00d0*/ 	.word	index@(tvmgen_default_fused_nn_conv2d_add_kernel)
        /*00d4*/ 	.word	0x00000000


	//----- nvinfo : EIATTR_REGCOUNT
	.align		4
.L_35:
        /*00d8*/ 	.byte	0x04, 0x2f
        /*00da*/ 	.short	(.L_37 - .L_36)
	.align		4
.L_36:
        /*00dc*/ 	.word	index@(tvmgen_default_fused_nn_contrib_conv2d_winograd_without_weight_transform_add_nn_relu_kernel_1)
        /*00e0*/ 	.word	0x00000038


	//----- nvinfo : EIATTR_FRAME_SIZE
	.align		4
.L_37:
        /*00e4*/ 	.byte	0x04, 0x11
        /*00e6*/ 	.short	(.L_39 - .L_38)
	.align		4
.L_38:
        /*00e8*/ 	.word	index@(tvmgen_default_fused_nn_contrib_conv2d_winograd_without_weight_transform_add_nn_relu_kernel_1)
        /*00ec*/ 	.word	0x00000000


	//----- nvinfo : EIATTR_REGCOUNT
	.align		4
.L_39:
        /*00f0*/ 	.byte	0x04, 0x2f
        /*00f2*/ 	.short	(.L_41 - .L_40)
	.align		4
.L_40:
        /*00f4*/ 	.word	index@(tvmgen_default_fused_nn_contrib_conv2d_winograd_without_weight_transform_add_nn_relu_kernel_2)
        /*00f8*/ 	.word	0x00000028


	//----- nvinfo : EIATTR_FRAME_SIZE
	.align		4
.L_41:
        /*00fc*/ 	.byte	0x04, 0x11
        /*00fe*/ 	.short	(.L_43 - .L_42)
	.align		4
.L_42:
        /*0100*/ 	.word	index@(tvmgen_default_fused_nn_contrib_conv2d_winograd_without_weight_transform_add_nn_relu_kernel_2)
        /*0104*/ 	.word	0x00000000


	//----- nvinfo : EIATTR_REGCOUNT
	.align		4
.L_43:
        /*0108*/ 	.byte	0x04, 0x2f
        /*010a*/ 	.short	(.L_45 - .L_44)
	.align		4
.L_44:
        /*010c*/ 	.word	index@(tvmgen_default_fused_nn_dense_add_kernel)
        /*0110*/ 	.word	0x0000001c


	//----- nvinfo : EIATTR_FRAME_SIZE
	.align		4
.L_45:
        /*0114*/ 	.byte	0x04, 0x11
        /*0116*/ 	.short	(.L_47 - .L_46)
	.align		4
.L_46:
        /*0118*/ 	.word	index@(tvmgen_default_fused_nn_dense_add_kernel)
        /*011c*/ 	.word	0x00000000


	//----- nvinfo : EIATTR_REGCOUNT
	.align		4
.L_47:
        /*0120*/ 	.byte	0x04, 0x2f
        /*0122*/ 	.short	(.L_49 - .L_48)
	.align		4
.L_48:
        /*0124*/ 	.word	index@(tvmgen_default_fused_nn_contrib_conv2d_winograd_without_weight_transform_add_add_nn_relu_1_kernel)
        /*0128*/ 	.word	0x00000024


	//----- nvinfo : EIATTR_FRAME_SIZE
	.align		4
.L_49:
        /*012c*/ 	.byte	0x04, 0x11
        /*012e*/ 	.short	(.L_51 - .L_50)
	.align		4
.L_50:
        /*0130*/ 	.word	index@(tvmgen_default_fused_nn_contrib_conv2d_winograd_without_weight_transform_add_add_nn_relu_1_kernel)
        /*0134*/ 	.word	0x00000000


	//----- nvinfo : EIATTR_REGCOUNT
	.align		4
.L_51:
        /*0138*/ 	.byte	0x04, 0x2f
        /*013a*/ 	.short	(.L_53 - .L_52)
	.align		4
.L_52:
        /*013c*/ 	.word	index@(tvmgen_default_fused_nn_conv2d_add_nn_relu_kernel)
        /*0140*/ 	.word	0x0000005d


	//----- nvinfo : EIATTR_FRAME_SIZE
	.align		4
.L_53:
        /*0144*/ 	.byte	0x04, 0x11
        /*0146*/ 	.short	(.L_55 - .L_54)
	.align		4
.L_54:
        /*0148*/ 	.word	index@(tvmgen_default_fused_nn_conv2d_add_nn_relu_kernel)
        /*014c*/ 	.word	0x00000000


	//----- nvinfo : EIATTR_REGCOUNT
	.align		4
.L_55:
        /*0150*/ 	.byte	0x04, 0x2f
        /*0152*/ 	.short	(.L_57 - .L_56)
	.align		4
.L_56:
        /*0154*/ 	.word	index@(tvmgen_default_fused_nn_contrib_conv2d_winograd_without_weight_transform_add_add_nn_relu_2_kernel)
        /*0158*/ 	.word	0x00000026


	//----- nvinfo : EIATTR_FRAME_SIZE
	.align		4
.L_57:
        /*015c*/ 	.byte	0x04, 0x11
        /*015e*/ 	.short	(.L_59 - .L_58)
	.align		4
.L_58:
        /*0160*/ 	.word	index@(tvmgen_default_fused_nn_contrib_conv2d_winograd_without_weight_transform_add_add_nn_relu_2_kernel)
        /*0164*/ 	.word	0x00000000


	//----- nvinfo : EIATTR_REGCOUNT
	.align		4
.L_59:
        /*0168*/ 	.byte	0x04, 0x2f
        /*016a*/ 	.short	(.L_61 - .L_60)
	.align		4
.L_60:
        /*016c*/ 	.word	index@(tvmgen_default_fused_nn_contrib_conv2d_winograd_without_weight_transform_add_add_nn_relu_kernel_2)
        /*0170*/ 	.word	0x00000028


	//----- nvinfo : EIATTR_FRAME_SIZE
	.align		4
.L_61:
        /*0174*/ 	.byte	0x04, 0x11
        /*0176*/ 	.short	(.L_63 - .L_62)
	.align		4
.L_62:
        /*0178*/ 	.word	index@(tvmgen_default_fused_nn_contrib_conv2d_winograd_without_weight_transform_add_add_nn_relu_kernel_2)
        /*017c*/ 	.word	0x00000000


	//----- nvinfo : EIATTR_REGCOUNT
	.align		4
.L_63:
        /*0180*/ 	.byte	0x04, 0x2f
        /*0182*/ 	.short	(.L_65 - .L_64)
	.align		4
.L_64:
        /*0184*/ 	.word	index@(tvmgen_default_fused_nn_max_pool2d_kernel)
        /*0188*/ 	.word	0x00000014


	//----- nvinfo : EIATTR_FRAME_SIZE
	.align		4
.L_65:
        /*018c*/ 	.byte	0x04, 0x11
        /*018e*/ 	.short	(.L_67 - .L_66)
	.align		4
.L_66:
        /*0190*/ 	.word	index@(tvmgen_default_fused_nn_max_pool2d_kernel)
        /*0194*/ 	.word	0x00000000


	//----- nvinfo : EIATTR_REGCOUNT
	.align		4
.L_67:
        /*0198*/ 	.byte	0x04, 0x2f
        /*019a*/ 	.short	(.L_69 - .L_68)
	.align		4
.L_68:
        /*019c*/ 	.word	index@(tvmgen_default_fused_nn_contrib_conv2d_winograd_without_weight_transform_add_nn_relu_1_kernel_1)
        /*01a0*/ 	.word	0x00000033


	//----- nvinfo : EIATTR_FRAME_SIZE
	.align		4
.L_69:
        /*01a4*/ 	.byte	0x04, 0x11
        /*01a6*/ 	.short	(.L_71 - .L_70)
	.align		4
.L_70:
        /*01a8*/ 	.word	index@(tvmgen_default_fused_nn_contrib_conv2d_winograd_without_weight_transform_add_nn_relu_1_kernel_1)
        /*01ac*/ 	.word	0x00000000


	//----- nvinfo : EIATTR_REGCOUNT
	.align		4
.L_71:
        /*01b0*/ 	.byte	0x04, 0x2f
        /*01b2*/ 	.short	(.L_73 - .L_72)
	.align		4
.L_72:
        /*01b4*/ 	.word	index@(tvmgen_default_fused_nn_batch_flatten_kernel)
        /*01b8*/ 	.word	0x00000008


	//----- nvinfo : EIATTR_FRAME_SIZE
	.align		4
.L_73:
        /*01bc*/ 	.byte	0x04, 0x11
        /*01be*/ 	.short	(.L_75 - .L_74)
	.align		4
.L_74:
        /*01c0*/ 	.word	index@(tvmgen_default_fused_nn_batch_flatten_kernel)
        /*01c4*/ 	.word	0x00000000


	//----- nvinfo : EIATTR_REGCOUNT
	.align		4
.L_75:
        /*01c8*/ 	.byte	0x04, 0x2f
        /*01ca*/ 	.short	(.L_77 - .L_76)
	.align		4
.L_76:
        /*01cc*/ 	.word	index@(tvmgen_default_fused_nn_contrib_conv2d_winograd_without_weight_transform_add_nn_relu_kernel)
        /*01d0*/ 	.word	0x00000040


	//----- nvinfo : EIATTR_FRAME_SIZE
	.align		4
.L_77:
        /*01d4*/ 	.byte	0x04, 0x11
        /*01d6*/ 	.short	(.L_79 - .L_78)
	.align		4
.L_78:
        /*01d8*/ 	.word	index@(tvmgen_default_fused_nn_contrib_conv2d_winograd_without_weight_transform_add_nn_relu_kernel)
        /*01dc*/ 	.word	0x00000000


	//----- nvinfo : EIATTR_REGCOUNT
	.align		4
.L_79:
        /*01e0*/ 	.byte	0x04, 0x2f
        /*01e2*/ 	.short	(.L_81 - .L_80)
	.align		4
.L_80:
        /*01e4*/ 	.word	index@(tvmgen_default_fused_nn_contrib_conv2d_winograd_without_weight_transform_add_add_nn_relu_2_kernel_1)
        /*01e8*/ 	.word	0x00000040


	//----- nvinfo : EIATTR_FRAME_SIZE
	.align		4
.L_81:
        /*01ec*/ 	.byte	0x04, 0x11
        /*01ee*/ 	.short	(.L_83 - .L_82)
	.align		4
.L_82:
        /*01f0*/ 	.word	index@(tvmgen_default_fused_nn_contrib_conv2d_winograd_without_weight_transform_add_add_nn_relu_2_kernel_1)
        /*01f4*/ 	.word	0x00000000


	//----- nvinfo : EIATTR_REGCOUNT
	.align		4
.L_83:
        /*01f8*/ 	.byte	0x04, 0x2f
        /*01fa*/ 	.short	(.L_85 - .L_84)
	.align		4
.L_84:
        /*01fc*/ 	.word	index@(tvmgen_default_fused_nn_contrib_conv2d_winograd_without_weight_transform_add_nn_relu_2_kernel_1)
        /*0200*/ 	.word	0x00000040


	//----- nvinfo : EIATTR_FRAME_SIZE
	.align		4
.L_85:
        /*0204*/ 	.byte	0x04, 0x11
        /*0206*/ 	.short	(.L_87 - .L_86)
	.align		4
.L_86:
        /*0208*/ 	.word	index@(tvmgen_default_fused_nn_contrib_conv2d_winograd_without_weight_transform_add_nn_relu_2_kernel_1)
        /*020c*/ 	.word	0x00000000


	//----- nvinfo : EIATTR_REGCOUNT
	.align		4
.L_87:
        /*0210*/ 	.byte	0x04, 0x2f
        /*0212*/ 	.short	(.L_89 - .L_88)
	.align		4
.L_88:
        /*0214*/ 	.word	index@(tvmgen_default_fused_nn_contrib_conv2d_winograd_without_weight_transform_add_add_nn_relu_1_kernel_1)
        /*0218*/ 	.word	0x00000033


	//----- nvinfo : EIATTR_FRAME_SIZE
	.align		4
.L_89:
        /*021c*/ 	.byte	0x04, 0x11
        /*021e*/ 	.short	(.L_91 - .L_90)
	.align		4
.L_90:
        /*0220*/ 	.word	index@(tvmgen_default_fused_nn_contrib_conv2d_winograd_without_weight_transform_add_add_nn_relu_1_kernel_1)
        /*0224*/ 	.word	0x00000000


	//----- nvinfo : EIATTR_REGCOUNT
	.align		4
.L_91:
        /*0228*/ 	.byte	0x04, 0x2f
        /*022a*/ 	.short	(.L_93 - .L_92)
	.align		4
.L_92:
        /*022c*/ 	.word	index@(tvmgen_default_fused_nn_conv2d_add_2_kernel)
        /*0230*/ 	.word	0x00000026


	//----- nvinfo : EIATTR_FRAME_SIZE
	.align		4
.L_93:
        /*0234*/ 	.byte	0x04, 0x11
        /*0236*/ 	.short	(.L_95 - .L_94)
	.align		4
.L_94:
        /*0238*/ 	.word	index@(tvmgen_default_fused_nn_conv2d_add_2_kernel)
        /*023c*/ 	.word	0x00000000


	//----- nvinfo : EIATTR_REGCOUNT
	.align		4
.L_95:
        /*0240*/ 	.byte	0x04, 0x2f
        /*0242*/ 	.short	(.L_97 - .L_96)
	.align		4
.L_96:
        /*0244*/ 	.word	index@(tvmgen_default_fused_nn_conv2d_add_1_kernel)
        /*0248*/ 	.word	0x00000027


	//----- nvinfo : EIATTR_FRAME_SIZE
	.align		4
.L_97:
        /*024c*/ 	.byte	0x04, 0x11
        /*024e*/ 	.short	(.L_99 - .L_98)
	.align		4
.L_98:
        /*0250*/ 	.word	index@(tvmgen_default_fused_nn_conv2d_add_1_kernel)
        /*0254*/ 	.word	0x00000000


	//----- nvinfo : EIATTR_REGCOUNT
	.align		4
.L_99:
        /*0258*/ 	.byte	0x04, 0x2f
        /*025a*/ 	.short	(.L_101 - .L_100)
	.align		4
.L_100:
        /*025c*/ 	.word	index@(tvmgen_default_fused_nn_contrib_conv2d_winograd_without_weight_transform_add_nn_relu_2_kernel_2)
        /*0260*/ 	.word	0x0000001d


	//----- nvinfo : EIATTR_FRAME_SIZE
	.align		4
.L_101:
        /*0264*/ 	.byte	0x04, 0x11
        /*0266*/ 	.short	(.L_103 - .L_102)
	.align		4
.L_102:
        /*0268*/ 	.word	index@(tvmgen_default_fused_nn_contrib_conv2d_winograd_without_weight_transform_add_nn_relu_2_kernel_2)
        /*026c*/ 	.word	0x00000000


	//----- nvinfo : EIATTR_REGCOUNT
	.align		4
.L_103:
        /*0270*/ 	.byte	0x04, 0x2f
        /*0272*/ 	.short	(.L_105 - .L_104)
	.align		4
.L_104:
        /*0274*/ 	.word	index@(tvmgen_default_fused_nn_global_avg_pool2d_kernel_1)
        /*0278*/ 	.word	0x0000000a


	//----- nvinfo : EIATTR_FRAME_SIZE
	.align		4
.L_105:
        /*027c*/ 	.byte	0x04, 0x11
        /*027e*/ 	.short	(.L_107 - .L_106)
	.align		4
.L_106:
        /*0280*/ 	.word	index@(tvmgen_default_fused_nn_global_avg_pool2d_kernel_1)
        /*0284*/ 	.word	0x00000000


	//----- nvinfo : EIATTR_REGCOUNT
	.align		4
.L_107:
        /*0288*/ 	.byte	0x04, 0x2f
        /*028a*/ 	.short	(.L_109 - .L_108)
	.align		4
.L_108:
        /*028c*/ 	.word	index@(tvmgen_default_fused_nn_conv2d_add_nn_relu_3_kernel)
        /*0290*/ 	.word	0x00000028


	//----- nvinfo : EIATTR_FRAME_SIZE
	.align		4
.L_109:
        /*0294*/ 	.byte	0x04, 0x11
        /*0296*/ 	.short	(.L_111 - .L_110)
	.align		4
.L_110:
        /*0298*/ 	.word	index@(tvmgen_default_fused_nn_conv2d_add_nn_relu_3_kernel)
        /*029c*/ 	.word	0x00000000


	//----- nvinfo : EIATTR_REGCOUNT
	.align		4
.L_111:
        /*02a0*/ 	.byte	0x04, 0x2f
        /*02a2*/ 	.short	(.L_113 - .L_112)
	.align		4
.L_112:
        /*02a4*/ 	.word	index@(tvmgen_default_fused_nn_contrib_conv2d_winograd_without_weight_transform_add_nn_relu_3_kernel_1)
        /*02a8*/ 	.word	0x00000028


	//----- nvinfo : EIATTR_FRAME_SIZE
	.align		4
.L_113:
        /*02ac*/ 	.byte	0x04, 0x11
        /*02ae*/ 	.short	(.L_115 - .L_114)
	.align		4
.L_114:
        /*02b0*/ 	.word	index@(tvmgen_default_fused_nn_contrib_conv2d_winograd_without_weight_transform_add_nn_relu_3_kernel_1)
        /*02b4*/ 	.word	0x00000000


	//----- nvinfo : EIATTR_REGCOUNT
	.align		4
.L_115:
        /*02b8*/ 	.byte	0x04, 0x2f
        /*02ba*/ 	.short	(.L_117 - .L_116)
	.align		4
.L_116:
        /*02bc*/ 	.word	index@(tvmgen_default_fused_nn_contrib_conv2d_winograd_without_weight_transform_add_nn_relu_3_kernel)
        /*02c0*/ 	.word	0x0000001c


	//----- nvinfo : EIATTR_FRAME_SIZE
	.align		4
.L_117:
        /*02c4*/ 	.byte	0x04, 0x11
        /*02c6*/ 	.short	(.L_119 - .L_118)
	.align		4
.L_118:
        /*02c8*/ 	.word	index@(tvmgen_default_fused_nn_contrib_conv2d_winograd_without_weight_transform_add_nn_relu_3_kernel)
        /*02cc*/ 	.word	0x00000000


	//----- nvinfo : EIATTR_REGCOUNT
	.align		4
.L_119:
        /*02d0*/ 	.byte	0x04, 0x2f
        /*02d2*/ 	.short	(.L_121 - .L_120)
	.align		4
.L_120:
        /*02d4*/ 	.word	index@(tvmgen_default_fused_nn_contrib_conv2d_winograd_without_weight_transform_add_nn_relu_3_kernel_2)
        /*02d8*/ 	.word	0x0000001d


	//----- nvinfo : EIATTR_FRAME_SIZE
	.align		4
.L_121:
        /*02dc*/ 	.byte	0x04, 0x11
        /*02de*/ 	.short	(.L_123 - .L_122)
	.align		4
.L_122:
        /*02e0*/ 	.word	index@(tvmgen_default_fused_nn_contrib_conv2d_winograd_without_weight_transform_add_nn_relu_3_kernel_2)
        /*02e4*/ 	.word	0x00000000


	//----- nvinfo : EIATTR_REGCOUNT
	.align		4
.L_123:
        /*02e8*/ 	.byte	0x04, 0x2f
        /*02ea*/ 	.short	(.L_125 - .L_124)
	.align		4
.L_124:
        /*02ec*/ 	.word	index@(tvmgen_default_fused_nn_contrib_conv2d_winograd_without_weight_transform_add_nn_relu_2_kernel)
        /*02f0*/ 	.word	0x00000026


	//----- nvinfo : EIATTR_FRAME_SIZE
	.align		4
.L_125:
        /*02f4*/ 	.byte	0x04, 0x11
        /*02f6*/ 	.short	(.L_127 - .L_126)
	.align		4
.L_126:
        /*02f8*/ 	.word	index@(tvmgen_default_fused_nn_contrib_conv2d_winograd_without_weight_transform_add_nn_relu_2_kernel)
        /*02fc*/ 	.word	0x00000000


	//----- nvinfo : EIATTR_REGCOUNT
	.align		4
.L_127:
        /*0300*/ 	.byte	0x04, 0x2f
        /*0302*/ 	.short	(.L_129 - .L_128)
	.align		4
.L_128:
        /*0304*/ 	.word	index@(tvmgen_default_fused_nn_contrib_conv2d_winograd_without_weight_transform_add_add_nn_relu_kernel_1)
        /*0308*/ 	.word	0x00000038


	//----- nvinfo : EIATTR_FRAME_SIZE
	.align		4
.L_129:
        /*030c*/ 	.byte	0x04, 0x11
        /*030e*/ 	.short	(.L_131 - .L_130)
	.align		4
.L_130:
        /*0310*/ 	.word	index@(tvmgen_default_fused_nn_contrib_conv2d_winograd_without_weight_transform_add_add_nn_relu_kernel_1)
        /*0314*/ 	.word	0x00000000


	//----- nvinfo : EIATTR_REGCOUNT
	.align		4
.L_131:
        /*0318*/ 	.byte	0x04, 0x2f
        /*031a*/ 	.short	(.L_133 - .L_132)
	.align		4
.L_132:
        /*031c*/ 	.word	index@(tvmgen_default_fused_nn_contrib_conv2d_winograd_without_weight_transform_add_add_nn_relu_3_kernel)
        /*0320*/ 	.word	0x0000001c


	//----- nvinfo : EIATTR_FRAME_SIZE
	.align		4
.L_133:
        /*0324*/ 	.byte	0x04, 0x11
        /*0326*/ 	.short	(.L_135 - .L_134)
	.align		4
.L_134:
        /*0328*/ 	.word	index@(tvmgen_default_fused_nn_contrib_conv2d_winograd_without_weight_transform_add_add_nn_relu_3_kernel)
        /*032c*/ 	.word	0x00000000


	//----- nvinfo : EIATTR_REGCOUNT
	.align		4
.L_135:
        /*0330*/ 	.byte	0x04, 0x2f
        /*0332*/ 	.short	(.L_137 - .L_136)
	.align		4
.L_136:
        /*0334*/ 	.word	index@(tvmgen_default_fused_nn_contrib_conv2d_winograd_without_weight_transform_add_add_nn_relu_3_kernel_2)
        /*0338*/ 	.word	0x0000001c


	//----- nvinfo : EIATTR_FRAME_SIZE
	.align		4
.L_137:
        /*033c*/ 	.byte	0x04, 0x11
        /*033e*/ 	.short	(.L_139 - .L_138)
	.align		4
.L_138:
        /*0340*/ 	.word	index@(tvmgen_default_fused_nn_contrib_conv2d_winograd_without_weight_transform_add_add_nn_relu_3_kernel_2)
        /*0344*/ 	.word	0x00000000


	//----- nvinfo : EIATTR_REGCOUNT
	.align		4
.L_139:
        /*0348*/ 	.byte	0x04, 0x2f
        /*034a*/ 	.short	(.L_141 - .L_140)
	.align		4
.L_140:
        /*034c*/ 	.word	index@(tvmgen_default_fused_nn_conv2d_add_nn_relu_1_kernel)
        /*0350*/ 	.word	0x00000028


	//----- nvinfo : EIATTR_FRAME_SIZE
	.align		4
.L_141:
        /*0354*/ 	.byte	0x04, 0x11
        /*0356*/ 	.short	(.L_143 - .L_142)
	.align		4
.L_142:
        /*0358*/ 	.word	index@(tvmgen_default_fused_nn_conv2d_add_nn_relu_1_kernel)
        /*035c*/ 	.word	0x00000000


	//----- nvinfo : EIATTR_MIN_STACK_SIZE
	.align		4
.L_143:
        /*0360*/ 	.byte	0x04, 0x12
        /*0362*/ 	.short	(.L_145 - .L_144)
	.align		4
.L_144:
        /*0364*/ 	.word	index@(tvmgen_default_fused_nn_conv2d_add_nn_relu_1_kernel)
        /*0368*/ 	.word	0x00000000


	//----- nvinfo : EIATTR_MIN_STACK_SIZE
	.align		4
.L_145:
        /*036c*/ 	.byte	0x04, 0x12
        /*036e*/ 	.short	(.L_147 - .L_146)
	.align		4
.L_146:
        /*0370*/ 	.word	index@(tvmgen_default_fused_nn_contrib_conv2d_winograd_without_weight_transform_add_add_nn_relu_3_kernel_2)
        /*0374*/ 	.word	0x00000000


	//----- nvinfo : EIATTR_MIN_STACK_SIZE
	.align		4
.L_147:
        /*0378*/ 	.byte	0x04, 0x12
        /*037a*/ 	.short	(.L_149 - .L_148)
	.align		4
.L_148:
        /*037c*/ 	.word	index@(tvmgen_default_fused_nn_contrib_conv2d_winograd_without_weight_transform_add_add_nn_relu_3_kernel)
        /*0380*/ 	.word	0x00000000


	//----- nvinfo : EIATTR_MIN_STACK_SIZE
	.align		4
.L_149:
        /*0384*/ 	.byte	0x04, 0x12
        /*0386*/ 	.short	(.L_151 - .L_150)
	.align		4
.L_150:
        /*0388*/ 	.word	index@(tvmgen_default_fused_nn_contrib_conv2d_winograd_without_weight_transform_add_add_nn_relu_kernel_1)
        /*038c*/ 	.word	0x00000000


	//----- nvinfo : EIATTR_MIN_STACK_SIZE
	.align		4
.L_151:
        /*0390*/ 	.byte	0x04, 0x12
        /*0392*/ 	.short	(.L_153 - .L_152)
	.align		4
.L_152:
        /*0394*/ 	.word	index@(tvmgen_default_fused_nn_contrib_conv2d_winograd_without_weight_transform_add_nn_relu_2_kernel)
        /*0398*/ 	.word	0x00000000


	//----- nvinfo : EIATTR_MIN_STACK_SIZE
	.align		4
.L_153:
        /*039c*/ 	.byte	0x04, 0x12
        /*039e*/ 	.short	(.L_155 - .L_154)
	.align		4
.L_154:
        /*03a0*/ 	.word	index@(tvmgen_default_fused_nn_contrib_conv2d_winograd_without_weight_transform_add_nn_relu_3_kernel_2)
        /*03a4*/ 	.word	0x00000000


	//----- nvinfo : EIATTR_MIN_STACK_SIZE
	.align		4
.L_155:
        /*03a8*/ 	.byte	0x04, 0x12
        /*03aa*/ 	.short	(.L_157 - .L_156)
	.align		4
.L_156:
        /*03ac*/ 	.word	index@(tvmgen_default_fused_nn_contrib_conv2d_winograd_without_weight_transform_add_nn_relu_3_kernel)
        /*03b0*/ 	.word	0x00000000


	//----- nvinfo : EIATTR_MIN_STACK_SIZE
	.align		4
.L_157:
        /*03b4*/ 	.byte	0x04, 0x12
        /*03b6*/ 	.short	(.L_159 - .L_158)
	.align		4
.L_158:
        /*03b8*/ 	.word	index@(tvmgen_default_fused_nn_contrib_conv2d_winograd_without_weight_transform_add_nn_relu_3_kernel_1)
        /*03bc*/ 	.word	0x00000000


	//----- nvinfo : EIATTR_MIN_STACK_SIZE
	.align		4
.L_159:
        /*03c0*/ 	.byte	0x04, 0x12
        /*03c2*/ 	.short	(.L_161 - .L_160)
	.align		4
.L_160:
        /*03c4*/ 	.word	index@(tvmgen_default_fused_nn_conv2d_add_nn_relu_3_kernel)
        /*03c8*/ 	.word	0x00000000


	//----- nvinfo : EIATTR_MIN_STACK_SIZE
	.align		4
.L_161:
        /*03cc*/ 	.byte	0x04, 0x12
        /*03ce*/ 	.short	(.L_163 - .L_162)
	.align		4
.L_162:
        /*03d0*/ 	.word	index@(tvmgen_default_fused_nn_global_avg_pool2d_kernel_1)
        /*03d4*/ 	.word	0x00000000


	//----- nvinfo : EIATTR_MIN_STACK_SIZE
	.align		4
.L_163:
        /*03d8*/ 	.byte	0x04, 0x12
        /*03da*/ 	.short	(.L_165 - .L_164)
	.align		4
.L_164:
        /*03dc*/ 	.word	index@(tvmgen_default_fused_nn_contrib_conv2d_winograd_without_weight_transform_add_nn_relu_2_kernel_2)
        /*03e0*/ 	.word	0x00000000


	//----- nvinfo : EIATTR_MIN_STACK_SIZE
	.align		4
.L_165:
        /*03e4*/ 	.byte	0x04, 0x12
        /*03e6*/ 	.short	(.L_167 - .L_166)
	.align		4
.L_166:
        /*03e8*/ 	.word	index@(tvmgen_default_fused_nn_conv2d_add_1_kernel)
        /*03ec*/ 	.word	0x00000000


	//----- nvinfo : EIATTR_MIN_STACK_SIZE
	.align		4
.L_167:
        /*03f0*/ 	.byte	0x04, 0x12
        /*03f2*/ 	.short	(.L_169 - .L_168)
	.align		4
.L_168:
        /*03f4*/ 	.word	index@(tvmgen_default_fused_nn_conv2d_add_2_kernel)
        /*03f8*/ 	.word	0x00000000


	//----- nvinfo : EIATTR_MIN_STACK_SIZE
	.align		4
.L_169:
        /*03fc*/ 	.byte	0x04, 0x12
        /*03fe*/ 	.short	(.L_171 - .L_170)
	.align		4
.L_170:
        /*0400*/ 	.word	index@(tvmgen_default_fused_nn_contrib_conv2d_winograd_without_weight_transform_add_add_nn_relu_1_kernel_1)
        /*0404*/ 	.word	0x00000000


	//----- nvinfo : EIATTR_MIN_STACK_SIZE
	.align		4
.L_171:
        /*0408*/ 	.byte	0x04, 0x12
        /*040a*/ 	.short	(.L_173 - .L_172)
	.align		4
.L_172:
        /*040c*/ 	.word	index@(tvmgen_default_fused_nn_contrib_conv2d_winograd_without_weight_transform_add_nn_relu_2_kernel_1)
        /*0410*/ 	.word	0x00000000


	//----- nvinfo : EIATTR_MIN_STACK_SIZE
	.align		4
.L_173:
        /*0414*/ 	.byte	0x04, 0x12
        /*0416*/ 	.short	(.L_175 - .L_174)
	.align		4
.L_174:
        /*0418*/ 	.word	index@(tvmgen_default_fused_nn_contrib_conv2d_winograd_without_weight_transform_add_add_nn_relu_2_kernel_1)
        /*041c*/ 	.word	0x00000000


	//----- nvinfo : EIATTR_MIN_STACK_SIZE
	.align		4
.L_175:
        /*0420*/ 	.byte	0x04, 0x12
        /*0422*/ 	.short	(.L_177 - .L_176)
	.align		4
.L_176:
        /*0424*/ 	.word	index@(tvmgen_default_fused_nn_contrib_conv2d_winograd_without_weight_transform_add_nn_relu_kernel)
        /*0428*/ 	.word	0x00000000


	//----- nvinfo : EIATTR_MIN_STACK_SIZE
	.align		4
.L_177:
        /*042c*/ 	.byte	0x04, 0x12
        /*042e*/ 	.short	(.L_179 - .L_178)
	.align		4
.L_178:
        /*0430*/ 	.word	index@(tvmgen_default_fused_nn_batch_flatten_kernel)
        /*0434*/ 	.word	0x00000000


	//----- nvinfo : EIATTR_MIN_STACK_SIZE
	.align		4
.L_179:
        /*0438*/ 	.byte	0x04, 0x12
        /*043a*/ 	.short	(.L_181 - .L_180)
	.align		4
.L_180:
        /*043c*/ 	.word	index@(tvmgen_default_fused_nn_contrib_conv2d_winograd_without_weight_transform_add_nn_relu_1_kernel_1)
        /*0440*/ 	.word	0x00000000


	//----- nvinfo : EIATTR_MIN_STACK_SIZE
	.align		4
.L_181:
        /*0444*/ 	.byte	0x04, 0x12
        /*0446*/ 	.short	(.L_183 - .L_182)
	.align		4
.L_182:
        /*0448*/ 	.word	index@(tvmgen_default_fused_nn_max_pool2d_kernel)
        /*044c*/ 	.word	0x00000000


	//----- nvinfo : EIATTR_MIN_STACK_SIZE
	.align		4
.L_183:
        /*0450*/ 	.byte	0x04, 0x12
        /*0452*/ 	.short	(.L_185 - .L_184)
	.align		4
.L_184:
        /*0454*/ 	.word	index@(tvmgen_default_fused_nn_contrib_conv2d_winograd_without_weight_transform_add_add_nn_relu_kernel_2)
        /*0458*/ 	.word	0x00000000


	//----- nvinfo : EIATTR_MIN_STACK_SIZE
	.align		4
.L_185:
        /*045c*/ 	.byte	0x04, 0x12
        /*045e*/ 	.short	(.L_187 - .L_186)
	.align		4
.L_186:
        /*0460*/ 	.word	index@(tvmgen_default_fused_nn_contrib_conv2d_winograd_without_weight_transform_add_add_nn_relu_2_kernel)
        /*0464*/ 	.word	0x00000000


	//----- nvinfo : EIATTR_MIN_STACK_SIZE
	.align		4
.L_187:
        /*0468*/ 	.byte	0x04, 0x12
        /*046a*/ 	.short	(.L_189 - .L_188)
	.align		4
.L_188:
        /*046c*/ 	.word	index@(tvmgen_default_fused_nn_conv2d_add_nn_relu_kernel)
        /*0470*/ 	.word	0x00000000


	//----- nvinfo : EIATTR_MIN_STACK_SIZE
	.align		4
.L_189:
        /*0474*/ 	.byte	0x04, 0x12
        /*0476*/ 	.short	(.L_191 - .L_190)
	.align		4
.L_190:
        /*0478*/ 	.word	index@(tvmgen_default_fused_nn_contrib_conv2d_winograd_without_weight_transform_add_add_nn_relu_1_kernel)
        /*047c*/ 	.word	0x00000000


	//----- nvinfo : EIATTR_MIN_STACK_SIZE
	.align		4
.L_191:
        /*0480*/ 	.byte	0x04, 0x12
        /*0482*/ 	.short	(.L_193 - .L_192)
	.align		4
.L_192:
        /*0484*/ 	.word	index@(tvmgen_default_fused_nn_dense_add_kernel)
        /*0488*/ 	.word	0x00000000


	//----- nvinfo : EIATTR_MIN_STACK_SIZE
	.align		4
.L_193:
        /*048c*/ 	.byte	0x04, 0x12
        /*048e*/ 	.short	(.L_195 - .L_194)
	.align		4
.L_194:
        /*0490*/ 	.word	index@(tvmgen_default_fused_nn_contrib_conv2d_winograd_without_weight_transform_add_nn_relu_kernel_2)
        /*0494*/ 	.word	0x00000000


	//----- nvinfo : EIATTR_MIN_STACK_SIZE
	.align		4
.L_195:
        /*0498*/ 	.byte	0x04, 0x12
        /*049a*/ 	.short	(.L_197 - .L_196)
	.align		4
.L_196:
        /*049c*/ 	.word	index@(tvmgen_default_fused_nn_contrib_conv2d_winograd_without_weight_transform_add_nn_relu_kernel_1)
        /*04a0*/ 	.word	0x00000000


	//----- nvinfo : EIATTR_MIN_STACK_SIZE
	.align		4
.L_197:
        /*04a4*/ 	.byte	0x04, 0x12
        /*04a6*/ 	.short	(.L_199 - .L_198)
	.align		4
.L_198:
        /*04a8*/ 	.word	index@(tvmgen_default_fused_nn_conv2d_add_kernel)
        /*04ac*/ 	.word	0x00000000


	//----- nvinfo : EIATTR_MIN_STACK_SIZE
	.align		4
.L_199:
        /*04b0*/ 	.byte	0x04, 0x12
        /*04b2*/ 	.short	(.L_201 - .L_200)
	.align		4
.L_200:
        /*04b4*/ 	.word	index@(tvmgen_default_fused_nn_contrib_conv2d_winograd_without_weight_transform_add_add_nn_relu_1_kernel_2)
        /*04b8*/ 	.word	0x00000000


	//----- nvinfo : EIATTR_MIN_STACK_SIZE
	.align		4
.L_201:
        /*04bc*/ 	.byte	0x04, 0x12
        /*04be*/ 	.short	(.L_203 - .L_202)
	.align		4
.L_202:
        /*04c0*/ 	.word	index@(tvmgen_default_fused_nn_conv2d_add_nn_relu_2_kernel)
        /*04c4*/ 	.word	0x00000000


	//----- nvinfo : EIATTR_MIN_STACK_SIZE
	.align		4
.L_203:
        /*04c8*/ 	.byte	0x04, 0x12
        /*04ca*/ 	.short	(.L_205 - .L_204)
	.align		4
.L_204:
        /*04cc*/ 	.word	index@(tvmgen_default_fused_nn_contrib_conv2d_winograd_without_weight_transform_add_add_nn_relu_3_kernel_1)
        /*04d0*/ 	.word	0x00000000


	//----- nvinfo : EIATTR_MIN_STACK_SIZE
	.align		4
.L_205:
        /*04d4*/ 	.byte	0x04, 0x12
        /*04d6*/ 	.short	(.L_207 - .L_206)
	.align		4
.L_206:
        /*04d8*/ 	.word	index@(tvmgen_default_fused_nn_global_avg_pool2d_kernel)
        /*04dc*/ 	.word	0x00000000


	//----- nvinfo : EIATTR_MIN_STACK_SIZE
	.align		4
.L_207:
        /*04e0*/ 	.byte	0x04, 0x12
        /*04e2*/ 	.short	(.L_209 - .L_208)
	.align		4
.L_208:
        /*04e4*/ 	.word	index@(tvmgen_default_fused_nn_contrib_conv2d_winograd_without_weight_transform_add_add_nn_relu_kernel)
        /*04e8*/ 	.word	0x00000000


	//----- nvinfo : EIATTR_MIN_STACK_SIZE
	.align		4
.L_209:
        /*04ec*/ 	.byte	0x04, 0x12
        /*04ee*/ 	.short	(.L_211 - .L_210)
	.align		4
.L_210:
        /*04f0*/ 	.word	index@(tvmgen_default_fused_nn_contrib_conv2d_winograd_without_weight_transform_add_add_nn_relu_2_kernel_2)
        /*04f4*/ 	.word	0x00000000


	//----- nvinfo : EIATTR_MIN_STACK_SIZE
	.align		4
.L_211:
        /*04f8*/ 	.byte	0x04, 0x12
        /*04fa*/ 	.short	(.L_213 - .L_212)
	.align		4
.L_212:
        /*04fc*/ 	.word	index@(tvmgen_default_fused_nn_contrib_conv2d_winograd_without_weight_transform_add_nn_relu_1_kernel_2)
        /*0500*/ 	.word	0x00000000


	//----- nvinfo : EIATTR_MIN_STACK_SIZE
	.align		4
.L_213:
        /*0504*/ 	.byte	0x04, 0x12
        /*0506*/ 	.short	(.L_215 - .L_214)
	.align		4
.L_214:
        /*0508*/ 	.word	index@(tvmgen_default_fused_nn_contrib_conv2d_winograd_without_weight_transform_add_nn_relu_1_kernel)
        /*050c*/ 	.word	0x00000000
.L_215:


//--------------------- .nv.info.tvmgen_default_fused_nn_conv2d_add_nn_relu_1_kernel --------------------------
	.section	.nv.info.tvmgen_default_fused_nn_conv2d_add_nn_relu_1_kernel,"",@"SHT_CUDA_INFO"
	.sectionflags	@""
	.align	4


	//----- nvinfo : EIATTR_CUDA_API_VERSION
	.align		4
        /*0000*/ 	.byte	0x04, 0x37
        /*0002*/ 	.short	(.L_217 - .L_216)
.L_216:
        /*0004*/ 	.word	0x0000007e


	//----- nvinfo : EIATTR_SW2861232_WAR
	.align		4
.L_217:
        /*0008*/ 	.byte	0x01, 0x35
	.zero		2


	//----- nvinfo : EIATTR_PARAM_CBANK
	.align		4
        /*000c*/ 	.byte	0x04, 0x0a
        /*000e*/ 	.short	(.L_219 - .L_218)
	.align		4
.L_218:
        /*0010*/ 	.word	index@(.nv.constant0.tvmgen_default_fused_nn_conv2d_add_nn_relu_1_kernel)
        /*0014*/ 	.short	0x0160
        /*0016*/ 	.short	0x0020


	//----- nvinfo : EIATTR_CBANK_PARAM_SIZE
	.align		4
.L_219:
        /*0018*/ 	.byte	0x03, 0x19
        /*001a*/ 	.short	0x0020


	//----- nvinfo : EIATTR_KPARAM_INFO
	.align		4
        /*001c*/ 	.byte	0x04, 0x17
        /*001e*/ 	.short	(.L_221 - .L_220)
.L_220:
        /*0020*/ 	.word	0x00000000
        /*0024*/ 	.short	0x0003
        /*0026*/ 	.short	0x0018
        /*0028*/ 	.byte	0x00, 0xf0, 0x21, 0x00


	//----- nvinfo : EIATTR_KPARAM_INFO
	.align		4
.L_221:
        /*002c*/ 	.byte	0x04, 0x17
        /*002e*/ 	.short	(.L_223 - .L_222)
.L_222:
        /*0030*/ 	.word	0x00000000
        /*0034*/ 	.short	0x0002
        /*0036*/ 	.short	0x0010
        /*0038*/ 	.byte	0x00, 0xf0, 0x21, 0x00


	//----- nvinfo : EIATTR_KPARAM_INFO
	.align		4
.L_223:
        /*003c*/ 	.byte	0x04, 0x17
        /*003e*/ 	.short	(.L_225 - .L_224)
.L_224:
        /*0040*/ 	.word	0x00000000
        /*0044*/ 	.short	0x0001
        /*0046*/ 	.short	0x0008
        /*0048*/ 	.byte	0x00, 0xf0, 0x21, 0x00


	//----- nvinfo : EIATTR_KPARAM_INFO
	.align		4
.L_225:
        /*004c*/ 	.byte	0x04, 0x17
        /*004e*/ 	.short	(.L_227 - .L_226)
.L_226:
        /*0050*/ 	.word	0x00000000
        /*0054*/ 	.short	0x0000
        /*0056*/ 	.short	0x0000
        /*0058*/ 	.byte	0x00, 0xf0, 0x21, 0x00


	//----- nvinfo : EIATTR_MAXREG_COUNT
	.align		4
.L_227:
        /*005c*/ 	.byte	0x03, 0x1b
        /*005e*/ 	.short	0x00ff


	//----- nvinfo : EIATTR_EXIT_INSTR_OFFSETS
	.align		4
        /*0060*/ 	.byte	0x04, 0x1c
        /*0062*/ 	.short	(.L_229 - .L_228)


	//   ....[0]....
.L_228:
        /*0064*/ 	.word	0x00000fc0


	//----- nvinfo : EIATTR_CTAIDZ_USED
	.align		4
.L_229:
        /*0068*/ 	.byte	0x01, 0x04
	.zero		2


	//----- nvinfo : EIATTR_MAX_THREADS
	.align		4
        /*006c*/ 	.byte	0x04, 0x05
        /*006e*/ 	.short	(.L_231 - .L_230)
.L_230:
        /*0070*/ 	.word	0x000000e0
        /*0074*/ 	.word	0x00000001
        /*0078*/ 	.word	0x00000001


	//----- nvinfo : EIATTR_CRS_STACK_SIZE
	.align		4
.L_231:
        /*007c*/ 	.byte	0x04, 0x1e
        /*007e*/ 	.short	(.L_233 - .L_232)
.L_232:
        /*0080*/ 	.word	0x00000000
.L_233:


//--------------------- .nv.info.tvmgen_default_fused_nn_contrib_conv2d_winograd_without_weight_transform_add_add_nn_relu_3_kernel_2 --------------------------
	.section	.nv.info.tvmgen_default_fused_nn_contrib_conv2d_winograd_without_weight_transform_add_add_nn_relu_3_kernel_2,"",@"SHT_CUDA_INFO"
	.sectionflags	@""
	.align	4


	//----- nvinfo : EIATTR_CUDA_API_VERSION
	.align		4
        /*0000*/ 	.byte	0x04, 0x37
        /*0002*/ 	.short	(.L_235 - .L_234)
.L_234:
        /*0004*/ 	.word	0x0000007e


	//----- nvinfo : EIATTR_SW2861232_WAR
	.align		4
.L_235:
        /*0008*/ 	.byte	0x01, 0x35
	.zero		2


	//----- nvinfo : EIATTR_PARAM_CBANK
	.align		4
        /*000c*/ 	.byte	0x04, 0x0a
        /*000e*/ 	.short	(.L_237 - .L_236)
	.align		4
.L_236:
        /*0010*/ 	.word	index@(.nv.constant0.tvmgen_default_fused_nn_contrib_conv2d_winograd_without_weight_transform_add_add_nn_relu_3_kernel_2)
        /*0014*/ 	.short	0x0160
        /*0016*/ 	.short	0x0020


	//----- nvinfo : EIATTR_CBANK_PARAM_SIZE
	.align		4
.L_237:
        /*0018*/ 	.byte	0x03, 0x19
        /*001a*/ 	.short	0x0020


	//----- nvinfo : EIATTR_KPARAM_INFO
	.align		4
        /*001c*/ 	.byte	0x04, 0x17
        /*001e*/ 	.short	(.L_239 - .L_238)
.L_238:
        /*0020*/ 	.word	0x00000000
        /*0024*/ 	.short	0x0003
        /*0026*/ 	.short	0x0018
        /*0028*/ 	.byte	0x00, 0xf0, 0x21, 0x00


	//----- nvinfo : EIATTR_KPARAM_INFO
	.align		4
.L_239:
        /*002c*/ 	.byte	0x04, 0x17
        /*002e*/ 	.short	(.L_241 - .L_240)
.L_240:
        /*0030*/ 	.word	0x00000000
        /*0034*/ 	.short	0x0002
        /*0036*/ 	.short	0x0010
        /*0038*/ 	.byte	0x00, 0xf0, 0x21, 0x00


	//----- nvinfo : EIATTR_KPARAM_INFO
	.align		4
.L_241:
        /*003c*/ 	.byte	0x04, 0x17
        /*003e*/ 	.short	(.L_243 - .L_242)
.L_242:
        /*0040*/ 	.word	0x00000000
        /*0044*/ 	.short	0x0001
        /*0046*/ 	.short	0x0008
        /*0048*/ 	.byte	0x00, 0xf0, 0x21, 0x00


	//----- nvinfo : EIATTR_KPARAM_INFO
	.align		4
.L_243:
        /*004c*/ 	.byte	0x04, 0x17
        /*004e*/ 	.short	(.L_245 - .L_244)
.L_244:
        /*0050*/ 	.word	0x00000000
        /*0054*/ 	.short	0x0000
        /*0056*/ 	.short	0x0000
        /*0058*/ 	.byte	0x00, 0xf0, 0x21, 0x00


	//----- nvinfo : EIATTR_MAXREG_COUNT
	.align		4
.L_245:
        /*005c*/ 	.byte	0x03, 0x1b
        /*005e*/ 	.short	0x00ff


	//----- nvinfo : EIATTR_EXIT_INSTR_OFFSETS
	.align		4
        /*0060*/ 	.byte	0x04, 0x1c
        /*0062*/ 	.short	(.L_247 - .L_246)


	//   ....[0]....
.L_246:
        /*0064*/ 	.word	0x00000420


	//   ....[1]....
        /*0068*/ 	.word	0x00000510


	//   ....[2]....
        /*006c*/ 	.word	0x00000600


	//----- nvinfo : EIATTR_MAX_THREADS
	.align		4
.L_247:
        /*0070*/ 	.byte	0x04, 0x05
        /*0072*/ 	.short	(.L_249 - .L_248)
.L_248:
        /*0074*/ 	.word	0x00000080
        /*0078*/ 	.word	0x00000001
        /*007c*/ 	.word	0x00000001
.L_249:


//--------------------- .nv.info.tvmgen_default_fused_nn_contrib_conv2d_winograd_without_weight_transform_add_add_nn_relu_3_kernel --------------------------
	.section	.nv.info.tvmgen_default_fused_nn_contrib_conv2d_winograd_without_weight_transform_add_add_nn_relu_3_kernel,"",@"SHT_CUDA_INFO"
	.sectionflags	@""
	.align	4


	//----- nvinfo : EIATTR_CUDA_API_VERSION
	.align		4
        /*0000*/ 	.byte	0x04, 0x37
        /*0002*/ 	.short	(.L_251 - .L_250)
.L_250:
        /*0004*/ 	.word	0x0000007e


	//----- nvinfo : EIATTR_SW2861232_WAR
	.align		4
.L_251:
        /*0008*/ 	.byte	0x01, 0x35
	.zero		2


	//----- nvinfo : EIATTR_PARAM_CBANK
	.align		4
        /*000c*/ 	.byte	0x04, 0x0a
        /*000e*/ 	.short	(.L_253 - .L_252)
	.align		4
.L_252:
        /*0010*/ 	.word	index@(.nv.constant0.tvmgen_default_fused_nn_contrib_conv2d_winograd_without_weight_transform_add_add_nn_relu_3_kernel)
        /*0014*/ 	.short	0x0160
        /*0016*/ 	.short	0x0010


	//----- nvinfo : EIATTR_CBANK_PARAM_SIZE
	.align		4
.L_253:
        /*0018*/ 	.byte	0x03, 0x19
        /*001a*/ 	.short	0x0010


	//----- nvinfo : EIATTR_KPARAM_INFO
	.align		4
        /*001c*/ 	.byte	0x04, 0x17
        /*001e*/ 	.short	(.L_255 - .L_254)
.L_254:
        /*0020*/ 	.word	0x00000000
        /*0024*/ 	.short	0x0001
        /*0026*/ 	.short	0x0008
        /*0028*/ 	.byte	0x00, 0xf0, 0x21, 0x00


	//----- nvinfo : EIATTR_KPARAM_INFO
	.align		4
.L_255:
        /*002c*/ 	.byte	0x04, 0x17
        /*002e*/ 	.short	(.L_257 - .L_256)
.L_256:
        /*0030*/ 	.word	0x00000000
        /*0034*/ 	.short	0x0000
        /*0036*/ 	.short	0x0000
        /*0038*/ 	.byte	0x00, 0xf0, 0x21, 0x00


	//----- nvinfo : EIATTR_MAXREG_COUNT
	.align		4
.L_257:
        /*003c*/ 	.byte	0x03, 0x1b
        /*003e*/ 	.short	0x00ff


	//----- nvinfo : EIATTR_EXIT_INSTR_OFFSETS
	.align		4
        /*0040*/ 	.byte	0x04, 0x1c
        /*0042*/ 	.short	(.L_259 - .L_258)


	//   ....[0]....
.L_258:
        /*0044*/ 	.word	0x000007a0


	//----- nvinfo : EIATTR_MAX_THREADS
	.align		4
.L_259:
        /*0048*/ 	.byte	0x04, 0x05
        /*004a*/ 	.short	(.L_261 - .L_260)
.L_260:
        /*004c*/ 	.word	0x00000080
        /*0050*/ 	.word	0x00000001
        /*0054*/ 	.word	0x00000001
.L_261:


//--------------------- .nv.info.tvmgen_default_fused_nn_contrib_conv2d_winograd_without_weight_transform_add_add_nn_relu_kernel_1 --------------------------
	.section	.nv.info.tvmgen_default_fused_nn_contrib_conv2d_winograd_without_weight_transform_add_add_nn_relu_kernel_1,"",@"SHT_CUDA_INFO"
	.sectionflags	@""
	.align	4


	//----- nvinfo : EIATTR_CUDA_API_VERSION
	.align		4
        /*0000*/ 	.byte	0x04, 0x37
        /*0002*/ 	.short	(.L_263 - .L_262)
.L_262:
        /*0004*/ 	.word	0x0000007e


	//----- nvinfo : EIATTR_SW2861232_WAR
	.align		4
.L_263:
        /*0008*/ 	.byte	0x01, 0x35
	.zero		2


	//----- nvinfo : EIATTR_PARAM_CBANK
	.align		4
        /*000c*/ 	.byte	0x04, 0x0a
        /*000e*/ 	.short	(.L_265 - .L_264)
	.align		4
.L_264:
        /*0010*/ 	.word	index@(.nv.constant0.tvmgen_default_fused_nn_contrib_conv2d_winograd_without_weight_transform_add_add_nn_relu_kernel_1)
        /*0014*/ 	.short	0x0160
        /*0016*/ 	.short	0x0018


	//----- nvinfo : EIATTR_CBANK_PARAM_SIZE
	.align		4
.L_265:
        /*0018*/ 	.byte	0x03, 0x19
        /*001a*/ 	.short	0x0018


	//----- nvinfo : EIATTR_KPARAM_INFO
	.align		4
        /*001c*/ 	.byte	0x04, 0x17
        /*001e*/ 	.short	(.L_267 - .L_266)
.L_266:
        /*0020*/ 	.word	0x00000000
        /*0024*/ 	.short	0x0002
        /*0026*/ 	.short	0x0010
        /*0028*/ 	.byte	0x00, 0xf0, 0x21, 0x00


	//----- nvinfo : EIATTR_KPARAM_INFO
	.align		4
.L_267:
        /*002c*/ 	.byte	0x04, 0x17
        /*002e*/ 	.short	(.L_269 - .L_268)
.L_268:
        /*0030*/ 	.word	0x00000000
        /*0034*/ 	.short	0x0001
        /*0036*/ 	.short	0x0008
        /*0038*/ 	.byte	0x00, 0xf0, 0x21, 0x00


	//----- nvinfo : EIATTR_KPARAM_INFO
	.align		4
.L_269:
        /*003c*/ 	.byte	0x04, 0x17
        /*003e*/ 	.short	(.L_271 - .L_270)
.L_270:
        /*0040*/ 	.word	0x00000000
        /*0044*/ 	.short	0x0000
        /*0046*/ 	.short	0x0000
        /*0048*/ 	.byte	0x00, 0xf0, 0x21, 0x00


	//----- nvinfo : EIATTR_MAXREG_COUNT
	.align		4
.L_271:
        /*004c*/ 	.byte	0x03, 0x1b
        /*004e*/ 	.short	0x00ff


	//----- nvinfo : EIATTR_EXIT_INSTR_OFFSETS
	.align		4
        /*0050*/ 	.byte	0x04, 0x1c
        /*0052*/ 	.short	(.L_273 - .L_272)


	//   ....[0]....
.L_272:
        /*0054*/ 	.word	0x00001180


	//----- nvinfo : EIATTR_CTAIDZ_USED
	.align		4
.L_273:
        /*0058*/ 	.byte	0x01, 0x04
	.zero		2


	//----- nvinfo : EIATTR_MAX_THREADS
	.align		4
        /*005c*/ 	.byte	0x04, 0x05
        /*005e*/ 	.short	(.L_275 - .L_274)
.L_274:
        /*0060*/ 	.word	0x000000c4
        /*0064*/ 	.word	0x00000001
        /*0068*/ 	.word	0x00000001
.L_275:


//--------------------- .nv.info.tvmgen_default_fused_nn_contrib_conv2d_winograd_without_weight_transform_add_nn_relu_2_kernel --------------------------
	.section	.nv.info.tvmgen_default_fused_nn_contrib_conv2d_winograd_without_weight_transform_add_nn_relu_2_kernel,"",@"SHT_CUDA_INFO"
	.sectionflags	@""
	.align	4


	//----- nvinfo : EIATTR_CUDA_API_VERSION
	.align		4
        /*0000*/ 	.byte	0x04, 0x37
        /*0002*/ 	.short	(.L_277 - .L_276)
.L_276:
        /*0004*/ 	.word	0x0000007e


	//----- nvinfo : EIATTR_SW2861232_WAR
	.align		4
.L_277:
        /*0008*/ 	.byte	0x01, 0x35
	.zero		2


	//----- nvinfo : EIATTR_PARAM_CBANK
	.align		4
        /*000c*/ 	.byte	0x04, 0x0a
        /*000e*/ 	.short	(.L_279 - .L_278)
	.align		4
.L_278:
        /*0010*/ 	.word	index@(.nv.constant0.tvmgen_default_fused_nn_contrib_conv2d_winograd_without_weight_transform_add_nn_relu_2_kernel)
        /*0014*/ 	.short	0x0160
        /*0016*/ 	.short	0x0010


	//----- nvinfo : EIATTR_CBANK_PARAM_SIZE
	.align		4
.L_279:
        /*0018*/ 	.byte	0x03, 0x19
        /*001a*/ 	.short	0x0010


	//----- nvinfo : EIATTR_KPARAM_INFO
	.align		4
        /*001c*/ 	.byte	0x04, 0x17
        /*001e*/ 	.short	(.L_281 - .L_280)
.L_280:
        /*0020*/ 	.word	0x00000000
        /*0024*/ 	.short	0x0001
        /*0026*/ 	.short	0x0008
        /*0028*/ 	.byte	0x00, 0xf0, 0x21, 0x00


	//----- nvinfo : EIATTR_KPARAM_INFO
	.align		4
.L_281:
        /*002c*/ 	.byte	0x04, 0x17
        /*002e*/ 	.short	(.L_283 - .L_282)
.L_282:
        /*0030*/ 	.word	0x00000000
        /*0034*/ 	.short	0x0000
        /*0036*/ 	.short	0x0000
        /*0038*/ 	.byte	0x00, 0xf0, 0x21, 0x00


	//----- nvinfo : EIATTR_MAXREG_COUNT
	.align		4
.L_283:
        /*003c*/ 	.byte	0x03, 0x1b
        /*003e*/ 	.short	0x00ff


	//----- nvinfo : EIATTR_EXIT_INSTR_OFFSETS
	.align		4
        /*0040*/ 	.byte	0x04, 0x1c
        /*0042*/ 	.short	(.L_285 - .L_284)


	//   ....[0]....
.L_284:
        /*0044*/ 	.word	0x00000990


	//----- nvinfo : EIATTR_MAX_THREADS
	.align		4
.L_285:
        /*0048*/ 	.byte	0x04, 0x05
        /*004a*/ 	.short	(.L_287 - .L_286)
.L_286:
        /*004c*/ 	.word	0x00000080
        /*0050*/ 	.word	0x00000001
        /*0054*/ 	.word	0x00000001
.L_287:


//--------------------- .nv.info.tvmgen_default_fused_nn_contrib_conv2d_winograd_without_weight_transform_add_nn_relu_3_kernel_2 --------------------------
	.section	.nv.info.tvmgen_default_fused_nn_contrib_conv2d_winograd_without_weight_transform_add_nn_relu_3_kernel_2,"",@"SHT_CUDA_INFO"
	.sectionflags	@""
	.align	4


	//----- nvinfo : EIATTR_CUDA_API_VERSION
	.align		4
        /*0000*/ 	.byte	0x04, 0x37
        /*0002*/ 	.short	(.L_289 - .L_288)
.L_288:
        /*0004*/ 	.word	0x0000007e


	//----- nvinfo : EIATTR_SW2861232_WAR
	.align		4
.L_289:
        /*0008*/ 	.byte	0x01, 0x35
	.zero		2


	//----- nvinfo : EIATTR_PARAM_CBANK
	.align		4
        /*000c*/ 	.byte	0x04, 0x0a
        /*000e*/ 	.short	(.L_291 - .L_290)
	.align		4
.L_290:
        /*0010*/ 	.word	index@(.nv.constant0.tvmgen_default_fused_nn_contrib_conv2d_winograd_without_weight_transform_add_nn_relu_3_kernel_2)
        /*0014*/ 	.short	0x0160
        /*0016*/ 	.short	0x0018


	//----- nvinfo : EIATTR_CBANK_PARAM_SIZE
	.align		4
.L_291:
        /*0018*/ 	.byte	0x03, 0x19
        /*001a*/ 	.short	0x0018


	//----- nvinfo : EIATTR_KPARAM_INFO
	.align		4
        /*001c*/ 	.byte	0x04, 0x17
        /*001e*/ 	.short	(.L_293 - .L_292)
.L_292:
        /*0020*/ 	.word	0x00000000
        /*0024*/ 	.short	0x0002
        /*0026*/ 	.short	0x0010
        /*0028*/ 	.byte	0x00, 0xf0, 0x21, 0x00


	//----- nvinfo : EIATTR_KPARAM_INFO
	.align		4
.L_293:
        /*002c*/ 	.byte	0x04, 0x17
        /*002e*/ 	.short	(.L_295 - .L_294)
.L_294:
        /*0030*/ 	.word	0x00000000
        /*0034*/ 	.short	0x0001
        /*0036*/ 	.short	0x0008
        /*0038*/ 	.byte	0x00, 0xf0, 0x21, 0x00


	//----- nvinfo : EIATTR_KPARAM_INFO
	.align		4
.L_295:
        /*003c*/ 	.byte	0x04, 0x17
        /*003e*/ 	.short	(.L_297 - .L_296)
.L_296:
        /*0040*/ 	.word	0x00000000
        /*0044*/ 	.short	0x0000
        /*0046*/ 	.short	0x0000
        /*0048*/ 	.byte	0x00, 0xf0, 0x21, 0x00


	//----- nvinfo : EIATTR_MAXREG_COUNT
	.align		4
.L_297:
        /*004c*/ 	.byte	0x03, 0x1b
        /*004e*/ 	.short	0x00ff


	//----- nvinfo : EIATTR_EXIT_INSTR_OFFSETS
	.align		4
        /*0050*/ 	.byte	0x04, 0x1c
        /*0052*/ 	.short	(.L_299 - .L_298)


	//   ....[0]....
.L_298:
        /*0054*/ 	.word	0x000004d0


	//   ....[1]....
        /*0058*/ 	.word	0x00000530


	//   ....[2]....
        /*005c*/ 	.word	0x00000570


	//----- nvinfo : EIATTR_MAX_THREADS
	.align		4
.L_299:
        /*0060*/ 	.byte	0x04, 0x05
        /*0062*/ 	.short	(.L_301 - .L_300)
.L_300:
        /*0064*/ 	.word	0x00000080
        /*0068*/ 	.word	0x00000001
        /*006c*/ 	.word	0x00000001
.L_301:


//--------------------- .nv.info.tvmgen_default_fused_nn_contrib_conv2d_winograd_without_weight_transform_add_nn_relu_3_kernel --------------------------
	.section	.nv.info.tvmgen_default_fused_nn_contrib_conv2d_winograd_without_weight_transform_add_nn_relu_3_kernel,"",@"SHT_CUDA_INFO"
	.sectionflags	@""
	.align	4


	//----- nvinfo : EIATTR_CUDA_API_VERSION
	.align		4
        /*0000*/ 	.byte	0x04, 0x37
        /*0002*/ 	.short	(.L_303 - .L_302)
.L_302:
        /*0004*/ 	.word	0x0000007e


	//----- nvinfo : EIATTR_SW2861232_WAR
	.align		4
.L_303:
        /*0008*/ 	.byte	0x01, 0x35
	.zero		2


	//----- nvinfo : EIATTR_PARAM_CBANK
	.align		4
        /*000c*/ 	.byte	0x04, 0x0a
        /*000e*/ 	.short	(.L_305 - .L_304)
	.align		4
.L_304:
        /*0010*/ 	.word	index@(.nv.constant0.tvmgen_default_fused_nn_contrib_conv2d_winograd_without_weight_transform_add_nn_relu_3_kernel)
        /*0014*/ 	.short	0x0160
        /*0016*/ 	.short	0x0010


	//----- nvinfo : EIATTR_CBANK_PARAM_SIZE
	.align		4
.L_305:
        /*0018*/ 	.byte	0x03, 0x19
        /*001a*/ 	.short	0x0010


	//----- nvinfo : EIATTR_KPARAM_INFO
	.align		4
        /*001c*/ 	.byte	0x04, 0x17
        /*001e*/ 	.short	(.L_307 - .L_306)
.L_306:
        /*0020*/ 	.word	0x00000000
        /*0024*/ 	.short	0x0001
        /*0026*/ 	.short	0x0008
        /*0028*/ 	.byte	0x00, 0xf0, 0x21, 0x00


	//----- nvinfo : EIATTR_KPARAM_INFO
	.align		4
.L_307:
        /*002c*/ 	.byte	0x04, 0x17
        /*002e*/ 	.short	(.L_309 - .L_308)
.L_308:
        /*0030*/ 	.word	0x00000000
        /*0034*/ 	.short	0x0000
        /*0036*/ 	.short	0x0000
        /*0038*/ 	.byte	0x00, 0xf0, 0x21, 0x00


	//----- nvinfo : EIATTR_MAXREG_COUNT
	.align		4
.L_309:
        /*003c*/ 	.byte	0x03, 0x1b
        /*003e*/ 	.short	0x00ff


	//----- nvinfo : EIATTR_EXIT_INSTR_OFFSETS
	.align		4
        /*0040*/ 	.byte	0x04, 0x1c
        /*0042*/ 	.short	(.L_311 - .L_310)


	//   ....[0]....
.L_310:
        /*0044*/ 	.word	0x000007a0


	//----- nvinfo : EIATTR_MAX_THREADS
	.align		4
.L_311:
        /*0048*/ 	.byte	0x04, 0x05
        /*004a*/ 	.short	(.L_313 - .L_312)
.L_312:
        /*004c*/ 	.word	0x00000080
        /*0050*/ 	.word	0x00000001
        /*0054*/ 	.word	0x00000001
.L_313:


//--------------------- .nv.info.tvmgen_default_fused_nn_contrib_conv2d_winograd_without_weight_transform_add_nn_relu_3_kernel_1 --------------------------
	.section	.nv.info.tvmgen_default_fused_nn_contrib_conv2d_winograd_without_weight_transform_add_nn_relu_3_kernel_1,"",@"SHT_CUDA_INFO"
	.sectionflags	@""
	.align	4


	//----- nvinfo : EIATTR_CUDA_API_VERSION
	.align		4
        /*0000*/ 	.byte	0x04, 0x37
        /*0002*/ 	.short	(.L_315 - .L_314)
.L_314:
        /*0004*/ 	.word	0x0000007e


	//----- nvinfo : EIATTR_SW2861232_WAR
	.align		4
.L_315:
        /*0008*/ 	.byte	0x01, 0x35
	.zero		2


	//----- nvinfo : EIATTR_PARAM_CBANK
	.align		4
        /*000c*/ 	.byte	0x04, 0x0a
        /*000e*/ 	.short	(.L_317 - .L_316)
	.align		4
.L_316:
        /*0010*/ 	.word	index@(.nv.constant0.tvmgen_default_fused_nn_contrib_conv2d_winograd_without_weight_transform_add_nn_relu_3_kernel_1)
        /*0014*/ 	.short	0x0160
        /*0016*/ 	.short	0x0018


	//----- nvinfo : EIATTR_CBANK_PARAM_SIZE
	.align		4
.L_317:
        /*0018*/ 	.byte	0x03, 0x19
        /*001a*/ 	.short	0x0018


	//----- nvinfo : EIATTR_KPARAM_INFO
	.align		4
        /*001c*/ 	.byte	0x04, 0x17
        /*001e*/ 	.short	(.L_319 - .L_318)
.L_318:
        /*0020*/ 	.word	0x00000000
        /*0024*/ 	.short	0x0002
        /*0026*/ 	.short	0x0010
        /*0028*/ 	.byte	0x00, 0xf0, 0x21, 0x00


	//----- nvinfo : EIATTR_KPARAM_INFO
	.align		4
.L_319:
        /*002c*/ 	.byte	0x04, 0x17
        /*002e*/ 	.short	(.L_321 - .L_320)
.L_320:
        /*0030*/ 	.word	0x00000000
        /*0034*/ 	.short	0x0001
        /*0036*/ 	.short	0x0008
        /*0038*/ 	.byte	0x00, 0xf0, 0x21, 0x00


	//----- nvinfo : EIATTR_KPARAM_INFO
	.align		4
.L_321:
        /*003c*/ 	.byte	0x04, 0x17
        /*003e*/ 	.short	(.L_323 - .L_322)
.L_322:
        /*0040*/ 	.word	0x00000000
        /*0044*/ 	.short	0x0000
        /*0046*/ 	.short	0x0000
        /*0048*/ 	.byte	0x00, 0xf0, 0x21, 0x00


	//----- nvinfo : EIATTR_MAXREG_COUNT
	.align		4
.L_323:
        /*004c*/ 	.byte	0x03, 0x1b
        /*004e*/ 	.short	0x00ff


	//----- nvinfo : EIATTR_EXIT_INSTR_OFFSETS
	.align		4
        /*0050*/ 	.byte	0x04, 0x1c
        /*0052*/ 	.short	(.L_325 - .L_324)


	//   ....[0]....
.L_324:
        /*0054*/ 	.word	0x00000e10


	//----- nvinfo : EIATTR_CTAIDZ_USED
	.align		4
.L_325:
        /*0058*/ 	.byte	0x01, 0x04
	.zero		2


	//----- nvinfo : EIATTR_MAX_THREADS
	.align		4
        /*005c*/ 	.byte	0x04, 0x05
        /*005e*/ 	.short	(.L_327 - .L_326)
.L_326:
        /*0060*/ 	.word	0x00000080
        /*0064*/ 	.word	0x00000001
        /*0068*/ 	.word	0x00000001
.L_327:


//--------------------- .nv.info.tvmgen_default_fused_nn_conv2d_add_nn_relu_3_kernel --------------------------
	.section	.nv.info.tvmgen_default_fused_nn_conv2d_add_nn_relu_3_kernel,"",@"SHT_CUDA_INFO"
	.sectionflags	@""
	.align	4


	//----- nvinfo : EIATTR_CUDA_API_VERSION
	.align		4
        /*0000*/ 	.byte	0x04, 0x37
        /*0002*/ 	.short	(.L_329 - .L_328)
.L_328:
        /*0004*/ 	.word	0x0000007e


	//----- nvinfo : EIATTR_SW2861232_WAR
	.align		4
.L_329:
        /*0008*/ 	.byte	0x01, 0x35
	.zero		2


	//----- nvinfo : EIATTR_PARAM_CBANK
	.align		4
        /*000c*/ 	.byte	0x04, 0x0a
        /*000e*/ 	.short	(.L_331 - .L_330)
	.align		4
.L_330:
        /*0010*/ 	.word	index@(.nv.constant0.tvmgen_default_fused_nn_conv2d_add_nn_relu_3_kernel)
        /*0014*/ 	.short	0x0160
        /*0016*/ 	.short	0x0020


	//----- nvinfo : EIATTR_CBANK_PARAM_SIZE
	.align		4
.L_331:
        /*0018*/ 	.byte	0x03, 0x19
        /*001a*/ 	.short	0x0020


	//----- nvinfo : EIATTR_KPARAM_INFO
	.align		4
        /*001c*/ 	.byte	0x04, 0x17
        /*001e*/ 	.short	(.L_333 - .L_332)
.L_332:
        /*0020*/ 	.word	0x00000000
        /*0024*/ 	.short	0x0003
        /*0026*/ 	.short	0x0018
        /*0028*/ 	.byte	0x00, 0xf0, 0x21, 0x00


	//----- nvinfo : EIATTR_KPARAM_INFO
	.align		4
.L_333:
        /*002c*/ 	.byte	0x04, 0x17
        /*002e*/ 	.short	(.L_335 - .L_334)
.L_334:
        /*0030*/ 	.word	0x00000000
        /*0034*/ 	.short	0x0002
        /*0036*/ 	.short	0x0010
        /*0038*/ 	.byte	0x00, 0xf0, 0x21, 0x00


	//----- nvinfo : EIATTR_KPARAM_INFO
	.align		4
.L_335:
        /*003c*/ 	.byte	0x04, 0x17
        /*003e*/ 	.short	(.L_337 - .L_336)
.L_336:
        /*0040*/ 	.word	0x00000000
        /*0044*/ 	.short	0x0001
        /*0046*/ 	.short	0x0008
        /*0048*/ 	.byte	0x00, 0xf0, 0x21, 0x00


	//----- nvinfo : EIATTR_KPARAM_INFO
	.align		4
.L_337:
        /*004c*/ 	.byte	0x04, 0x17
        /*004e*/ 	.short	(.L_339 - .L_338)
.L_338:
        /*0050*/ 	.word	0x00000000
        /*0054*/ 	.short	0x0000
        /*0056*/ 	.short	0x0000
        /*0058*/ 	.byte	0x00, 0xf0, 0x21, 0x00


	//----- nvinfo : EIATTR_MAXREG_COUNT
	.align		4
.L_339:
        /*005c*/ 	.byte	0x03, 0x1b
        /*005e*/ 	.short	0x00ff


	//----- nvinfo : EIATTR_EXIT_INSTR_OFFSETS
	.align		4
        /*0060*/ 	.byte	0x04, 0x1c
        /*0062*/ 	.short	(.L_341 - .L_340)


	//   ....[0]....
.L_340:
        /*0064*/ 	.word	0x00000d50


	//----- nvinfo : EIATTR_CTAIDZ_USED
	.align		4
.L_341:
        /*0068*/ 	.byte	0x01, 0x04
	.zero		2


	//----- nvinfo : EIATTR_MAX_THREADS
	.align		4
        /*006c*/ 	.byte	0x04, 0x05
        /*006e*/ 	.short	(.L_343 - .L_342)
.L_342:
        /*0070*/ 	.word	0x00000070
        /*0074*/ 	.word	0x00000001
        /*0078*/ 	.word	0x00000001


	//----- nvinfo : EIATTR_CRS_STACK_SIZE
	.align		4
.L_343:
        /*007c*/ 	.byte	0x04, 0x1e
        /*007e*/ 	.short	(.L_345 - .L_344)
.L_344:
        /*0080*/ 	.word	0x00000000
.L_345:


//--------------------- .nv.info.tvmgen_default_fused_nn_global_avg_pool2d_kernel_1 --------------------------
	.section	.nv.info.tvmgen_default_fused_nn_global_avg_pool2d_kernel_1,"",@"SHT_CUDA_INFO"
	.sectionflags	@""
	.align	4


	//----- nvinfo : EIATTR_CUDA_API_VERSION
	.align		4
        /*0000*/ 	.byte	0x04, 0x37
        /*0002*/ 	.short	(.L_347 - .L_346)
.L_346:
        /*0004*/ 	.word	0x0000007e


	//----- nvinfo : EIATTR_SW2861232_WAR
	.align		4
.L_347:
        /*0008*/ 	.byte	0x01, 0x35
	.zero		2


	//----- nvinfo : EIATTR_PARAM_CBANK
	.align		4
        /*000c*/ 	.byte	0x04, 0x0a
        /*000e*/ 	.short	(.L_349 - .L_348)
	.align		4
.L_348:
        /*0010*/ 	.word	index@(.nv.constant0.tvmgen_default_fused_nn_global_avg_pool2d_kernel_1)
        /*0014*/ 	.short	0x0160
        /*0016*/ 	.short	0x0010


	//----- nvinfo : EIATTR_CBANK_PARAM_SIZE
	.align		4
.L_349:
        /*0018*/ 	.byte	0x03, 0x19
        /*001a*/ 	.short	0x0010


	//----- nvinfo : EIATTR_KPARAM_INFO
	.align		4
        /*001c*/ 	.byte	0x04, 0x17
        /*001e*/ 	.short	(.L_351 - .L_350)
.L_350:
        /*0020*/ 	.word	0x00000000
        /*0024*/ 	.short	0x0001
        /*0026*/ 	.short	0x0008
        /*0028*/ 	.byte	0x00, 0xf0, 0x21, 0x00


	//----- nvinfo : EIATTR_KPARAM_INFO
	.align		4
.L_351:
        /*002c*/ 	.byte	0x04, 0x17
        /*002e*/ 	.short	(.L_353 - .L_352)
.L_352:
        /*0030*/ 	.word	0x00000000
        /*0034*/ 	.short	0x0000
        /*0036*/ 	.short	0x0000
        /*0038*/ 	.byte	0x00, 0xf0, 0x21, 0x00


	//----- nvinfo : EIATTR_MAXREG_COUNT
	.align		4
.L_353:
        /*003c*/ 	.byte	0x03, 0x1b
        /*003e*/ 	.short	0x0080


	//----- nvinfo : EIATTR_EXIT_INSTR_OFFSETS
	.align		4
        /*0040*/ 	.byte	0x04, 0x1c
        /*0042*/ 	.short	(.L_355 - .L_354)


	//   ....[0]....
.L_354:
        /*0044*/ 	.word	0x00000090


	//----- nvinfo : EIATTR_MAX_THREADS
	.align		4
.L_355:
        /*0048*/ 	.byte	0x04, 0x05
        /*004a*/ 	.short	(.L_357 - .L_356)
.L_356:
        /*004c*/ 	.word	0x00000200
        /*0050*/ 	.word	0x00000001
        /*0054*/ 	.word	0x00000001
.L_357:


//--------------------- .nv.info.tvmgen_default_fused_nn_contrib_conv2d_winograd_without_weight_transform_add_nn_relu_2_kernel_2 --------------------------
	.section	.nv.info.tvmgen_default_fused_nn_contrib_conv2d_winograd_without_weight_transform_add_nn_relu_2_kernel_2,"",@"SHT_CUDA_INFO"
	.sectionflags	@""
	.align	4


	//----- nvinfo : EIATTR_CUDA_API_VERSION
	.align		4
        /*0000*/ 	.byte	0x04, 0x37
        /*0002*/ 	.short	(.L_359 - .L_358)
.L_358:
        /*0004*/ 	.word	0x0000007e


	//----- nvinfo : EIATTR_SW2861232_WAR
	.align		4
.L_359:
        /*0008*/ 	.byte	0x01, 0x35
	.zero		2


	//----- nvinfo : EIATTR_PARAM_CBANK
	.align		4
        /*000c*/ 	.byte	0x04, 0x0a
        /*000e*/ 	.short	(.L_361 - .L_360)
	.align		4
.L_360:
        /*0010*/ 	.word	index@(.nv.constant0.tvmgen_default_fused_nn_contrib_conv2d_winograd_without_weight_transform_add_nn_relu_2_kernel_2)
        /*0014*/ 	.short	0x0160
        /*0016*/ 	.short	0x0018


	//----- nvinfo : EIATTR_CBANK_PARAM_SIZE
	.align		4
.L_361:
        /*0018*/ 	.byte	0x03, 0x19
        /*001a*/ 	.short	0x0018


	//----- nvinfo : EIATTR_KPARAM_INFO
	.align		4
        /*001c*/ 	.byte	0x04, 0x17
        /*001e*/ 	.short	(.L_363 - .L_362)
.L_362:
        /*0020*/ 	.word	0x00000000
        /*0024*/ 	.short	0x0002
        /*0026*/ 	.short	0x0010
        /*0028*/ 	.byte	0x00, 0xf0, 0x21, 0x00


	//----- nvinfo : EIATTR_KPARAM_INFO
	.align		4
.L_363:
        /*002c*/ 	.byte	0x04, 0x17
        /*002e*/ 	.short	(.L_365 - .L_364)
.L_364:
        /*0030*/ 	.word	0x00000000
        /*0034*/ 	.short	0x0001
        /*0036*/ 	.short	0x0008
        /*0038*/ 	.byte	0x00, 0xf0, 0x21, 0x00


	//----- nvinfo : EIATTR_KPARAM_INFO
	.align		4
.L_365:
        /*003c*/ 	.byte	0x04, 0x17
        /*003e*/ 	.short	(.L_367 - .L_366)
.L_366:
        /*0040*/ 	.word	0x00000000
        /*0044*/ 	.short	0x0000
        /*0046*/ 	.short	0x0000
        /*0048*/ 	.byte	0x00, 0xf0, 0x21, 0x00


	//----- nvinfo : EIATTR_MAXREG_COUNT
	.align		4
.L_367:
        /*004c*/ 	.byte	0x03, 0x1b
        /*004e*/ 	.short	0x00ff


	//----- nvinfo : EIATTR_EXIT_INSTR_OFFSETS
	.align		4
        /*0050*/ 	.byte	0x04, 0x1c
        /*0052*/ 	.short	(.L_369 - .L_368)


	//   ....[0]....
.L_368:
        /*0054*/ 	.word	0x00000650


	//----- nvinfo : EIATTR_MAX_THREADS
	.align		4
.L_369:
        /*0058*/ 	.byte	0x04, 0x05
        /*005a*/ 	.short	(.L_371 - .L_370)
.L_370:
        /*005c*/ 	.word	0x00000080
        /*0060*/ 	.word	0x00000001
        /*0064*/ 	.word	0x00000001
.L_371:


//--------------------- .nv.info.tvmgen_default_fused_nn_conv2d_add_1_kernel --------------------------
	.section	.nv.info.tvmgen_default_fused_nn_conv2d_add_1_kernel,"",@"SHT_CUDA_INFO"
	.sectionflags	@""
	.align	4


	//----- nvinfo : EIATTR_CUDA_API_VERSION
	.align		4
        /*0000*/ 	.byte	0x04, 0x37
        /*0002*/ 	.short	(.L_373 - .L_372)
.L_372:
        /*0004*/ 	.word	0x0000007e


	//----- nvinfo : EIATTR_SW2861232_WAR
	.align		4
.L_373:
        /*0008*/ 	.byte	0x01, 0x35
	.zero		2


	//----- nvinfo : EIATTR_PARAM_CBANK
	.align		4
        /*000c*/ 	.byte	0x04, 0x0a
        /*000e*/ 	.short	(.L_375 - .L_374)
	.align		4
.L_374:
        /*0010*/ 	.word	index@(.nv.constant0.tvmgen_default_fused_nn_conv2d_add_1_kernel)
        /*0014*/ 	.short	0x0160
        /*0016*/ 	.short	0x0020


	//----- nvinfo : EIATTR_CBANK_PARAM_SIZE
	.align		4
.L_375:
        /*0018*/ 	.byte	0x03, 0x19
        /*001a*/ 	.short	0x0020


	//----- nvinfo : EIATTR_KPARAM_INFO
	.align		4
        /*001c*/ 	.byte	0x04, 0x17
        /*001e*/ 	.short	(.L_377 - .L_376)
.L_376:
        /*0020*/ 	.word	0x00000000
        /*0024*/ 	.short	0x0003
        /*0026*/ 	.short	0x0018
        /*0028*/ 	.byte	0x00, 0xf0, 0x21, 0x00


	//----- nvinfo : EIATTR_KPARAM_INFO
	.align		4
.L_377:
        /*002c*/ 	.byte	0x04, 0x17
        /*002e*/ 	.short	(.L_379 - .L_378)
.L_378:
        /*0030*/ 	.word	0x00000000
        /*0034*/ 	.short	0x0002
        /*0036*/ 	.short	0x0010
        /*0038*/ 	.byte	0x00, 0xf0, 0x21, 0x00


	//----- nvinfo : EIATTR_KPARAM_INFO
	.align		4
.L_379:
        /*003c*/ 	.byte	0x04, 0x17
        /*003e*/ 	.short	(.L_381 - .L_380)
.L_380:
        /*0040*/ 	.word	0x00000000
        /*0044*/ 	.short	0x0001
        /*0046*/ 	.short	0x0008
        /*0048*/ 	.byte	0x00, 0xf0, 0x21, 0x00


	//----- nvinfo : EIATTR_KPARAM_INFO
	.align		4
.L_381:
        /*004c*/ 	.byte	0x04, 0x17
        /*004e*/ 	.short	(.L_383 - .L_382)
.L_382:
        /*0050*/ 	.word	0x00000000
        /*0054*/ 	.short	0x0000
        /*0056*/ 	.short	0x0000
        /*0058*/ 	.byte	0x00, 0xf0, 0x21, 0x00


	//----- nvinfo : EIATTR_MAXREG_COUNT
	.align		4
.L_383:
        /*005c*/ 	.byte	0x03, 0x1b
        /*005e*/ 	.short	0x00ff


	//----- nvinfo : EIATTR_EXIT_INSTR_OFFSETS
	.align		4
        /*0060*/ 	.byte	0x04, 0x1c
        /*0062*/ 	.short	(.L_385 - .L_384)


	//   ....[0]....
.L_384:
        /*0064*/ 	.word	0x000005f0


	//----- nvinfo : EIATTR_CTAIDZ_USED
	.align		4
.L_385:
        /*0068*/ 	.byte	0x01, 0x04
	.zero		2


	//----- nvinfo : EIATTR_MAX_THREADS
	.align		4
        /*006c*/ 	.byte	0x04, 0x05
        /*006e*/ 	.short	(.L_387 - .L_386)
.L_386:
        /*0070*/ 	.word	0x000000e0
        /*0074*/ 	.word	0x00000001
        /*0078*/ 	.word	0x00000001
.L_387:


//--------------------- .nv.info.tvmgen_default_fused_nn_conv2d_add_2_kernel --------------------------
	.section	.nv.info.tvmgen_default_fused_nn_conv2d_add_2_kernel,"",@"SHT_CUDA_INFO"
	.sectionflags	@""
	.align	4


	//----- nvinfo : EIATTR_CUDA_API_VERSION
	.align		4
        /*0000*/ 	.byte	0x04, 0x37
        /*0002*/ 	.short	(.L_389 - .L_388)
.L_388:
        /*0004*/ 	.word	0x0000007e


	//----- nvinfo : EIATTR_SW2861232_WAR
	.align		4
.L_389:
        /*0008*/ 	.byte	0x01, 0x35
	.zero		2


	//----- nvinfo : EIATTR_PARAM_CBANK
	.align		4
        /*000c*/ 	.byte	0x04, 0x0a
        /*000e*/ 	.short	(.L_391 - .L_390)
	.align		4
.L_390:
        /*0010*/ 	.word	index@(.nv.constant0.tvmgen_default_fused_nn_conv2d_add_2_kernel)
        /*0014*/ 	.short	0x0160
        /*0016*/ 	.short	0x0020


	//----- nvinfo : EIATTR_CBANK_PARAM_SIZE
	.align		4
.L_391:
        /*0018*/ 	.byte	0x03, 0x19
        /*001a*/ 	.short	0x0020


	//----- nvinfo : EIATTR_KPARAM_INFO
	.align		4
        /*001c*/ 	.byte	0x04, 0x17
        /*001e*/ 	.short	(.L_393 - .L_392)
.L_392:
        /*0020*/ 	.word	0x00000000
        /*0024*/ 	.short	0x0003
        /*0026*/ 	.short	0x0018
        /*0028*/ 	.byte	0x00, 0xf0, 0x21, 0x00


	//----- nvinfo : EIATTR_KPARAM_INFO
	.align		4
.L_393:
        /*002c*/ 	.byte	0x04, 0x17
        /*002e*/ 	.short	(.L_395 - .L_394)
.L_394:
        /*0030*/ 	.word	0x00000000
        /*0034*/ 	.short	0x0002
        /*0036*/ 	.short	0x0010
        /*0038*/ 	.byte	0x00, 0xf0, 0x21, 0x00


	//----- nvinfo : EIATTR_KPARAM_INFO
	.align		4
.L_395:
        /*003c*/ 	.byte	0x04, 0x17
        /*003e*/ 	.short	(.L_397 - .L_396)
.L_396:
        /*0040*/ 	.word	0x00000000
        /*0044*/ 	.short	0x0001
        /*0046*/ 	.short	0x0008
        /*0048*/ 	.byte	0x00, 0xf0, 0x21, 0x00


	//----- nvinfo : EIATTR_KPARAM_INFO
	.align		4
.L_397:
        /*004c*/ 	.byte	0x04, 0x17
        /*004e*/ 	.short	(.L_399 - .L_398)
.L_398:
        /*0050*/ 	.word	0x00000000
        /*0054*/ 	.short	0x0000
        /*0056*/ 	.short	0x0000
        /*0058*/ 	.byte	0x00, 0xf0, 0x21, 0x00


	//----- nvinfo : EIATTR_MAXREG_COUNT
	.align		4
.L_399:
        /*005c*/ 	.byte	0x03, 0x1b
        /*005e*/ 	.short	0x00ff


	//----- nvinfo : EIATTR_EXIT_INSTR_OFFSETS
	.align		4
        /*0060*/ 	.byte	0x04, 0x1c
        /*0062*/ 	.short	(.L_401 - .L_400)


	//   ....[0]....
.L_400:
        /*0064*/ 	.word	0x00000640


	//----- nvinfo : EIATTR_CTAIDZ_USED
	.align		4
.L_401:
        /*0068*/ 	.byte	0x01, 0x04
	.zero		2


	//----- nvinfo : EIATTR_MAX_THREADS
	.align		4
        /*006c*/ 	.byte	0x04, 0x05
        /*006e*/ 	.short	(.L_403 - .L_402)
.L_402:
        /*0070*/ 	.word	0x000000e0
        /*0074*/ 	.word	0x00000001
        /*0078*/ 	.word	0x00000001
.L_403:


//--------------------- .nv.info.tvmgen_default_fused_nn_contrib_conv2d_winograd_without_weight_transform_add_add_nn_relu_1_kernel_1 --------------------------
	.section	.nv.info.tvmgen_default_fused_nn_contrib_conv2d_winograd_without_weight_transform_add_add_nn_relu_1_kernel_1,"",@"SHT_CUDA_INFO"
	.sectionflags	@""
	.align	4


	//----- nvinfo : EIATTR_CUDA_API_VERSION
	.align		4
        /*0000*/ 	.byte	0x04, 0x37
        /*0002*/ 	.short	(.L_405 - .L_404)
.L_404:
        /*0004*/ 	.word	0x0000007e


	//----- nvinfo : EIATTR_SW2861232_WAR
	.align		4
.L_405:
        /*0008*/ 	.byte	0x01, 0x35
	.zero		2


	//----- nvinfo : EIATTR_PARAM_CBANK
	.align		4
        /*000c*/ 	.byte	0x04, 0x0a
        /*000e*/ 	.short	(.L_407 - .L_406)
	.align		4
.L_406:
        /*0010*/ 	.word	index@(.nv.constant0.tvmgen_default_fused_nn_contrib_conv2d_winograd_without_weight_transform_add_add_nn_relu_1_kernel_1)
        /*0014*/ 	.short	0x0160
        /*0016*/ 	.short	0x0018


	//----- nvinfo : EIATTR_CBANK_PARAM_SIZE
	.align		4
.L_407:
        /*0018*/ 	.byte	0x03, 0x19
        /*001a*/ 	.short	0x0018


	//----- nvinfo : EIATTR_KPARAM_INFO
	.align		4
        /*001c*/ 	.byte	0x04, 0x17
        /*001e*/ 	.short	(.L_409 - .L_408)
.L_408:
        /*0020*/ 	.word	0x00000000
        /*0024*/ 	.short	0x0002
        /*0026*/ 	.short	0x0010
        /*0028*/ 	.byte	0x00, 0xf0, 0x21, 0x00


	//----- nvinfo : EIATTR_KPARAM_INFO
	.align		4
.L_409:
        /*002c*/ 	.byte	0x04, 0x17
        /*002e*/ 	.short	(.L_411 - .L_410)
.L_410:
        /*0030*/ 	.word	0x00000000
        /*0034*/ 	.short	0x0001
        /*0036*/ 	.short	0x0008
        /*0038*/ 	.byte	0x00, 0xf0, 0x21, 0x00


	//----- nvinfo : EIATTR_KPARAM_INFO
	.align		4
.L_411:
        /*003c*/ 	.byte	0x04, 0x17
        /*003e*/ 	.short	(.L_413 - .L_412)
.L_412:
        /*0040*/ 	.word	0x00000000
        /*0044*/ 	.short	0x0000
        /*0046*/ 	.short	0x0000
        /*0048*/ 	.byte	0x00, 0xf0, 0x21, 0x00


	//----- nvinfo : EIATTR_MAXREG_COUNT
	.align		4
.L_413:
        /*004c*/ 	.byte	0x03, 0x1b
        /*004e*/ 	.short	0x00ff


	//----- nvinfo : EIATTR_EXIT_INSTR_OFFSETS
	.align		4
        /*0050*/ 	.byte	0x04, 0x1c
        /*0052*/ 	.short	(.L_415 - .L_414)


	//   ....[0]....
.L_414:
        /*0054*/ 	.word	0x00001200


	//----- nvinfo : EIATTR_CTAIDZ_USED
	.align		4
.L_415:
        /*0058*/ 	.byte	0x01, 0x04
	.zero		2


	//----- nvinfo : EIATTR_MAX_THREADS
	.align		4
        /*005c*/ 	.byte	0x04, 0x05
        /*005e*/ 	.short	(.L_417 - .L_416)
.L_416:
        /*0060*/ 	.word	0x000000c4
        /*0064*/ 	.word	0x00000001
        /*0068*/ 	.word	0x00000001
.L_417:


//--------------------- .nv.info.tvmgen_default_fused_nn_contrib_conv2d_winograd_without_weight_transform_add_nn_relu_2_kernel_1 --------------------------
	.section	.nv.info.tvmgen_default_fused_nn_contrib_conv2d_winograd_without_weight_transform_add_nn_relu_2_kernel_1,"",@"SHT_CUDA_INFO"
	.sectionflags	@""
	.align	4


	//----- nvinfo : EIATTR_CUDA_API_VERSION
	.align		4
        /*0000*/ 	.byte	0x04, 0x37
        /*0002*/ 	.short	(.L_419 - .L_418)
.L_418:
        /*0004*/ 	.word	0x0000007e


	//----- nvinfo : EIATTR_SW2861232_WAR
	.align		4
.L_419:
        /*0008*/ 	.byte	0x01, 0x35
	.zero		2


	//----- nvinfo : EIATTR_PARAM_CBANK
	.align		4
        /*000c*/ 	.byte	0x04, 0x0a
        /*000e*/ 	.short	(.L_421 - .L_420)
	.align		4
.L_420:
        /*0010*/ 	.word	index@(.nv.constant0.tvmgen_default_fused_nn_contrib_conv2d_winograd_without_weight_transform_add_nn_relu_2_kernel_1)
        /*0014*/ 	.short	0x0160
        /*0016*/ 	.short	0x0018


	//----- nvinfo : EIATTR_CBANK_PARAM_SIZE
	.align		4
.L_421:
        /*0018*/ 	.byte	0x03, 0x19
        /*001a*/ 	.short	0x0018


	//----- nvinfo : EIATTR_KPARAM_INFO
	.align		4
        /*001c*/ 	.byte	0x04, 0x17
        /*001e*/ 	.short	(.L_423 - .L_422)
.L_422:
        /*0020*/ 	.word	0x00000000
        /*0024*/ 	.short	0x0002
        /*0026*/ 	.short	0x0010
        /*0028*/ 	.byte	0x00, 0xf0, 0x21, 0x00


	//----- nvinfo : EIATTR_KPARAM_INFO
	.align		4
.L_423:
        /*002c*/ 	.byte	0x04, 0x17
        /*002e*/ 	.short	(.L_425 - .L_424)
.L_424:
        /*0030*/ 	.word	0x00000000
        /*0034*/ 	.short	0x0001
        /*0036*/ 	.short	0x0008
        /*0038*/ 	.byte	0x00, 0xf0, 0x21, 0x00


	//----- nvinfo : EIATTR_KPARAM_INFO
	.align		4
.L_425:
        /*003c*/ 	.byte	0x04, 0x17
        /*003e*/ 	.short	(.L_427 - .L_426)
.L_426:
        /*0040*/ 	.word	0x00000000
        /*0044*/ 	.short	0x0000
        /*0046*/ 	.short	0x0000
        /*0048*/ 	.byte	0x00, 0xf0, 0x21, 0x00


	//----- nvinfo : EIATTR_MAXREG_COUNT
	.align		4
.L_427:
        /*004c*/ 	.byte	0x03, 0x1b
        /*004e*/ 	.short	0x00ff


	//----- nvinfo : EIATTR_EXIT_INSTR_OFFSETS
	.align		4
        /*0050*/ 	.byte	0x04, 0x1c
        /*0052*/ 	.short	(.L_429 - .L_428)


	//   ....[0]....
.L_428:
        /*0054*/ 	.word	0x000010e0


	//----- nvinfo : EIATTR_CTAIDZ_USED
	.align		4
.L_429:
        /*0058*/ 	.byte	0x01, 0x04
	.zero		2


	//----- nvinfo : EIATTR_MAX_THREADS
	.align		4
        /*005c*/ 	.byte	0x04, 0x05
        /*005e*/ 	.short	(.L_431 - .L_430)
.L_430:
        /*0060*/ 	.word	0x00000031
        /*0064*/ 	.word	0x00000001
        /*0068*/ 	.word	0x00000001
.L_431:


//--------------------- .nv.info.tvmgen_default_fused_nn_contrib_conv2d_winograd_without_weight_transform_add_add_nn_relu_2_kernel_1 --------------------------
	.section	.nv.info.tvmgen_default_fused_nn_contrib_conv2d_winograd_without_weight_transform_add_add_nn_relu_2_kernel_1,"",@"SHT_CUDA_INFO"
	.sectionflags	@""
	.align	4


	//----- nvinfo : EIATTR_CUDA_API_VERSION
	.align		4
        /*0000*/ 	.byte	0x04, 0x37
        /*0002*/ 	.short	(.L_433 - .L_432)
.L_432:
        /*0004*/ 	.word	0x0000007e


	//----- nvinfo : EIATTR_SW2861232_WAR
	.align		4
.L_433:
        /*0008*/ 	.byte	0x01, 0x35
	.zero		2


	//----- nvinfo : EIATTR_PARAM_CBANK
	.align		4
        /*000c*/ 	.byte	0x04, 0x0a
        /*000e*/ 	.short	(.L_435 - .L_434)
	.align		4
.L_434:
        /*0010*/ 	.word	index@(.nv.constant0.tvmgen_default_fused_nn_contrib_conv2d_winograd_without_weight_transform_add_add_nn_relu_2_kernel_1)
        /*0014*/ 	.short	0x0160
        /*0016*/ 	.short	0x0018


	//----- nvinfo : EIATTR_CBANK_PARAM_SIZE
	.align		4
.L_435:
        /*0018*/ 	.byte	0x03, 0x19
        /*001a*/ 	.short	0x0018


	//----- nvinfo : EIATTR_KPARAM_INFO
	.align		4
        /*001c*/ 	.byte	0x04, 0x17
        /*001e*/ 	.short	(.L_437 - .L_436)
.L_436:
        /*0020*/ 	.word	0x00000000
        /*0024*/ 	.short	0x0002
        /*0026*/ 	.short	0x0010
        /*0028*/ 	.byte	0x00, 0xf0, 0x21, 0x00


	//----- nvinfo : EIATTR_KPARAM_INFO
	.align		4
.L_437:
        /*002c*/ 	.byte	0x04, 0x17
        /*002e*/ 	.short	(.L_439 - .L_438)
.L_438:
        /*0030*/ 	.word	0x00000000
        /*0034*/ 	.short	0x0001
        /*0036*/ 	.short	0x0008
        /*0038*/ 	.byte	0x00, 0xf0, 0x21, 0x00


	//----- nvinfo : EIATTR_KPARAM_INFO
	.align		4
.L_439:
        /*003c*/ 	.byte	0x04, 0x17
        /*003e*/ 	.short	(.L_441 - .L_440)
.L_440:
        /*0040*/ 	.word	0x00000000
        /*0044*/ 	.short	0x0000
        /*0046*/ 	.short	0x0000
        /*0048*/ 	.byte	0x00, 0xf0, 0x21, 0x00


	//----- nvinfo : EIATTR_MAXREG_COUNT
	.align		4
.L_441:
        /*004c*/ 	.byte	0x03, 0x1b
        /*004e*/ 	.short	0x00ff


	//----- nvinfo : EIATTR_EXIT_INSTR_OFFSETS
	.align		4
        /*0050*/ 	.byte	0x04, 0x1c
        /*0052*/ 	.short	(.L_443 - .L_442)


	//   ....[0]....
.L_442:
        /*0054*/ 	.word	0x000010e0


	//----- nvinfo : EIATTR_CTAIDZ_USED
	.align		4
.L_443:
        /*0058*/ 	.byte	0x01, 0x04
	.zero		2


	//----- nvinfo : EIATTR_MAX_THREADS
	.align		4
        /*005c*/ 	.byte	0x04, 0x05
        /*005e*/ 	.short	(.L_445 - .L_444)
.L_444:
        /*0060*/ 	.word	0x00000031
        /*0064*/ 	.word	0x00000001
        /*0068*/ 	.word	0x00000001
.L_445:


//--------------------- .nv.info.tvmgen_default_fused_nn_contrib_conv2d_winograd_without_weight_transform_add_nn_relu_kernel --------------------------
	.section	.nv.info.tvmgen_default_fused_nn_contrib_conv2d_winograd_without_weight_transform_add_nn_relu_kernel,"",@"SHT_CUDA_INFO"
	.sectionflags	@""
	.align	4


	//----- nvinfo : EIATTR_CUDA_API_VERSION
	.align		4
        /*0000*/ 	.byte	0x04, 0x37
        /*0002*/ 	.short	(.L_447 - .L_446)
.L_446:
        /*0004*/ 	.word	0x0000007e


	//----- nvinfo : EIATTR_SW2861232_WAR
	.align		4
.L_447:
        /*0008*/ 	.byte	0x01, 0x35
	.zero		2


	//----- nvinfo : EIATTR_PARAM_CBANK
	.align		4
        /*000c*/ 	.byte	0x04, 0x0a
        /*000e*/ 	.short	(.L_449 - .L_448)
	.align		4
.L_448:
        /*0010*/ 	.word	index@(.nv.constant0.tvmgen_default_fused_nn_contrib_conv2d_winograd_without_weight_transform_add_nn_relu_kernel)
        /*0014*/ 	.short	0x0160
        /*0016*/ 	.short	0x0010


	//----- nvinfo : EIATTR_CBANK_PARAM_SIZE
	.align		4
.L_449:
        /*0018*/ 	.byte	0x03, 0x19
        /*001a*/ 	.short	0x0010


	//----- nvinfo : EIATTR_KPARAM_INFO
	.align		4
        /*001c*/ 	.byte	0x04, 0x17
        /*001e*/ 	.short	(.L_451 - .L_450)
.L_450:
        /*0020*/ 	.word	0x00000000
        /*0024*/ 	.short	0x0001
        /*0026*/ 	.short	0x0008
        /*0028*/ 	.byte	0x00, 0xf0, 0x21, 0x00


	//----- nvinfo : EIATTR_KPARAM_INFO
	.align		4
.L_451:
        /*002c*/ 	.byte	0x04, 0x17
        /*002e*/ 	.short	(.L_453 - .L_452)
.L_452:
        /*0030*/ 	.word	0x00000000
        /*0034*/ 	.short	0x0000
        /*0036*/ 	.short	0x0000
        /*0038*/ 	.byte	0x00, 0xf0, 0x21, 0x00


	//----- nvinfo : EIATTR_MAXREG_COUNT
	.align		4
.L_453:
        /*003c*/ 	.byte	0x03, 0x1b
        /*003e*/ 	.short	0x00ff


	//----- nvinfo : EIATTR_EXIT_INSTR_OFFSETS
	.align		4
        /*0040*/ 	.byte	0x04, 0x1c
        /*0042*/ 	.short	(.L_455 - .L_454)


	//   ....[0]....
.L_454:
        /*0044*/ 	.word	0x00003ad0


	//----- nvinfo : EIATTR_MAX_THREADS
	.align		4
.L_455:
        /*0048*/ 	.byte	0x04, 0x05
        /*004a*/ 	.short	(.L_457 - .L_456)
.L_456:
        /*004c*/ 	.word	0x00000080
        /*0050*/ 	.word	0x00000001
        /*0054*/ 	.word	0x00000001
.L_457:


//--------------------- .nv.info.tvmgen_default_fused_nn_batch_flatten_kernel --------------------------
	.section	.nv.info.tvmgen_default_fused_nn_batch_flatten_kernel,"",@"SHT_CUDA_INFO"
	.sectionflags	@""
	.align	4


	//----- nvinfo : EIATTR_CUDA_API_VERSION
	.align		4
        /*0000*/ 	.byte	0x04, 0x37
        /*0002*/ 	.short	(.L_459 - .L_458)
.L_458:
        /*0004*/ 	.word	0x0000007e


	//----- nvinfo : EIATTR_SW2861232_WAR
	.align		4
.L_459:
        /*0008*/ 	.byte	0x01, 0x35
	.zero		2


	//----- nvinfo : EIATTR_PARAM_CBANK
	.align		4
        /*000c*/ 	.byte	0x04, 0x0a
        /*000e*/ 	.short	(.L_461 - .L_460)
	.align		4
.L_460:
        /*0010*/ 	.word	index@(.nv.constant0.tvmgen_default_fused_nn_batch_flatten_kernel)
        /*0014*/ 	.short	0x0160
        /*0016*/ 	.short	0x0010


	//----- nvinfo : EIATTR_CBANK_PARAM_SIZE
	.align		4
.L_461:
        /*0018*/ 	.byte	0x03, 0x19
        /*001a*/ 	.short	0x0010


	//----- nvinfo : EIATTR_KPARAM_INFO
	.align		4
        /*001c*/ 	.byte	0x04, 0x17
        /*001e*/ 	.short	(.L_463 - .L_462)
.L_462:
        /*0020*/ 	.word	0x00000000
        /*0024*/ 	.short	0x0001
        /*0026*/ 	.short	0x0008
        /*0028*/ 	.byte	0x00, 0xf0, 0x21, 0x00


	//----- nvinfo : EIATTR_KPARAM_INFO
	.align		4
.L_463:
        /*002c*/ 	.byte	0x04, 0x17
        /*002e*/ 	.short	(.L_465 - .L_464)
.L_464:
        /*0030*/ 	.word	0x00000000
        /*0034*/ 	.short	0x0000
        /*0036*/ 	.short	0x0000
        /*0038*/ 	.byte	0x00, 0xf0, 0x21, 0x00


	//----- nvinfo : EIATTR_MAXREG_COUNT
	.align		4
.L_465:
        /*003c*/ 	.byte	0x03, 0x1b
        /*003e*/ 	.short	0x0080


	//----- nvinfo : EIATTR_EXIT_INSTR_OFFSETS
	.align		4
        /*0040*/ 	.byte	0x04, 0x1c
        /*0042*/ 	.short	(.L_467 - .L_466)


	//   ....[0]....
.L_466:
        /*0044*/ 	.word	0x00000080


	//----- nvinfo : EIATTR_MAX_THREADS
	.align		4
.L_467:
        /*0048*/ 	.byte	0x04, 0x05
        /*004a*/ 	.short	(.L_469 - .L_468)
.L_468:
        /*004c*/ 	.word	0x00000200
        /*0050*/ 	.word	0x00000001
        /*0054*/ 	.word	0x00000001
.L_469:


//--------------------- .nv.info.tvmgen_default_fused_nn_contrib_conv2d_winograd_without_weight_transform_add_nn_relu_1_kernel_1 --------------------------
	.section	.nv.info.tvmgen_default_fused_nn_contrib_conv2d_winograd_without_weight_transform_add_nn_relu_1_kernel_1,"",@"SHT_CUDA_INFO"
	.sectionflags	@""
	.align	4


	//----- nvinfo : EIATTR_CUDA_API_VERSION
	.align		4
        /*0000*/ 	.byte	0x04, 0x37
        /*0002*/ 	.short	(.L_471 - .L_470)
.L_470:
        /*0004*/ 	.word	0x0000007e


	//----- nvinfo : EIATTR_SW2861232_WAR
	.align		4
.L_471:
        /*0008*/ 	.byte	0x01, 0x35
	.zero		2


	//----- nvinfo : EIATTR_PARAM_CBANK
	.align		4
        /*000c*/ 	.byte	0x04, 0x0a
        /*000e*/ 	.short	(.L_473 - .L_472)
	.align		4
.L_472:
        /*0010*/ 	.word	index@(.nv.constant0.tvmgen_default_fused_nn_contrib_conv2d_winograd_without_weight_transform_add_nn_relu_1_kernel_1)
        /*0014*/ 	.short	0x0160
        /*0016*/ 	.short	0x0018


	//----- nvinfo : EIATTR_CBANK_PARAM_SIZE
	.align		4
.L_473:
        /*0018*/ 	.byte	0x03, 0x19
        /*001a*/ 	.short	0x0018


	//----- nvinfo : EIATTR_KPARAM_INFO
	.align		4
        /*001c*/ 	.byte	0x04, 0x17
        /*001e*/ 	.short	(.L_475 - .L_474)
.L_474:
        /*0020*/ 	.word	0x00000000
        /*0024*/ 	.short	0x0002
        /*0026*/ 	.short	0x0010
        /*0028*/ 	.byte	0x00, 0xf0, 0x21, 0x00


	//----- nvinfo : EIATTR_KPARAM_INFO
	.align		4
.L_475:
        /*002c*/ 	.byte	0x04, 0x17
        /*002e*/ 	.short	(.L_477 - .L_476)
.L_476:
        /*0030*/ 	.word	0x00000000
        /*0034*/ 	.short	0x0001
        /*0036*/ 	.short	0x0008
        /*0038*/ 	.byte	0x00, 0xf0, 0x21, 0x00


	//----- nvinfo : EIATTR_KPARAM_INFO
	.align		4
.L_477:
        /*003c*/ 	.byte	0x04, 0x17
        /*003e*/ 	.short	(.L_479 - .L_478)
.L_478:
        /*0040*/ 	.word	0x00000000
        /*0044*/ 	.short	0x0000
        /*0046*/ 	.short	0x0000
        /*0048*/ 	.byte	0x00, 0xf0, 0x21, 0x00


	//----- nvinfo : EIATTR_MAXREG_COUNT
	.align		4
.L_479:
        /*004c*/ 	.byte	0x03, 0x1b
        /*004e*/ 	.short	0x00ff


	//----- nvinfo : EIATTR_EXIT_INSTR_OFFSETS
	.align		4
        /*0050*/ 	.byte	0x04, 0x1c
        /*0052*/ 	.short	(.L_481 - .L_480)


	//   ....[0]....
.L_480:
        /*0054*/ 	.word	0x00001200


	//----- nvinfo : EIATTR_CTAIDZ_USED
	.align		4
.L_481:
        /*0058*/ 	.byte	0x01, 0x04
	.zero		2


	//----- nvinfo : EIATTR_MAX_THREADS
	.align		4
        /*005c*/ 	.byte	0x04, 0x05
        /*005e*/ 	.short	(.L_483 - .L_482)
.L_482:
        /*0060*/ 	.word	0x000000c4
        /*0064*/ 	.word	0x00000001
        /*0068*/ 	.word	0x00000001
.L_483:


//--------------------- .nv.info.tvmgen_default_fused_nn_max_pool2d_kernel --------------------------
	.section	.nv.info.tvmgen_default_fused_nn_max_pool2d_kernel,"",@"SHT_CUDA_INFO"
	.sectionflags	@""
	.align	4


	//----- nvinfo : EIATTR_CUDA_API_VERSION
	.align		4
        /*0000*/ 	.byte	0x04, 0x37
        /*0002*/ 	.short	(.L_485 - .L_484)
.L_484:
        /*0004*/ 	.word	0x0000007e


	//----- nvinfo : EIATTR_SW2861232_WAR
	.align		4
.L_485:
        /*0008*/ 	.byte	0x01, 0x35
	.zero		2


	//----- nvinfo : EIATTR_PARAM_CBANK
	.align		4
        /*000c*/ 	.byte	0x04, 0x0a
        /*000e*/ 	.short	(.L_487 - .L_486)
	.align		4
.L_486:
        /*0010*/ 	.word	index@(.nv.constant0.tvmgen_default_fused_nn_max_pool2d_kernel)
        /*0014*/ 	.short	0x0160
        /*0016*/ 	.short	0x0010


	//----- nvinfo : EIATTR_CBANK_PARAM_SIZE
	.align		4
.L_487:
        /*0018*/ 	.byte	0x03, 0x19
        /*001a*/ 	.short	0x0010


	//----- nvinfo : EIATTR_KPARAM_INFO
	.align		4
        /*001c*/ 	.byte	0x04, 0x17
        /*001e*/ 	.short	(.L_489 - .L_488)
.L_488:
        /*0020*/ 	.word	0x00000000
        /*0024*/ 	.short	0x0001
        /*0026*/ 	.short	0x0008
        /*0028*/ 	.byte	0x00, 0xf0, 0x21, 0x00


	//----- nvinfo : EIATTR_KPARAM_INFO
	.align		4
.L_489:
        /*002c*/ 	.byte	0x04, 0x17
        /*002e*/ 	.short	(.L_491 - .L_490)
.L_490:
        /*0030*/ 	.word	0x00000000
        /*0034*/ 	.short	0x0000
        /*0036*/ 	.short	0x0000
        /*0038*/ 	.byte	0x00, 0xf0, 0x21, 0x00


	//----- nvinfo : EIATTR_MAXREG_COUNT
	.align		4
.L_491:
        /*003c*/ 	.byte	0x03, 0x1b
        /*003e*/ 	.short	0x0040


	//----- nvinfo : EIATTR_EXIT_INSTR_OFFSETS
	.align		4
        /*0040*/ 	.byte	0x04, 0x1c
        /*0042*/ 	.short	(.L_493 - .L_492)


	//   ....[0]....
.L_492:
        /*0044*/ 	.word	0x000003d0


	//----- nvinfo : EIATTR_MAX_THREADS
	.align		4
.L_493:
        /*0048*/ 	.byte	0x04, 0x05
        /*004a*/ 	.short	(.L_495 - .L_494)
.L_494:
        /*004c*/ 	.word	0x00000400
        /*0050*/ 	.word	0x00000001
        /*0054*/ 	.word	0x00000001
.L_495:


//--------------------- .nv.info.tvmgen_default_fused_nn_contrib_conv2d_winograd_without_weight_transform_add_add_nn_relu_kernel_2 --------------------------
	.section	.nv.info.tvmgen_default_fused_nn_contrib_conv2d_winograd_without_weight_transform_add_add_nn_relu_kernel_2,"",@"SHT_CUDA_INFO"
	.sectionflags	@""
	.align	4


	//----- nvinfo : EIATTR_CUDA_API_VERSION
	.align		4
        /*0000*/ 	.byte	0x04, 0x37
        /*0002*/ 	.short	(.L_497 - .L_496)
.L_496:
        /*0004*/ 	.word	0x0000007e


	//----- nvinfo : EIATTR_SW2861232_WAR
	.align		4
.L_497:
        /*0008*/ 	.byte	0x01, 0x35
	.zero		2


	//----- nvinfo : EIATTR_PARAM_CBANK
	.align		4
        /*000c*/ 	.byte	0x04, 0x0a
        /*000e*/ 	.short	(.L_499 - .L_498)
	.align		4
.L_498:
        /*0010*/ 	.word	index@(.nv.constant0.tvmgen_default_fused_nn_contrib_conv2d_winograd_without_weight_transform_add_add_nn_relu_kernel_2)
        /*0014*/ 	.short	0x0160
        /*0016*/ 	.short	0x0020


	//----- nvinfo : EIATTR_CBANK_PARAM_SIZE
	.align		4
.L_499:
        /*0018*/ 	.byte	0x03, 0x19
        /*001a*/ 	.short	0x0020


	//----- nvinfo : EIATTR_KPARAM_INFO
	.align		4
        /*001c*/ 	.byte	0x04, 0x17
        /*001e*/ 	.short	(.L_501 - .L_500)
.L_500:
        /*0020*/ 	.word	0x00000000
        /*0024*/ 	.short	0x0003
        /*0026*/ 	.short	0x0018
        /*0028*/ 	.byte	0x00, 0xf0, 0x21, 0x00


	//----- nvinfo : EIATTR_KPARAM_INFO
	.align		4
.L_501:
        /*002c*/ 	.byte	0x04, 0x17
        /*002e*/ 	.short	(.L_503 - .L_502)
.L_502:
        /*0030*/ 	.word	0x00000000
        /*0034*/ 	.short	0x0002
        /*0036*/ 	.short	0x0010
        /*0038*/ 	.byte	0x00, 0xf0, 0x21, 0x00


	//----- nvinfo : EIATTR_KPARAM_INFO
	.align		4
.L_503:
        /*003c*/ 	.byte	0x04, 0x17
        /*003e*/ 	.short	(.L_505 - .L_504)
.L_504:
        /*0040*/ 	.word	0x00000000
        /*0044*/ 	.short	0x0001
        /*0046*/ 	.short	0x0008
        /*0048*/ 	.byte	0x00, 0xf0, 0x21, 0x00


	//----- nvinfo : EIATTR_KPARAM_INFO
	.align		4
.L_505:
        /*004c*/ 	.byte	0x04, 0x17
        /*004e*/ 	.short	(.L_507 - .L_506)
.L_506:
        /*0050*/ 	.word	0x00000000
        /*0054*/ 	.short	0x0000
        /*0056*/ 	.short	0x0000
        /*0058*/ 	.byte	0x00, 0xf0, 0x21, 0x00


	//----- nvinfo : EIATTR_MAXREG_COUNT
	.align		4
.L_507:
        /*005c*/ 	.byte	0x03, 0x1b
        /*005e*/ 	.short	0x00ff


	//----- nvinfo : EIATTR_EXIT_INSTR_OFFSETS
	.align		4
        /*0060*/ 	.byte	0x04, 0x1c
        /*0062*/ 	.short	(.L_509 - .L_508)


	//   ....[0]....
.L_508:
        /*0064*/ 	.word	0x00001c70


	//----- nvinfo : EIATTR_MAX_THREADS
	.align		4
.L_509:
        /*0068*/ 	.byte	0x04, 0x05
        /*006a*/ 	.short	(.L_511 - .L_510)
.L_510:
        /*006c*/ 	.word	0x00000080
        /*0070*/ 	.word	0x00000001
        /*0074*/ 	.word	0x00000001
.L_511:


//--------------------- .nv.info.tvmgen_default_fused_nn_contrib_conv2d_winograd_without_weight_transform_add_add_nn_relu_2_kernel --------------------------
	.section	.nv.info.tvmgen_default_fused_nn_contrib_conv2d_winograd_without_weight_transform_add_add_nn_relu_2_kernel,"",@"SHT_CUDA_INFO"
	.sectionflags	@""
	.align	4


	//----- nvinfo : EIATTR_CUDA_API_VERSION
	.align		4
        /*0000*/ 	.byte	0x04, 0x37
        /*0002*/ 	.short	(.L_513 - .L_512)
.L_512:
        /*0004*/ 	.word	0x0000007e


	//----- nvinfo : EIATTR_SW2861232_WAR
	.align		4
.L_513:
        /*0008*/ 	.byte	0x01, 0x35
	.zero		2


	//----- nvinfo : EIATTR_PARAM_CBANK
	.align		4
        /*000c*/ 	.byte	0x04, 0x0a
        /*000e*/ 	.short	(.L_515 - .L_514)
	.align		4
.L_514:
        /*0010*/ 	.word	index@(.nv.constant0.tvmgen_default_fused_nn_contrib_conv2d_winograd_without_weight_transform_add_add_nn_relu_2_kernel)
        /*0014*/ 	.short	0x0160
        /*0016*/ 	.short	0x0010


	//----- nvinfo : EIATTR_CBANK_PARAM_SIZE
	.align		4
.L_515:
        /*0018*/ 	.byte	0x03, 0x19
        /*001a*/ 	.short	0x0010


	//----- nvinfo : EIATTR_KPARAM_INFO
	.align		4
        /*001c*/ 	.byte	0x04, 0x17
        /*001e*/ 	.short	(.L_517 - .L_516)
.L_516:
        /*0020*/ 	.word	0x00000000
        /*0024*/ 	.short	0x0001
        /*0026*/ 	.short	0x0008
        /*0028*/ 	.byte	0x00, 0xf0, 0x21, 0x00


	//----- nvinfo : EIATTR_KPARAM_INFO
	.align		4
.L_517:
        /*002c*/ 	.byte	0x04, 0x17
        /*002e*/ 	.short	(.L_519 - .L_518)
.L_518:
        /*0030*/ 	.word	0x00000000
        /*0034*/ 	.short	0x0000
        /*0036*/ 	.short	0x0000
        /*0038*/ 	.byte	0x00, 0xf0, 0x21, 0x00


	//----- nvinfo : EIATTR_MAXREG_COUNT
	.align		4
.L_519:
        /*003c*/ 	.byte	0x03, 0x1b
        /*003e*/ 	.short	0x00ff


	//----- nvinfo : EIATTR_EXIT_INSTR_OFFSETS
	.align		4
        /*0040*/ 	.byte	0x04, 0x1c
        /*0042*/ 	.short	(.L_521 - .L_520)


	//   ....[0]....
.L_520:
        /*0044*/ 	.word	0x00000990


	//----- nvinfo : EIATTR_MAX_THREADS
	.align		4
.L_521:
        /*0048*/ 	.byte	0x04, 0x05
        /*004a*/ 	.short	(.L_523 - .L_522)
.L_522:
        /*004c*/ 	.word	0x00000080
        /*0050*/ 	.word	0x00000001
        /*0054*/ 	.word	0x00000001
.L_523:


//--------------------- .nv.info.tvmgen_default_fused_nn_conv2d_add_nn_relu_kernel --------------------------
	.section	.nv.info.tvmgen_default_fused_nn_conv2d_add_nn_relu_kernel,"",@"SHT_CUDA_INFO"
	.sectionflags	@""
	.align	4


	//----- nvinfo : EIATTR_CUDA_API_VERSION
	.align		4
        /*0000*/ 	.byte	0x04, 0x37
        /*0002*/ 	.short	(.L_525 - .L_524)
.L_524:
        /*0004*/ 	.word	0x0000007e


	//----- nvinfo : EIATTR_SW2861232_WAR
	.align		4
.L_525:
        /*0008*/ 	.byte	0x01, 0x35
	.zero		2


	//----- nvinfo : EIATTR_PARAM_CBANK
	.align		4
        /*000c*/ 	.byte	0x04, 0x0a
        /*000e*/ 	.short	(.L_527 - .L_526)
	.align		4
.L_526:
        /*0010*/ 	.word	index@(.nv.constant0.tvmgen_default_fused_nn_conv2d_add_nn_relu_kernel)
        /*0014*/ 	.short	0x0160
        /*0016*/ 	.short	0x0020


	//----- nvinfo : EIATTR_CBANK_PARAM_SIZE
	.align		4
.L_527:
        /*0018*/ 	.byte	0x03, 0x19
        /*001a*/ 	.short	0x0020


	//----- nvinfo : EIATTR_KPARAM_INFO
	.align		4
        /*001c*/ 	.byte	0x04, 0x17
        /*001e*/ 	.short	(.L_529 - .L_528)
.L_528:
        /*0020*/ 	.word	0x00000000
        /*0024*/ 	.short	0x0003
        /*0026*/ 	.short	0x0018
        /*0028*/ 	.byte	0x00, 0xf0, 0x21, 0x00


	//----- nvinfo : EIATTR_KPARAM_INFO
	.align		4
.L_529:
        /*002c*/ 	.byte	0x04, 0x17
        /*002e*/ 	.short	(.L_531 - .L_530)
.L_530:
        /*0030*/ 	.word	0x00000000
        /*0034*/ 	.short	0x0002
        /*0036*/ 	.short	0x0010
        /*0038*/ 	.byte	0x00, 0xf0, 0x21, 0x00


	//----- nvinfo : EIATTR_KPARAM_INFO
	.align		4
.L_531:
        /*003c*/ 	.byte	0x04, 0x17
        /*003e*/ 	.short	(.L_533 - .L_532)
.L_532:
        /*0040*/ 	.word	0x00000000
        /*0044*/ 	.short	0x0001
        /*0046*/ 	.short	0x0008
        /*0048*/ 	.byte	0x00, 0xf0, 0x21, 0x00


	//----- nvinfo : EIATTR_KPARAM_INFO
	.align		4
.L_533:
        /*004c*/ 	.byte	0x04, 0x17
        /*004e*/ 	.short	(.L_535 - .L_534)
.L_534:
        /*0050*/ 	.word	0x00000000
        /*0054*/ 	.short	0x0000
        /*0056*/ 	.short	0x0000
        /*0058*/ 	.byte	0x00, 0xf0, 0x21, 0x00


	//----- nvinfo : EIATTR_MAXREG_COUNT
	.align		4
.L_535:
        /*005c*/ 	.byte	0x03, 0x1b
        /*005e*/ 	.short	0x00ff


	//----- nvinfo : EIATTR_EXIT_INSTR_OFFSETS
	.align		4
        /*0060*/ 	.byte	0x04, 0x1c
        /*0062*/ 	.short	(.L_537 - .L_536)


	//   ....[0]....
.L_536:
        /*0064*/ 	.word	0x000019d0


	//----- nvinfo : EIATTR_MAX_THREADS
	.align		4
.L_537:
        /*0068*/ 	.byte	0x04, 0x05
        /*006a*/ 	.short	(.L_539 - .L_538)
.L_538:
        /*006c*/ 	.word	0x00000080
        /*0070*/ 	.word	0x00000001
        /*0074*/ 	.word	0x00000001


	//----- nvinfo : EIATTR_CRS_STACK_SIZE
	.align		4
.L_539:
        /*0078*/ 	.byte	0x04, 0x1e
        /*007a*/ 	.short	(.L_541 - .L_540)
.L_540:
        /*007c*/ 	.word	0x00000000
.L_541:


//--------------------- .nv.info.tvmgen_default_fused_nn_contrib_conv2d_winograd_without_weight_transform_add_add_nn_relu_1_kernel --------------------------
	.section	.nv.info.tvmgen_default_fused_nn_contrib_conv2d_winograd_without_weight_transform_add_add_nn_relu_1_kernel,"",@"SHT_CUDA_INFO"
	.sectionflags	@""
	.align	4


	//----- nvinfo : EIATTR_CUDA_API_VERSION
	.align		4
        /*0000*/ 	.byte	0x04, 0x37
        /*0002*/ 	.short	(.L_543 - .L_542)
.L_542:
        /*0004*/ 	.word	0x0000007e


	//----- nvinfo : EIATTR_SW2861232_WAR
	.align		4
.L_543:
        /*0008*/ 	.byte	0x01, 0x35
	.zero		2


	//----- nvinfo : EIATTR_PARAM_CBANK
	.align		4
        /*000c*/ 	.byte	0x04, 0x0a
        /*000e*/ 	.short	(.L_545 - .L_544)
	.align		4
.L_544:
        /*0010*/ 	.word	index@(.nv.constant0.tvmgen_default_fused_nn_contrib_conv2d_winograd_without_weight_transform_add_add_nn_relu_1_kernel)
        /*0014*/ 	.short	0x0160
        /*0016*/ 	.short	0x0010


	//----- nvinfo : EIATTR_CBANK_PARAM_SIZE
	.align		4
.L_545:
        /*0018*/ 	.byte	0x03, 0x19
        /*001a*/ 	.short	0x0010


	//----- nvinfo : EIATTR_KPARAM_INFO
	.align		4
        /*001c*/ 	.byte	0x04, 0x17
        /*001e*/ 	.short	(.L_547 - .L_546)
.L_546:
        /*0020*/ 	.word	0x00000000
        /*0024*/ 	.short	0x0001
        /*0026*/ 	.short	0x0008
        /*0028*/ 	.byte	0x00, 0xf0, 0x21, 0x00


	//----- nvinfo : EIATTR_KPARAM_INFO
	.align		4
.L_547:
        /*002c*/ 	.byte	0x04, 0x17
        /*002e*/ 	.short	(.L_549 - .L_548)
.L_548:
        /*0030*/ 	.word	0x00000000
        /*0034*/ 	.short	0x0000
        /*0036*/ 	.short	0x0000
        /*0038*/ 	.byte	0x00, 0xf0, 0x21, 0x00


	//----- nvinfo : EIATTR_MAXREG_COUNT
	.align		4
.L_549:
        /*003c*/ 	.byte	0x03, 0x1b
        /*003e*/ 	.short	0x00ff


	//----- nvinfo : EIATTR_EXIT_INSTR_OFFSETS
	.align		4
        /*0040*/ 	.byte	0x04, 0x1c
        /*0042*/ 	.short	(.L_551 - .L_550)


	//   ....[0]....
.L_550:
        /*0044*/ 	.word	0x00000970


	//----- nvinfo : EIATTR_MAX_THREADS
	.align		4
.L_551:
        /*0048*/ 	.byte	0x04, 0x05
        /*004a*/ 	.short	(.L_553 - .L_552)
.L_552:
        /*004c*/ 	.word	0x00000080
        /*0050*/ 	.word	0x00000001
        /*0054*/ 	.word	0x00000001
.L_553:


//--------------------- .nv.info.tvmgen_default_fused_nn_dense_add_kernel --------------------------
	.section	.nv.info.tvmgen_default_fused_nn_dense_add_kernel,"",@"SHT_CUDA_INFO"
	.sectionflags	@""
	.align	4


	//----- nvinfo : EIATTR_CUDA_API_VERSION
	.align		4
        /*0000*/ 	.byte	0x04, 0x37
        /*0002*/ 	.short	(.L_555 - .L_554)
.L_554:
        /*0004*/ 	.word	0x0000007e


	//----- nvinfo : EIATTR_SW2861232_WAR
	.align		4
.L_555:
        /*0008*/ 	.byte	0x01, 0x35
	.zero		2


	//----- nvinfo : EIATTR_PARAM_CBANK
	.align		4
        /*000c*/ 	.byte	0x04, 0x0a
        /*000e*/ 	.short	(.L_557 - .L_556)
	.align		4
.L_556:
        /*0010*/ 	.word	index@(.nv.constant0.tvmgen_default_fused_nn_dense_add_kernel)
        /*0014*/ 	.short	0x0160
        /*0016*/ 	.short	0x0020


	//----- nvinfo : EIATTR_CBANK_PARAM_SIZE
	.align		4
.L_557:
        /*0018*/ 	.byte	0x03, 0x19
        /*001a*/ 	.short	0x0020


	//----- nvinfo : EIATTR_KPARAM_INFO
	.align		4
        /*001c*/ 	.byte	0x04, 0x17
        /*001e*/ 	.short	(.L_559 - .L_558)
.L_558:
        /*0020*/ 	.word	0x00000000
        /*0024*/ 	.short	0x0003
        /*0026*/ 	.short	0x0018
        /*0028*/ 	.byte	0x00, 0xf0, 0x21, 0x00


	//----- nvinfo : EIATTR_KPARAM_INFO
	.align		4
.L_559:
        /*002c*/ 	.byte	0x04, 0x17
        /*002e*/ 	.short	(.L_561 - .L_560)
.L_560:
        /*0030*/ 	.word	0x00000000
        /*0034*/ 	.short	0x0002
        /*0036*/ 	.short	0x0010
        /*0038*/ 	.byte	0x00, 0xf0, 0x21, 0x00


	//----- nvinfo : EIATTR_KPARAM_INFO
	.align		4
.L_561:
        /*003c*/ 	.byte	0x04, 0x17
        /*003e*/ 	.short	(.L_563 - .L_562)
.L_562:
        /*0040*/ 	.word	0x00000000
        /*0044*/ 	.short	0x0001
        /*0046*/ 	.short	0x0008
        /*0048*/ 	.byte	0x00, 0xf0, 0x21, 0x00


	//----- nvinfo : EIATTR_KPARAM_INFO
	.align		4
.L_563:
        /*004c*/ 	.byte	0x04, 0x17
        /*004e*/ 	.short	(.L_565 - .L_564)
.L_564:
        /*0050*/ 	.word	0x00000000
        /*0054*/ 	.short	0x0000
        /*0056*/ 	.short	0x0000
        /*0058*/ 	.byte	0x00, 0xf0, 0x21, 0x00


	//----- nvinfo : EIATTR_MAXREG_COUNT
	.align		4
.L_565:
        /*005c*/ 	.byte	0x03, 0x1b
        /*005e*/ 	.short	0x00ff


	//----- nvinfo : EIATTR_COOP_GROUP_MASK_REGIDS
	.align		4
        /*0060*/ 	.byte	0x04, 0x29
        /*0062*/ 	.short	(.L_567 - .L_566)


	//   ....[0]....
.L_566:
        /*0064*/ 	.word	0x05000007


	//   ....[1]....
        /*0068*/ 	.word	0x05000007


	//   ....[2]....
        /*006c*/ 	.word	0x05000007


	//   ....[3]....
        /*0070*/ 	.word	0x05000007


	//   ....[4]....
        /*0074*/ 	.word	0x05000007


	//   ....[5]....
        /*0078*/ 	.word	0x05000005


	//----- nvinfo : EIATTR_COOP_GROUP_INSTR_OFFSETS
	.align		4
.L_567:
        /*007c*/ 	.byte	0x04, 0x28
        /*007e*/ 	.short	(.L_569 - .L_568)


	//   ....[0]....
.L_568:
        /*0080*/ 	.word	0x00000240


	//   ....[1]....
        /*0084*/ 	.word	0x00000260


	//   ....[2]....
        /*0088*/ 	.word	0x00000280


	//   ....[3]....
        /*008c*/ 	.word	0x000002a0


	//   ....[4]....
        /*0090*/ 	.word	0x000002c0


	//   ....[5]....
        /*0094*/ 	.word	0x00000330


	//----- nvinfo : EIATTR_EXIT_INSTR_OFFSETS
	.align		4
.L_569:
        /*0098*/ 	.byte	0x04, 0x1c
        /*009a*/ 	.short	(.L_571 - .L_570)


	//   ....[0]....
.L_570:
        /*009c*/ 	.word	0x000003a0


	//   ....[1]....
        /*00a0*/ 	.word	0x00000410


	//----- nvinfo : EIATTR_MAX_THREADS
	.align		4
.L_571:
        /*00a4*/ 	.byte	0x04, 0x05
        /*00a6*/ 	.short	(.L_573 - .L_572)
.L_572:
        /*00a8*/ 	.word	0x00000040
        /*00ac*/ 	.word	0x00000001
        /*00b0*/ 	.word	0x00000001
.L_573:


//--------------------- .nv.info.tvmgen_default_fused_nn_contrib_conv2d_winograd_without_weight_transform_add_nn_relu_kernel_2 --------------------------
	.section	.nv.info.tvmgen_default_fused_nn_contrib_conv2d_winograd_without_weight_transform_add_nn_relu_kernel_2,"",@"SHT_CUDA_INFO"
	.sectionflags	@""
	.align	4


	//----- nvinfo : EIATTR_CUDA_API_VERSION
	.align		4
        /*0000*/ 	.byte	0x04, 0x37
        /*0002*/ 	.short	(.L_575 - .L_574)
.L_574:
        /*0004*/ 	.word	0x0000007e


	//----- nvinfo : EIATTR_SW2861232_WAR
	.align		4
.L_575:
        /*0008*/ 	.byte	0x01, 0x35
	.zero		2


	//----- nvinfo : EIATTR_PARAM_CBANK
	.align		4
        /*000c*/ 	.byte	0x04, 0x0a
        /*000e*/ 	.short	(.L_577 - .L_576)
	.align		4
.L_576:
        /*0010*/ 	.word	index@(.nv.constant0.tvmgen_default_fused_nn_contrib_conv2d_winograd_without_weight_transform_add_nn_relu_kernel_2)
        /*0014*/ 	.short	0x0160
        /*0016*/ 	.short	0x0018


	//----- nvinfo : EIATTR_CBANK_PARAM_SIZE
	.align		4
.L_577:
        /*0018*/ 	.byte	0x03, 0x19
        /*001a*/ 	.short	0x0018


	//----- nvinfo : EIATTR_KPARAM_INFO
	.align		4
        /*001c*/ 	.byte	0x04, 0x17
        /*001e*/ 	.short	(.L_579 - .L_578)
.L_578:
        /*0020*/ 	.word	0x00000000
        /*0024*/ 	.short	0x0002
        /*0026*/ 	.short	0x0010
        /*0028*/ 	.byte	0x00, 0xf0, 0x21, 0x00


	//----- nvinfo : EIATTR_KPARAM_INFO
	.align		4
.L_579:
        /*002c*/ 	.byte	0x04, 0x17
        /*002e*/ 	.short	(.L_581 - .L_580)
.L_580:
        /*0030*/ 	.word	0x00000000
        /*0034*/ 	.short	0x0001
        /*0036*/ 	.short	0x0008
        /*0038*/ 	.byte	0x00, 0xf0, 0x21, 0x00


	//----- nvinfo : EIATTR_KPARAM_INFO
	.align		4
.L_581:
        /*003c*/ 	.byte	0x04, 0x17
        /*003e*/ 	.short	(.L_583 - .L_582)
.L_582:
        /*0040*/ 	.word	0x00000000
        /*0044*/ 	.short	0x0000
        /*0046*/ 	.short	0x0000
        /*0048*/ 	.byte	0x00, 0xf0, 0x21, 0x00


	//----- nvinfo : EIATTR_MAXREG_COUNT
	.align		4
.L_583:
        /*004c*/ 	.byte	0x03, 0x1b
        /*004e*/ 	.short	0x00ff


	//----- nvinfo : EIATTR_EXIT_INSTR_OFFSETS
	.align		4
        /*0050*/ 	.byte	0x04, 0x1c
        /*0052*/ 	.short	(.L_585 - .L_584)


	//   ....[0]....
.L_584:
        /*0054*/ 	.word	0x00001a60


	//----- nvinfo : EIATTR_MAX_THREADS
	.align		4
.L_585:
        /*0058*/ 	.byte	0x04, 0x05
        /*005a*/ 	.short	(.L_587 - .L_586)
.L_586:
        /*005c*/ 	.word	0x00000080
        /*0060*/ 	.word	0x00000001
        /*0064*/ 	.word	0x00000001
.L_587:


//--------------------- .nv.info.tvmgen_default_fused_nn_contrib_conv2d_winograd_without_weight_transform_add_nn_relu_kernel_1 --------------------------
	.section	.nv.info.tvmgen_default_fused_nn_contrib_conv2d_winograd_without_weight_transform_add_nn_relu_kernel_1,"",@"SHT_CUDA_INFO"
	.sectionflags	@""
	.align	4


	//----- nvinfo : EIATTR_CUDA_API_VERSION
	.align		4
        /*0000*/ 	.byte	0x04, 0x37
        /*0002*/ 	.short	(.L_589 - .L_588)
.L_588:
        /*0004*/ 	.word	0x0000007e


	//----- nvinfo : EIATTR_SW2861232_WAR
	.align		4
.L_589:
        /*0008*/ 	.byte	0x01, 0x35
	.zero		2


	//----- nvinfo : EIATTR_PARAM_CBANK
	.align		4
        /*000c*/ 	.byte	0x04, 0x0a
        /*000e*/ 	.short	(.L_591 - .L_590)
	.align		4
.L_590:
        /*0010*/ 	.word	index@(.nv.constant0.tvmgen_default_fused_nn_contrib_conv2d_winograd_without_weight_transform_add_nn_relu_kernel_1)
        /*0014*/ 	.short	0x0160
        /*0016*/ 	.short	0x0018


	//----- nvinfo : EIATTR_CBANK_PARAM_SIZE
	.align		4
.L_591:
        /*0018*/ 	.byte	0x03, 0x19
        /*001a*/ 	.short	0x0018


	//----- nvinfo : EIATTR_KPARAM_INFO
	.align		4
        /*001c*/ 	.byte	0x04, 0x17
        /*001e*/ 	.short	(.L_593 - .L_592)
.L_592:
        /*0020*/ 	.word	0x00000000
        /*0024*/ 	.short	0x0002
        /*0026*/ 	.short	0x0010
        /*0028*/ 	.byte	0x00, 0xf0, 0x21, 0x00


	//----- nvinfo : EIATTR_KPARAM_INFO
	.align		4
.L_593:
        /*002c*/ 	.byte	0x04, 0x17
        /*002e*/ 	.short	(.L_595 - .L_594)
.L_594:
        /*0030*/ 	.word	0x00000000
        /*0034*/ 	.short	0x0001
        /*0036*/ 	.short	0x0008
        /*0038*/ 	.byte	0x00, 0xf0, 0x21, 0x00


	//----- nvinfo : EIATTR_KPARAM_INFO
	.align		4
.L_595:
        /*003c*/ 	.byte	0x04, 0x17
        /*003e*/ 	.short	(.L_597 - .L_596)
.L_596:
        /*0040*/ 	.word	0x00000000
        /*0044*/ 	.short	0x0000
        /*0046*/ 	.short	0x0000
        /*0048*/ 	.byte	0x00, 0xf0, 0x21, 0x00


	//----- nvinfo : EIATTR_MAXREG_COUNT
	.align		4
.L_597:
        /*004c*/ 	.byte	0x03, 0x1b
        /*004e*/ 	.short	0x00ff


	//----- nvinfo : EIATTR_EXIT_INSTR_OFFSETS
	.align		4
        /*0050*/ 	.byte	0x04, 0x1c
        /*0052*/ 	.short	(.L_599 - .L_598)


	//   ....[0]....
.L_598:
        /*0054*/ 	.word	0x00001180


	//----- nvinfo : EIATTR_CTAIDZ_USED
	.align		4
.L_599:
        /*0058*/ 	.byte	0x01, 0x04
	.zero		2


	//----- nvinfo : EIATTR_MAX_THREADS
	.align		4
        /*005c*/ 	.byte	0x04, 0x05
        /*005e*/ 	.short	(.L_601 - .L_600)
.L_600:
        /*0060*/ 	.word	0x000000c4
        /*0064*/ 	.word	0x00000001
        /*0068*/ 	.word	0x00000001
.L_601:


//--------------------- .nv.info.tvmgen_default_fused_nn_conv2d_add_kernel --------------------------
	.section	.nv.info.tvmgen_default_fused_nn_conv2d_add_kernel,"",@"SHT_CUDA_INFO"
	.sectionflags	@""
	.align	4


	//----- nvinfo : EIATTR_CUDA_API_VERSION
	.align		4
        /*0000*/ 	.byte	0x04, 0x37
        /*0002*/ 	.short	(.L_603 - .L_602)
.L_602:
        /*0004*/ 	.word	0x0000007e


	//----- nvinfo : EIATTR_SW2861232_WAR
	.align		4
.L_603:
        /*0008*/ 	.byte	0x01, 0x35
	.zero		2


	//----- nvinfo : EIATTR_PARAM_CBANK
	.align		4
        /*000c*/ 	.byte	0x04, 0x0a
        /*000e*/ 	.short	(.L_605 - .L_604)
	.align		4
.L_604:
        /*0010*/ 	.word	index@(.nv.constant0.tvmgen_default_fused_nn_conv2d_add_kernel)
        /*0014*/ 	.short	0x0160
        /*0016*/ 	.short	0x0020


	//----- nvinfo : EIATTR_CBANK_PARAM_SIZE
	.align		4
.L_605:
        /*0018*/ 	.byte	0x03, 0x19
        /*001a*/ 	.short	0x0020


	//----- nvinfo : EIATTR_KPARAM_INFO
	.align		4
        /*001c*/ 	.byte	0x04, 0x17
        /*001e*/ 	.short	(.L_607 - .L_606)
.L_606:
        /*0020*/ 	.word	0x00000000
        /*0024*/ 	.short	0x0003
        /*0026*/ 	.short	0x0018
        /*0028*/ 	.byte	0x00, 0xf0, 0x21, 0x00


	//----- nvinfo : EIATTR_KPARAM_INFO
	.align		4
.L_607:
        /*002c*/ 	.byte	0x04, 0x17
        /*002e*/ 	.short	(.L_609 - .L_608)
.L_608:
        /*0030*/ 	.word	0x00000000
        /*0034*/ 	.short	0x0002
        /*0036*/ 	.short	0x0010
        /*0038*/ 	.byte	0x00, 0xf0, 0x21, 0x00


	//----- nvinfo : EIATTR_KPARAM_INFO
	.align		4
.L_609:
        /*003c*/ 	.byte	0x04, 0x17
        /*003e*/ 	.short	(.L_611 - .L_610)
.L_610:
        /*0040*/ 	.word	0x00000000
        /*0044*/ 	.short	0x0001
        /*0046*/ 	.short	0x0008
        /*0048*/ 	.byte	0x00, 0xf0, 0x21, 0x00


	//----- nvinfo : EIATTR_KPARAM_INFO
	.align		4
.L_611:
        /*004c*/ 	.byte	0x04, 0x17
        /*004e*/ 	.short	(.L_613 - .L_612)
.L_612:
        /*0050*/ 	.word	0x00000000
        /*0054*/ 	.short	0x0000
        /*0056*/ 	.short	0x0000
        /*0058*/ 	.byte	0x00, 0xf0, 0x21, 0x00


	//----- nvinfo : EIATTR_MAXREG_COUNT
	.align		4
.L_613:
        /*005c*/ 	.byte	0x03, 0x1b
        /*005e*/ 	.short	0x0080


	//----- nvinfo : EIATTR_EXIT_INSTR_OFFSETS
	.align		4
        /*0060*/ 	.byte	0x04, 0x1c
        /*0062*/ 	.short	(.L_615 - .L_614)


	//   ....[0]....
.L_614:
        /*0064*/ 	.word	0x00000d90


	//----- nvinfo : EIATTR_CTAIDZ_USED
	.align		4
.L_615:
        /*0068*/ 	.byte	0x01, 0x04
	.zero		2


	//----- nvinfo : EIATTR_MAX_THREADS
	.align		4
        /*006c*/ 	.byte	0x04, 0x05
        /*006e*/ 	.short	(.L_617 - .L_616)
.L_616:
        /*0070*/ 	.word	0x000001c0
        /*0074*/ 	.word	0x00000001
        /*0078*/ 	.word	0x00000001
.L_617:


//--------------------- .nv.info.tvmgen_default_fused_nn_contrib_conv2d_winograd_without_weight_transform_add_add_nn_relu_1_kernel_2 --------------------------
	.section	.nv.info.tvmgen_default_fused_nn_contrib_conv2d_winograd_without_weight_transform_add_add_nn_relu_1_kernel_2,"",@"SHT_CUDA_INFO"
	.sectionflags	@""
	.align	4


	//----- nvinfo : EIATTR_CUDA_API_VERSION
	.align		4
        /*0000*/ 	.byte	0x04, 0x37
        /*0002*/ 	.short	(.L_619 - .L_618)
.L_618:
        /*0004*/ 	.word	0x0000007e


	//----- nvinfo : EIATTR_SW2861232_WAR
	.align		4
.L_619:
        /*0008*/ 	.byte	0x01, 0x35
	.zero		2


	//----- nvinfo : EIATTR_PARAM_CBANK
	.align		4
        /*000c*/ 	.byte	0x04, 0x0a
        /*000e*/ 	.short	(.L_621 - .L_620)
	.align		4
.L_620:
        /*0010*/ 	.word	index@(.nv.constant0.tvmgen_default_fused_nn_contrib_conv2d_winograd_without_weight_transform_add_add_nn_relu_1_kernel_2)
        /*0014*/ 	.short	0x0160
        /*0016*/ 	.short	0x0020


	//----- nvinfo : EIATTR_CBANK_PARAM_SIZE
	.align		4
.L_621:
        /*0018*/ 	.byte	0x03, 0x19
        /*001a*/ 	.short	0x0020


	//----- nvinfo : EIATTR_KPARAM_INFO
	.align		4
        /*001c*/ 	.byte	0x04, 0x17
        /*001e*/ 	.short	(.L_623 - .L_622)
.L_622:
        /*0020*/ 	.word	0x00000000
        /*0024*/ 	.short	0x0003
        /*0026*/ 	.short	0x0018
        /*0028*/ 	.byte	0x00, 0xf0, 0x21, 0x00


	//----- nvinfo : EIATTR_KPARAM_INFO
	.align		4
.L_623:
        /*002c*/ 	.byte	0x04, 0x17
        /*002e*/ 	.short	(.L_625 - .L_624)
.L_624:
        /*0030*/ 	.word	0x00000000
        /*0034*/ 	.short	0x0002
        /*0036*/ 	.short	0x0010
        /*0038*/ 	.byte	0x00, 0xf0, 0x21, 0x00


	//----- nvinfo : EIATTR_KPARAM_INFO
	.align		4
.L_625:
        /*003c*/ 	.byte	0x04, 0x17
        /*003e*/ 	.short	(.L_627 - .L_626)
.L_626:
        /*0040*/ 	.word	0x00000000
        /*0044*/ 	.short	0x0001
        /*0046*/ 	.short	0x0008
        /*0048*/ 	.byte	0x00, 0xf0, 0x21, 0x00


	//----- nvinfo : EIATTR_KPARAM_INFO
	.align		4
.L_627:
        /*004c*/ 	.byte	0x04, 0x17
        /*004e*/ 	.short	(.L_629 - .L_628)
.L_628:
        /*0050*/ 	.word	0x00000000
        /*0054*/ 	.short	0x0000
        /*0056*/ 	.short	0x0000
        /*0058*/ 	.byte	0x00, 0xf0, 0x21, 0x00


	//----- nvinfo : EIATTR_MAXREG_COUNT
	.align		4
.L_629:
        /*005c*/ 	.byte	0x03, 0x1b
        /*005e*/ 	.short	0x00ff


	//----- nvinfo : EIATTR_EXIT_INSTR_OFFSETS
	.align		4
        /*0060*/ 	.byte	0x04, 0x1c
        /*0062*/ 	.short	(.L_631 - .L_630)


	//   ....[0]....
.L_630:
        /*0064*/ 	.word	0x00000660


	//----- nvinfo : EIATTR_MAX_THREADS
	.align		4
.L_631:
        /*0068*/ 	.byte	0x04, 0x05
        /*006a*/ 	.short	(.L_633 - .L_632)
.L_632:
        /*006c*/ 	.word	0x00000080
        /*0070*/ 	.word	0x00000001
        /*0074*/ 	.word	0x00000001
.L_633:


//--------------------- .nv.info.tvmgen_default_fused_nn_conv2d_add_nn_relu_2_kernel --------------------------
	.section	.nv.info.tvmgen_default_fused_nn_conv2d_add_nn_relu_2_kernel,"",@"SHT_CUDA_INFO"
	.sectionflags	@""
	.align	4


	//----- nvinfo : EIATTR_CUDA_API_VERSION
	.align		4
        /*0000*/ 	.byte	0x04, 0x37
        /*0002*/ 	.short	(.L_635 - .L_634)
.L_634:
        /*0004*/ 	.word	0x0000007e


	//----- nvinfo : EIATTR_SW2861232_WAR
	.align		4
.L_635:
        /*0008*/ 	.byte	0x01, 0x35
	.zero		2


	//----- nvinfo : EIATTR_PARAM_CBANK
	.align		4
        /*000c*/ 	.byte	0x04, 0x0a
        /*000e*/ 	.short	(.L_637 - .L_636)
	.align		4
.L_636:
        /*0010*/ 	.word	index@(.nv.constant0.tvmgen_default_fused_nn_conv2d_add_nn_relu_2_kernel)
        /*0014*/ 	.short	0x0160
        /*0016*/ 	.short	0x0020


	//----- nvinfo : EIATTR_CBANK_PARAM_SIZE
	.align		4
.L_637:
        /*0018*/ 	.byte	0x03, 0x19
        /*001a*/ 	.short	0x0020


	//----- nvinfo : EIATTR_KPARAM_INFO
	.align		4
        /*001c*/ 	.byte	0x04, 0x17
        /*001e*/ 	.short	(.L_639 - .L_638)
.L_638:
        /*0020*/ 	.word	0x00000000
        /*0024*/ 	.short	0x0003
        /*0026*/ 	.short	0x0018
        /*0028*/ 	.byte	0x00, 0xf0, 0x21, 0x00


	//----- nvinfo : EIATTR_KPARAM_INFO
	.align		4
.L_639:
        /*002c*/ 	.byte	0x04, 0x17
        /*002e*/ 	.short	(.L_641 - .L_640)
.L_640:
        /*0030*/ 	.word	0x00000000
        /*0034*/ 	.short	0x0002
        /*0036*/ 	.short	0x0010
        /*0038*/ 	.byte	0x00, 0xf0, 0x21, 0x00


	//----- nvinfo : EIATTR_KPARAM_INFO
	.align		4
.L_641:
        /*003c*/ 	.byte	0x04, 0x17
        /*003e*/ 	.short	(.L_643 - .L_642)
.L_642:
        /*0040*/ 	.word	0x00000000
        /*0044*/ 	.short	0x0001
        /*0046*/ 	.short	0x0008
        /*0048*/ 	.byte	0x00, 0xf0, 0x21, 0x00


	//----- nvinfo : EIATTR_KPARAM_INFO
	.align		4
.L_643:
        /*004c*/ 	.byte	0x04, 0x17
        /*004e*/ 	.short	(.L_645 - .L_644)
.L_644:
        /*0050*/ 	.word	0x00000000
        /*0054*/ 	.short	0x0000
        /*0056*/ 	.short	0x0000
        /*0058*/ 	.byte	0x00, 0xf0, 0x21, 0x00


	//----- nvinfo : EIATTR_MAXREG_COUNT
	.align		4
.L_645:
        /*005c*/ 	.byte	0x03, 0x1b
        /*005e*/ 	.short	0x00ff


	//----- nvinfo : EIATTR_EXIT_INSTR_OFFSETS
	.align		4
        /*0060*/ 	.byte	0x04, 0x1c
        /*0062*/ 	.short	(.L_647 - .L_646)


	//   ....[0]....
.L_646:
        /*0064*/ 	.word	0x00001060


	//----- nvinfo : EIATTR_CTAIDZ_USED
	.align		4
.L_647:
        /*0068*/ 	.byte	0x01, 0x04
	.zero		2


	//----- nvinfo : EIATTR_MAX_THREADS
	.align		4
        /*006c*/ 	.byte	0x04, 0x05
        /*006e*/ 	.short	(.L_649 - .L_648)
.L_648:
        /*0070*/ 	.word	0x000000e0
        /*0074*/ 	.word	0x00000001
        /*0078*/ 	.word	0x00000001


	//----- nvinfo : EIATTR_CRS_STACK_SIZE
	.align		4
.L_649:
        /*007c*/ 	.byte	0x04, 0x1e
        /*007e*/ 	.short	(.L_651 - .L_650)
.L_650:
        /*0080*/ 	.word	0x00000000
.L_651:


//--------------------- .nv.info.tvmgen_default_fused_nn_contrib_conv2d_winograd_without_weight_transform_add_add_nn_relu_3_kernel_1 --------------------------
	.section	.nv.info.tvmgen_default_fused_nn_contrib_conv2d_winograd_without_weight_transform_add_add_nn_relu_3_kernel_1,"",@"SHT_CUDA_INFO"
	.sectionflags	@""
	.align	4


	//----- nvinfo : EIATTR_CUDA_API_VERSION
	.align		4
        /*0000*/ 	.byte	0x04, 0x37
        /*0002*/ 	.short	(.L_653 - .L_652)
.L_652:
        /*0004*/ 	.word	0x0000007e


	//----- nvinfo : EIATTR_SW2861232_WAR
	.align		4
.L_653:
        /*0008*/ 	.byte	0x01, 0x35
	.zero		2


	//----- nvinfo : EIATTR_PARAM_CBANK
	.align		4
        /*000c*/ 	.byte	0x04, 0x0a
        /*000e*/ 	.short	(.L_655 - .L_654)
	.align		4
.L_654:
        /*0010*/ 	.word	index@(.nv.constant0.tvmgen_default_fused_nn_contrib_conv2d_winograd_without_weight_transform_add_add_nn_relu_3_kernel_1)
        /*0014*/ 	.short	0x0160
        /*0016*/ 	.short	0x0018


	//----- nvinfo : EIATTR_CBANK_PARAM_SIZE
	.align		4
.L_655:
        /*0018*/ 	.byte	0x03, 0x19
        /*001a*/ 	.short	0x0018


	//----- nvinfo : EIATTR_KPARAM_INFO
	.align		4
        /*001c*/ 	.byte	0x04, 0x17
        /*001e*/ 	.short	(.L_657 - .L_656)
.L_656:
        /*0020*/ 	.word	0x00000000
        /*0024*/ 	.short	0x0002
        /*0026*/ 	.short	0x0010
        /*0028*/ 	.byte	0x00, 0xf0, 0x21, 0x00


	//----- nvinfo : EIATTR_KPARAM_INFO
	.align		4
.L_657:
        /*002c*/ 	.byte	0x04, 0x17
        /*002e*/ 	.short	(.L_659 - .L_658)
.L_658:
        /*0030*/ 	.word	0x00000000
        /*0034*/ 	.short	0x0001
        /*0036*/ 	.short	0x0008
        /*0038*/ 	.byte	0x00, 0xf0, 0x21, 0x00


	//----- nvinfo : EIATTR_KPARAM_INFO
	.align		4
.L_659:
        /*003c*/ 	.byte	0x04, 0x17
        /*003e*/ 	.short	(.L_661 - .L_660)
.L_660:
        /*0040*/ 	.word	0x00000000
        /*0044*/ 	.short	0x0000
        /*0046*/ 	.short	0x0000
        /*0048*/ 	.byte	0x00, 0xf0, 0x21, 0x00


	//----- nvinfo : EIATTR_MAXREG_COUNT
	.align		4
.L_661:
        /*004c*/ 	.byte	0x03, 0x1b
        /*004e*/ 	.short	0x00ff


	//----- nvinfo : EIATTR_EXIT_INSTR_OFFSETS
	.align		4
        /*0050*/ 	.byte	0x04, 0x1c
        /*0052*/ 	.short	(.L_663 - .L_662)


	//   ....[0]....
.L_662:
        /*0054*/ 	.word	0x00000e10


	//----- nvinfo : EIATTR_CTAIDZ_USED
	.align		4
.L_663:
        /*0058*/ 	.byte	0x01, 0x04
	.zero		2


	//----- nvinfo : EIATTR_MAX_THREADS
	.align		4
        /*005c*/ 	.byte	0x04, 0x05
        /*005e*/ 	.short	(.L_665 - .L_664)
.L_664:
        /*0060*/ 	.word	0x00000080
        /*0064*/ 	.word	0x00000001
        /*0068*/ 	.word	0x00000001
.L_665:


//--------------------- .nv.info.tvmgen_default_fused_nn_global_avg_pool2d_kernel --------------------------
	.section	.nv.info.tvmgen_default_fused_nn_global_avg_pool2d_kernel,"",@"SHT_CUDA_INFO"
	.sectionflags	@""
	.align	4


	//----- nvinfo : EIATTR_CUDA_API_VERSION
	.align		4
        /*0000*/ 	.byte	0x04, 0x37
        /*0002*/ 	.short	(.L_667 - .L_666)
.L_666:
        /*0004*/ 	.word	0x0000007e


	//----- nvinfo : EIATTR_SW2861232_WAR
	.align		4
.L_667:
        /*0008*/ 	.byte	0x01, 0x35
	.zero		2


	//----- nvinfo : EIATTR_PARAM_CBANK
	.align		4
        /*000c*/ 	.byte	0x04, 0x0a
        /*000e*/ 	.short	(.L_669 - .L_668)
	.align		4
.L_668:
        /*0010*/ 	.word	index@(.nv.constant0.tvmgen_default_fused_nn_global_avg_pool2d_kernel)
        /*0014*/ 	.short	0x0160
        /*0016*/ 	.short	0x0010


	//----- nvinfo : EIATTR_CBANK_PARAM_SIZE
	.align		4
.L_669:
        /*0018*/ 	.byte	0x03, 0x19
        /*001a*/ 	.short	0x0010


	//----- nvinfo : EIATTR_KPARAM_INFO
	.align		4
        /*001c*/ 	.byte	0x04, 0x17
        /*001e*/ 	.short	(.L_671 - .L_670)
.L_670:
        /*0020*/ 	.word	0x00000000
        /*0024*/ 	.short	0x0001
        /*0026*/ 	.short	0x0008
        /*0028*/ 	.byte	0x00, 0xf0, 0x21, 0x00


	//----- nvinfo : EIATTR_KPARAM_INFO
	.align		4
.L_671:
        /*002c*/ 	.byte	0x04, 0x17
        /*002e*/ 	.short	(.L_673 - .L_672)
.L_672:
        /*0030*/ 	.word	0x00000000
        /*0034*/ 	.short	0x0000
        /*0036*/ 	.short	0x0000
        /*0038*/ 	.byte	0x00, 0xf0, 0x21, 0x00


	//----- nvinfo : EIATTR_MAXREG_COUNT
	.align		4
.L_673:
        /*003c*/ 	.byte	0x03, 0x1b
        /*003e*/ 	.short	0x0040


	//----- nvinfo : EIATTR_COOP_GROUP_MASK_REGIDS
	.align		4
        /*0040*/ 	.byte	0x04, 0x29
        /*0042*/ 	.short	(.L_675 - .L_674)


	//   ....[0]....
.L_674:
        /*0044*/ 	.word	0x05000007


	//   ....[1]....
        /*0048*/ 	.word	0x05000007


	//   ....[2]....
        /*004c*/ 	.word	0x05000007


	//   ....[3]....
        /*0050*/ 	.word	0x05000007


	//   ....[4]....
        /*0054*/ 	.word	0x05000007


	//   ....[5]....
        /*0058*/ 	.word	0x05000007


	//----- nvinfo : EIATTR_COOP_GROUP_INSTR_OFFSETS
	.align		4
.L_675:
        /*005c*/ 	.byte	0x04, 0x28
        /*005e*/ 	.short	(.L_677 - .L_676)


	//   ....[0]....
.L_676:
        /*0060*/ 	.word	0x00000120


	//   ....[1]....
        /*0064*/ 	.word	0x00000140


	//   ....[2]....
        /*0068*/ 	.word	0x00000160


	//   ....[3]....
        /*006c*/ 	.word	0x00000190


	//   ....[4]....
        /*0070*/ 	.word	0x000001b0


	//   ....[5]....
        /*0074*/ 	.word	0x000001d0


	//----- nvinfo : EIATTR_EXIT_INSTR_OFFSETS
	.align		4
.L_677:
        /*0078*/ 	.byte	0x04, 0x1c
        /*007a*/ 	.short	(.L_679 - .L_678)


	//   ....[0]....
.L_678:
        /*007c*/ 	.word	0x000001e0


	//   ....[1]....
        /*0080*/ 	.word	0x00000220


	//----- nvinfo : EIATTR_MAX_THREADS
	.align		4
.L_679:
        /*0084*/ 	.byte	0x04, 0x05
        /*0086*/ 	.short	(.L_681 - .L_680)
.L_680:
        /*0088*/ 	.word	0x00000400
        /*008c*/ 	.word	0x00000001
        /*0090*/ 	.word	0x00000001
.L_681:


//--------------------- .nv.info.tvmgen_default_fused_nn_contrib_conv2d_winograd_without_weight_transform_add_add_nn_relu_kernel --------------------------
	.section	.nv.info.tvmgen_default_fused_nn_contrib_conv2d_winograd_without_weight_transform_add_add_nn_relu_kernel,"",@"SHT_CUDA_INFO"
	.sectionflags	@""
	.align	4


	//----- nvinfo : EIATTR_CUDA_API_VERSION
	.align		4
        /*0000*/ 	.byte	0x04, 0x37
        /*0002*/ 	.short	(.L_683 - .L_682)
.L_682:
        /*0004*/ 	.word	0x0000007e


	//----- nvinfo : EIATTR_SW2861232_WAR
	.align		4
.L_683:
        /*0008*/ 	.byte	0x01, 0x35
	.zero		2


	//----- nvinfo : EIATTR_PARAM_CBANK
	.align		4
        /*000c*/ 	.byte	0x04, 0x0a
        /*000e*/ 	.short	(.L_685 - .L_684)
	.align		4
.L_684:
        /*0010*/ 	.word	index@(.nv.constant0.tvmgen_default_fused_nn_contrib_conv2d_winograd_without_weight_transform_add_add_nn_relu_kernel)
        /*0014*/ 	.short	0x0160
        /*0016*/ 	.short	0x0010


	//----- nvinfo : EIATTR_CBANK_PARAM_SIZE
	.align		4
.L_685:
        /*0018*/ 	.byte	0x03, 0x19
        /*001a*/ 	.short	0x0010


	//----- nvinfo : EIATTR_KPARAM_INFO
	.align		4
        /*001c*/ 	.byte	0x04, 0x17
        /*001e*/ 	.short	(.L_687 - .L_686)
.L_686:
        /*0020*/ 	.word	0x00000000
        /*0024*/ 	.short	0x0001
        /*0026*/ 	.short	0x0008
        /*0028*/ 	.byte	0x00, 0xf0, 0x21, 0x00


	//----- nvinfo : EIATTR_KPARAM_INFO
	.align		4
.L_687:
        /*002c*/ 	.byte	0x04, 0x17
        /*002e*/ 	.short	(.L_689 - .L_688)
.L_688:
        /*0030*/ 	.word	0x00000000
        /*0034*/ 	.short	0x0000
        /*0036*/ 	.short	0x0000
        /*0038*/ 	.byte	0x00, 0xf0, 0x21, 0x00


	//----- nvinfo : EIATTR_MAXREG_COUNT
	.align		4
.L_689:
        /*003c*/ 	.byte	0x03, 0x1b
        /*003e*/ 	.short	0x00ff


	//----- nvinfo : EIATTR_EXIT_INSTR_OFFSETS
	.align		4
        /*0040*/ 	.byte	0x04, 0x1c
        /*0042*/ 	.short	(.L_691 - .L_690)


	//   ....[0]....
.L_690:
        /*0044*/ 	.word	0x00003ad0


	//----- nvinfo : EIATTR_MAX_THREADS
	.align		4
.L_691:
        /*0048*/ 	.byte	0x04, 0x05
        /*004a*/ 	.short	(.L_693 - .L_692)
.L_692:
        /*004c*/ 	.word	0x00000080
        /*0050*/ 	.word	0x00000001
        /*0054*/ 	.word	0x00000001
.L_693:


//--------------------- .nv.info.tvmgen_default_fused_nn_contrib_conv2d_winograd_without_weight_transform_add_add_nn_relu_2_kernel_2 --------------------------
	.section	.nv.info.tvmgen_default_fused_nn_contrib_conv2d_winograd_without_weight_transform_add_add_nn_relu_2_kernel_2,"",@"SHT_CUDA_INFO"
	.sectionflags	@""
	.align	4


	//----- nvinfo : EIATTR_CUDA_API_VERSION
	.align		4
        /*0000*/ 	.byte	0x04, 0x37
        /*0002*/ 	.short	(.L_695 - .L_694)
.L_694:
        /*0004*/ 	.word	0x0000007e


	//----- nvinfo : EIATTR_SW2861232_WAR
	.align		4
.L_695:
        /*0008*/ 	.byte	0x01, 0x35
	.zero		2


	//----- nvinfo : EIATTR_PARAM_CBANK
	.align		4
        /*000c*/ 	.byte	0x04, 0x0a
        /*000e*/ 	.short	(.L_697 - .L_696)
	.align		4
.L_696:
        /*0010*/ 	.word	index@(.nv.constant0.tvmgen_default_fused_nn_contrib_conv2d_winograd_without_weight_transform_add_add_nn_relu_2_kernel_2)
        /*0014*/ 	.short	0x0160
        /*0016*/ 	.short	0x0020


	//----- nvinfo : EIATTR_CBANK_PARAM_SIZE
	.align		4
.L_697:
        /*0018*/ 	.byte	0x03, 0x19
        /*001a*/ 	.short	0x0020


	//----- nvinfo : EIATTR_KPARAM_INFO
	.align		4
        /*001c*/ 	.byte	0x04, 0x17
        /*001e*/ 	.short	(.L_699 - .L_698)
.L_698:
        /*0020*/ 	.word	0x00000000
        /*0024*/ 	.short	0x0003
        /*0026*/ 	.short	0x0018
        /*0028*/ 	.byte	0x00, 0xf0, 0x21, 0x00


	//----- nvinfo : EIATTR_KPARAM_INFO
	.align		4
.L_699:
        /*002c*/ 	.byte	0x04, 0x17
        /*002e*/ 	.short	(.L_701 - .L_700)
.L_700:
        /*0030*/ 	.word	0x00000000
        /*0034*/ 	.short	0x0002
        /*0036*/ 	.short	0x0010
        /*0038*/ 	.byte	0x00, 0xf0, 0x21, 0x00


	//----- nvinfo : EIATTR_KPARAM_INFO
	.align		4
.L_701:
        /*003c*/ 	.byte	0x04, 0x17
        /*003e*/ 	.short	(.L_703 - .L_702)
.L_702:
        /*0040*/ 	.word	0x00000000
        /*0044*/ 	.short	0x0001
        /*0046*/ 	.short	0x0008
        /*0048*/ 	.byte	0x00, 0xf0, 0x21, 0x00


	//----- nvinfo : EIATTR_KPARAM_INFO
	.align		4
.L_703:
        /*004c*/ 	.byte	0x04, 0x17
        /*004e*/ 	.short	(.L_705 - .L_704)
.L_704:
        /*0050*/ 	.word	0x00000000
        /*0054*/ 	.short	0x0000
        /*0056*/ 	.short	0x0000
        /*0058*/ 	.byte	0x00, 0xf0, 0x21, 0x00


	//----- nvinfo : EIATTR_MAXREG_COUNT
	.align		4
.L_705:
        /*005c*/ 	.byte	0x03, 0x1b
        /*005e*/ 	.short	0x00ff


	//----- nvinfo : EIATTR_EXIT_INSTR_OFFSETS
	.align		4
        /*0060*/ 	.byte	0x04, 0x1c
        /*0062*/ 	.short	(.L_707 - .L_706)


	//   ....[0]....
.L_706:
        /*0064*/ 	.word	0x000006e0


	//----- nvinfo : EIATTR_MAX_THREADS
	.align		4
.L_707:
        /*0068*/ 	.byte	0x04, 0x05
        /*006a*/ 	.short	(.L_709 - .L_708)
.L_708:
        /*006c*/ 	.word	0x00000080
        /*0070*/ 	.word	0x00000001
        /*0074*/ 	.word	0x00000001
.L_709:


//--------------------- .nv.info.tvmgen_default_fused_nn_contrib_conv2d_winograd_without_weight_transform_add_nn_relu_1_kernel_2 --------------------------
	.section	.nv.info.tvmgen_default_fused_nn_contrib_conv2d_winograd_without_weight_transform_add_nn_relu_1_kernel_2,"",@"SHT_CUDA_INFO"
	.sectionflags	@""
	.align	4


	//----- nvinfo : EIATTR_CUDA_API_VERSION
	.align		4
        /*0000*/ 	.byte	0x04, 0x37
        /*0002*/ 	.short	(.L_711 - .L_710)
.L_710:
        /*0004*/ 	.word	0x0000007e


	//----- nvinfo : EIATTR_SW2861232_WAR
	.align		4
.L_711:
        /*0008*/ 	.byte	0x01, 0x35
	.zero		2


	//----- nvinfo : EIATTR_PARAM_CBANK
	.align		4
        /*000c*/ 	.byte	0x04, 0x0a
        /*000e*/ 	.short	(.L_713 - .L_712)
	.align		4
.L_712:
        /*0010*/ 	.word	index@(.nv.constant0.tvmgen_default_fused_nn_contrib_conv2d_winograd_without_weight_transform_add_nn_relu_1_kernel_2)
        /*0014*/ 	.short	0x0160
        /*0016*/ 	.short	0x0018


	//----- nvinfo : EIATTR_CBANK_PARAM_SIZE
	.align		4
.L_713:
        /*0018*/ 	.byte	0x03, 0x19
        /*001a*/ 	.short	0x0018


	//----- nvinfo : EIATTR_KPARAM_INFO
	.align		4
        /*001c*/ 	.byte	0x04, 0x17
        /*001e*/ 	.short	(.L_715 - .L_714)
.L_714:
        /*0020*/ 	.word	0x00000000
        /*0024*/ 	.short	0x0002
        /*0026*/ 	.short	0x0010
        /*0028*/ 	.byte	0x00, 0xf0, 0x21, 0x00


	//----- nvinfo : EIATTR_KPARAM_INFO
	.align		4
.L_715:
        /*002c*/ 	.byte	0x04, 0x17
        /*002e*/ 	.short	(.L_717 - .L_716)
.L_716:
        /*0030*/ 	.word	0x00000000
        /*0034*/ 	.short	0x0001
        /*0036*/ 	.short	0x0008
        /*0038*/ 	.byte	0x00, 0xf0, 0x21, 0x00


	//----- nvinfo : EIATTR_KPARAM_INFO
	.align		4
.L_717:
        /*003c*/ 	.byte	0x04, 0x17
        /*003e*/ 	.short	(.L_719 - .L_718)
.L_718:
        /*0040*/ 	.word	0x00000000
        /*0044*/ 	.short	0x0000
        /*0046*/ 	.short	0x0000
        /*0048*/ 	.byte	0x00, 0xf0, 0x21, 0x00


	//----- nvinfo : EIATTR_MAXREG_COUNT
	.align		4
.L_719:
        /*004c*/ 	.byte	0x03, 0x1b
        /*004e*/ 	.short	0x00ff


	//----- nvinfo : EIATTR_EXIT_INSTR_OFFSETS
	.align		4
        /*0050*/ 	.byte	0x04, 0x1c
        /*0052*/ 	.short	(.L_721 - .L_720)


	//   ....[0]....
.L_720:
        /*0054*/ 	.word	0x000005d0


	//----- nvinfo : EIATTR_MAX_THREADS
	.align		4
.L_721:
        /*0058*/ 	.byte	0x04, 0x05
        /*005a*/ 	.short	(.L_723 - .L_722)
.L_722:
        /*005c*/ 	.word	0x00000080
        /*0060*/ 	.word	0x00000001
        /*0064*/ 	.word	0x00000001
.L_723:


//--------------------- .nv.info.tvmgen_default_fused_nn_contrib_conv2d_winograd_without_weight_transform_add_nn_relu_1_kernel --------------------------
	.section	.nv.info.tvmgen_default_fused_nn_contrib_conv2d_winograd_without_weight_transform_add_nn_relu_1_kernel,"",@"SHT_CUDA_INFO"
	.sectionflags	@""
	.align	4


	//----- nvinfo : EIATTR_CUDA_API_VERSION
	.align		4
        /*0000*/ 	.byte	0x04, 0x37
        /*0002*/ 	.short	(.L_725 - .L_724)
.L_724:
        /*0004*/ 	.word	0x0000007e


	//----- nvinfo : EIATTR_SW2861232_WAR
	.align		4
.L_725:
        /*0008*/ 	.byte	0x01, 0x35
	.zero		2


	//----- nvinfo : EIATTR_PARAM_CBANK
	.align		4
        /*000c*/ 	.byte	0x04, 0x0a
        /*000e*/ 	.short	(.L_727 - .L_726)
	.align		4
.L_726:
        /*0010*/ 	.word	index@(.nv.constant0.tvmgen_default_fused_nn_contrib_conv2d_winograd_without_weight_transform_add_nn_relu_1_kernel)
        /*0014*/ 	.short	0x0160
        /*0016*/ 	.short	0x0010


	//----- nvinfo : EIATTR_CBANK_PARAM_SIZE
	.align		4
.L_727:
        /*0018*/ 	.byte	0x03, 0x19
        /*001a*/ 	.short	0x0010


	//----- nvinfo : EIATTR_KPARAM_INFO
	.align		4
        /*001c*/ 	.byte	0x04, 0x17
        /*001e*/ 	.short	(.L_729 - .L_728)
.L_728:
        /*0020*/ 	.word	0x00000000
        /*0024*/ 	.short	0x0001
        /*0026*/ 	.short	0x0008
        /*0028*/ 	.byte	0x00, 0xf0, 0x21, 0x00


	//----- nvinfo : EIATTR_KPARAM_INFO
	.align		4
.L_729:
        /*002c*/ 	.byte	0x04, 0x17
        /*002e*/ 	.short	(.L_731 - .L_730)
.L_730:
        /*0030*/ 	.word	0x00000000
        /*0034*/ 	.short	0x0000
        /*0036*/ 	.short	0x0000
        /*0038*/ 	.byte	0x00, 0xf0, 0x21, 0x00


	//----- nvinfo : EIATTR_MAXREG_COUNT
	.align		4
.L_731:
        /*003c*/ 	.byte	0x03, 0x1b
        /*003e*/ 	.short	0x00ff


	//----- nvinfo : EIATTR_EXIT_INSTR_OFFSETS
	.align		4
        /*0040*/ 	.byte	0x04, 0x1c
        /*0042*/ 	.short	(.L_733 - .L_732)


	//   ....[0]....
.L_732:
        /*0044*/ 	.word	0x00000970


	//----- nvinfo : EIATTR_MAX_THREADS
	.align		4
.L_733:
        /*0048*/ 	.byte	0x04, 0x05
        /*004a*/ 	.short	(.L_735 - .L_734)
.L_734:
        /*004c*/ 	.word	0x00000080
        /*0050*/ 	.word	0x00000001
        /*0054*/ 	.word	0x00000001
.L_735:


//--------------------- .nv.callgraph             --------------------------
	.section	.nv.callgraph,"",@"SHT_CUDA_CALLGRAPH"
	.align	4
	.sectionentsize	8
	.align		4
        /*0000*/ 	.word	0x00000000
	.align		4
        /*0004*/ 	.word	0xffffffff
	.align		4
        /*0008*/ 	.word	0x00000000
	.align		4
        /*000c*/ 	.word	0xfffffffe
	.align		4
        /*0010*/ 	.word	0x00000000
	.align		4
        /*0014*/ 	.word	0xfffffffd
	.align		4
        /*0018*/ 	.word	0x00000000
	.align		4
        /*001c*/ 	.word	0xfffffffc


//--------------------- .nv.rel.action            --------------------------
	.section	.nv.rel.action,"",@"SHT_CUDA_RELOCINFO"
	.align	8
	.sectionentsize	8
        /*0000*/ 	.byte	0x73, 0x00, 0x00, 0x00, 0x00, 0x00, 0x00, 0x00, 0x00, 0x00, 0x00, 0x11, 0x25, 0x00, 0x05, 0x36


//--------------------- .nv.constant0.tvmgen_default_fused_nn_conv2d_add_nn_relu_1_kernel --------------------------
	.section	.nv.constant0.tvmgen_default_fused_nn_conv2d_add_nn_relu_1_kernel,"a",@progbits
	.sectionflags	@""
	.align	4
.nv.constant0.tvmgen_default_fused_nn_conv2d_add_nn_relu_1_kernel:
	.zero		384


//--------------------- .nv.constant0.tvmgen_default_fused_nn_contrib_conv2d_winograd_without_weight_transform_add_add_nn_relu_3_kernel_2 --------------------------
	.section	.nv.constant0.tvmgen_default_fused_nn_contrib_conv2d_winograd_without_weight_transform_add_add_nn_relu_3_kernel_2,"a",@progbits
	.sectionflags	@""
	.align	4
.nv.constant0.tvmgen_default_fused_nn_contrib_conv2d_winograd_without_weight_transform_add_add_nn_relu_3_kernel_2:
	.zero		384


//--------------------- .nv.constant0.tvmgen_default_fused_nn_contrib_conv2d_winograd_without_weight_transform_add_add_nn_relu_3_kernel --------------------------
	.section	.nv.constant0.tvmgen_default_fused_nn_contrib_conv2d_winograd_without_weight_transform_add_add_nn_relu_3_kernel,"a",@progbits
	.sectionflags	@""
	.align	4
.nv.constant0.tvmgen_default_fused_nn_contrib_conv2d_winograd_without_weight_transform_add_add_nn_relu_3_kernel:
	.zero		368


//--------------------- .nv.constant0.tvmgen_default_fused_nn_contrib_conv2d_winograd_without_weight_transform_add_add_nn_relu_kernel_1 --------------------------
	.section	.nv.constant0.tvmgen_default_fused_nn_contrib_conv2d_winograd_without_weight_transform_add_add_nn_relu_kernel_1,"a",@progbits
	.sectionflags	@""
	.align	4
.nv.constant0.tvmgen_default_fused_nn_contrib_conv2d_winograd_without_weight_transform_add_add_nn_relu_kernel_1:
	.zero		376


//--------------------- .nv.constant0.tvmgen_default_fused_nn_contrib_conv2d_winograd_without_weight_transform_add_nn_relu_2_kernel --------------------------
	.section	.nv.constant0.tvmgen_default_fused_nn_contrib_conv2d_winograd_without_weight_transform_add_nn_relu_2_kernel,"a",@progbits
	.sectionflags	@""
	.align	4
.nv.constant0.tvmgen_default_fused_nn_contrib_conv2d_winograd_without_weight_transform_add_nn_relu_2_kernel:
	.zero		368


//--------------------- .nv.constant0.tvmgen_default_fused_nn_contrib_conv2d_winograd_without_weight_transform_add_nn_relu_3_kernel_2 --------------------------
	.section	.nv.constant0.tvmgen_default_fused_nn_contrib_conv2d_winograd_without_weight_transform_add_nn_relu_3_kernel_2,"a",@progbits
	.sectionflags	@""
	.align	4
.nv.constant0.tvmgen_default_fused_nn_contrib_conv2d_winograd_without_weight_transform_add_nn_relu_3_kernel_2:
	.zero		376


//--------------------- .nv.constant0.tvmgen_default_fused_nn_contrib_conv2d_winograd_without_weight_transform_add_nn_relu_3_kernel --------------------------
	.section	.nv.constant0.tvmgen_default_fused_nn_contrib_conv2d_winograd_without_weight_transform_add_nn_relu_3_kernel,"a",@progbits
	.sectionflags	@""
	.align	4
.nv.constant0.tvmgen_default_fused_nn_contrib_conv2d_winograd_without_weight_transform_add_nn_relu_3_kernel:
	.zero		368


//--------------------- .nv.constant0.tvmgen_default_fused_nn_contrib_conv2d_winograd_without_weight_transform_add_nn_relu_3_kernel_1 --------------------------
	.section	.nv.constant0.tvmgen_default_fused_nn_contrib_conv2d_winograd_without_weight_transform_add_nn_relu_3_kernel_1,"a",@progbits
	.sectionflags	@""
	.align	4
.nv.constant0.tvmgen_default_fused_nn_contrib_conv2d_winograd_without_weight_transform_add_nn_relu_3_kernel_1:
	.zero		376


//--------------------- .nv.constant0.tvmgen_default_fused_nn_conv2d_add_nn_relu_3_kernel --------------------------
	.section	.nv.constant0.tvmgen_default_fused_nn_conv2d_add_nn_relu_3_kernel,"a",@progbits
	.sectionflags	@""
	.align	4
.nv.constant0.tvmgen_default_fused_nn_conv2d_add_nn_relu_3_kernel:
	.zero		384


//--------------------- .nv.constant0.tvmgen_default_fused_nn_global_avg_pool2d_kernel_1 --------------------------
	.section	.nv.constant0.tvmgen_default_fused_nn_global_avg_pool2d_kernel_1,"a",@progbits
	.sectionflags	@""
	.align	4
.nv.constant0.tvmgen_default_fused_nn_global_avg_pool2d_kernel_1:
	.zero		368


//--------------------- .nv.constant0.tvmgen_default_fused_nn_contrib_conv2d_winograd_without_weight_transform_add_nn_relu_2_kernel_2 --------------------------
	.section	.nv.constant0.tvmgen_default_fused_nn_contrib_conv2d_winograd_without_weight_transform_add_nn_relu_2_kernel_2,"a",@progbits
	.sectionflags	@""
	.align	4
.nv.constant0.tvmgen_default_fused_nn_contrib_conv2d_winograd_without_weight_transform_add_nn_relu_2_kernel_2:
	.zero		376


//--------------------- .nv.constant0.tvmgen_default_fused_nn_conv2d_add_1_kernel --------------------------
	.section	.nv.constant0.tvmgen_default_fused_nn_conv2d_add_1_kernel,"a",@progbits
	.sectionflags	@""
	.align	4
.nv.constant0.tvmgen_default_fused_nn_conv2d_add_1_kernel:
	.zero		384


//--------------------- .nv.constant0.tvmgen_default_fused_nn_conv2d_add_2_kernel --------------------------
	.section	.nv.constant0.tvmgen_default_fused_nn_conv2d_add_2_kernel,"a",@progbits
	.sectionflags	@""
	.align	4
.nv.constant0.tvmgen_default_fused_nn_conv2d_add_2_kernel:
	.zero		384


//--------------------- .nv.constant0.tvmgen_default_fused_nn_contrib_conv2d_winograd_without_weight_transform_add_add_nn_relu_1_kernel_1 --------------------------
	.section	.nv.constant0.tvmgen_default_fused_nn_contrib_conv2d_winograd_without_weight_transform_add_add_nn_relu_1_kernel_1,"a",@progbits
	.sectionflags	@""
	.align	4
.nv.constant0.tvmgen_default_fused_nn_contrib_conv2d_winograd_without_weight_transform_add_add_nn_relu_1_kernel_1:
	.zero		376


//--------------------- .nv.constant0.tvmgen_default_fused_nn_contrib_conv2d_winograd_without_weight_transform_add_nn_relu_2_kernel_1 --------------------------
	.section	.nv.constant0.tvmgen_default_fused_nn_contrib_conv2d_winograd_without_weight_transform_add_nn_relu_2_kernel_1,"a",@progbits
	.sectionflags	@""
	.align	4
.nv.constant0.tvmgen_default_fused_nn_contrib_conv2d_winograd_without_weight_transform_add_nn_relu_2_kernel_1:
	.zero		376


//--------------------- .nv.constant0.tvmgen_default_fused_nn_contrib_conv2d_winograd_without_weight_transform_add_add_nn_relu_2_kernel_1 --------------------------
	.section	.nv.constant0.tvmgen_default_fused_nn_contrib_conv2d_winograd_without_weight_transform_add_add_nn_relu_2_kernel_1,"a",@progbits
	.sectionflags	@""
	.align	4
.nv.constant0.tvmgen_default_fused_nn_contrib_conv2d_winograd_without_weight_transform_add_add_nn_relu_2_kernel_1:
	.zero		376


//--------------------- .nv.constant0.tvmgen_default_fused_nn_contrib_conv2d_winograd_without_weight_transform_add_nn_relu_kernel --------------------------
	.section	.nv.constant0.tvmgen_default_fused_nn_contrib_conv2d_winograd_without_weight_transform_add_nn_relu_kernel,"a",@progbits
	.sectionflags	@""
	.align	4
.nv.constant0.tvmgen_default_fused_nn_contrib_conv2d_winograd_without_weight_transform_add_nn_relu_kernel:
	.zero		368


//--------------------- .nv.constant0.tvmgen_default_fused_nn_batch_flatten_kernel --------------------------
	.section	.nv.constant0.tvmgen_default_fused_nn_batch_flatten_kernel,"a",@progbits
	.sectionflags	@""
	.align	4
.nv.constant0.tvmgen_default_fused_nn_batch_flatten_kernel:
	.zero		368


//--------------------- .nv.constant0.tvmgen_default_fused_nn_contrib_conv2d_winograd_without_weight_transform_add_nn_relu_1_kernel_1 --------------------------
	.section	.nv.constant0.tvmgen_default_fused_nn_contrib_conv2d_winograd_without_weight_transform_add_nn_relu_1_kernel_1,"a",@progbits
	.sectionflags	@""
	.align	4
.nv.constant0.tvmgen_default_fused_nn_contrib_conv2d_winograd_without_weight_transform_add_nn_relu_1_kernel_1:
	.zero		376


//--------------------- .nv.constant0.tvmgen_default_fused_nn_max_pool2d_kernel --------------------------
	.section	.nv.constant0.tvmgen_default_fused_nn_max_pool2d_kernel,"a",@progbits
	.sectionflags	@""
	.align	4
.nv.constant0.tvmgen_default_fused_nn_max_pool2d_kernel:
	.zero		368


//--------------------- .nv.constant0.tvmgen_default_fused_nn_contrib_conv2d_winograd_without_weight_transform_add_add_nn_relu_kernel_2 --------------------------
	.section	.nv.constant0.tvmgen_default_fused_nn_contrib_conv2d_winograd_without_weight_transform_add_add_nn_relu_kernel_2,"a",@progbits
	.sectionflags	@""
	.align	4
.nv.constant0.tvmgen_default_fused_nn_contrib_conv2d_winograd_without_weight_transform_add_add_nn_relu_kernel_2:
	.zero		384


//--------------------- .nv.constant0.tvmgen_default_fused_nn_contrib_conv2d_winograd_without_weight_transform_add_add_nn_relu_2_kernel --------------------------
	.section	.nv.constant0.tvmgen_default_fused_nn_contrib_conv2d_winograd_without_weight_transform_add_add_nn_relu_2_kernel,"a",@progbits
	.sectionflags	@""
	.align	4
.nv.constant0.tvmgen_default_fused_nn_contrib_conv2d_winograd_without_weight_transform_add_add_nn_relu_2_kernel:
	.zero		368


//--------------------- .nv.constant0.tvmgen_default_fused_nn_conv2d_add_nn_relu_kernel --------------------------
	.section	.nv.constant0.tvmgen_default_fused_nn_conv2d_add_nn_relu_kernel,"a",@progbits
	.sectionflags	@""
	.align	4
.nv.constant0.tvmgen_default_fused_nn_conv2d_add_nn_relu_kernel:
	.zero		384


//--------------------- .nv.constant0.tvmgen_default_fused_nn_contrib_conv2d_winograd_without_weight_transform_add_add_nn_relu_1_kernel --------------------------
	.section	.nv.constant0.tvmgen_default_fused_nn_contrib_conv2d_winograd_without_weight_transform_add_add_nn_relu_1_kernel,"a",@progbits
	.sectionflags	@""
	.align	4
.nv.constant0.tvmgen_default_fused_nn_contrib_conv2d_winograd_without_weight_transform_add_add_nn_relu_1_kernel:
	.zero		368


//--------------------- .nv.constant0.tvmgen_default_fused_nn_dense_add_kernel --------------------------
	.section	.nv.constant0.tvmgen_default_fused_nn_dense_add_kernel,"a",@progbits
	.sectionflags	@""
	.align	4
.nv.constant0.tvmgen_default_fused_nn_dense_add_kernel:
	.zero		384


//--------------------- .nv.constant0.tvmgen_default_fused_nn_contrib_conv2d_winograd_without_weight_transform_add_nn_relu_kernel_2 --------------------------
	.section	.nv.constant0.tvmgen_default_fused_nn_contrib_conv2d_winograd_without_weight_transform_add_nn_relu_kernel_2,"a",@progbits
	.sectionflags	@""
	.align	4
.nv.constant0.tvmgen_default_fused_nn_contrib_conv2d_winograd_without_weight_transform_add_nn_relu_kernel_2:
	.zero		376


//--------------------- .nv.constant0.tvmgen_default_fused_nn_contrib_conv2d_winograd_without_weight_transform_add_nn_relu_kernel_1 --------------------------
	.section	.nv.constant0.tvmgen_default_fused_nn_contrib_conv2d_winograd_without_weight_transform_add_nn_relu_kernel_1,"a",@progbits
	.sectionflags	@""
	.align	4
.nv.constant0.tvmgen_default_fused_nn_contrib_conv2d_winograd_without_weight_transform_add_nn_relu_kernel_1:
	.zero		376


//--------------------- .nv.constant0.tvmgen_default_fused_nn_conv2d_add_kernel --------------------------
	.section	.nv.constant0.tvmgen_default_fused_nn_conv2d_add_kernel,"a",@progbits
	.sectionflags	@""
	.align	4
.nv.constant0.tvmgen_default_fused_nn_conv2d_add_kernel:
	.zero		384


//--------------------- .nv.constant0.tvmgen_default_fused_nn_contrib_conv2d_winograd_without_weight_transform_add_add_nn_relu_1_kernel_2 --------------------------
	.section	.nv.constant0.tvmgen_default_fused_nn_contrib_conv2d_winograd_without_weight_transform_add_add_nn_relu_1_kernel_2,"a",@progbits
	.sectionflags	@""
	.align	4
.nv.constant0.tvmgen_default_fused_nn_contrib_conv2d_winograd_without_weight_transform_add_add_nn_relu_1_kernel_2:
	.zero		384


//--------------------- .nv.constant0.tvmgen_default_fused_nn_conv2d_add_nn_relu_2_kernel --------------------------
	.section	.nv.constant0.tvmgen_default_fused_nn_conv2d_add_nn_relu_2_kernel,"a",@progbits
	.sectionflags	@""
	.align	4
.nv.constant0.tvmgen_default_fused_nn_conv2d_add_nn_relu_2_kernel:
	.zero		384


//--------------------- .nv.constant0.tvmgen_default_fused_nn_contrib_conv2d_winograd_without_weight_transform_add_add_nn_relu_3_kernel_1 --------------------------
	.section	.nv.constant0.tvmgen_default_fused_nn_contrib_conv2d_winograd_without_weight_transform_add_add_nn_relu_3_kernel_1,"a",@progbits
	.sectionflags	@""
	.align	4
.nv.constant0.tvmgen_default_fused_nn_contrib_conv2d_winograd_without_weight_transform_add_add_nn_relu_3_kernel_1:
	.zero		376


//--------------------- .nv.constant0.tvmgen_default_fused_nn_global_avg_pool2d_kernel --------------------------
	.section	.nv.constant0.tvmgen_default_fused_nn_global_avg_pool2d_kernel,"a",@progbits
	.sectionflags	@""
	.align	4
.nv.constant0.tvmgen_default_fused_nn_global_avg_pool2d_kernel:
	.zero		368


//--------------------- .nv.constant0.tvmgen_default_fused_nn_contrib_conv2d_winograd_without_weight_transform_add_add_nn_relu_kernel --------------------------
	.section	.nv.constant0.tvmgen_default_fused_nn_contrib_conv2d_winograd_without_weight_transform_add_add_nn_relu_kernel,"a",@progbits
	.sectionflags	@""
	.align	4
.nv.constant0.tvmgen_default_fused_nn_contrib_conv2d_winograd_without_weight_transform_add_add_nn_relu_kernel:
	.zero		368


//--------------------- .nv.constant0.tvmgen_default_fused_nn_contrib_conv2d_winograd_without_weight_transform_add_add_nn_relu_2_kernel_2 --------------------------
	.section	.nv.constant0.tvmgen_default_fused_nn_contrib_conv2d_winograd_without_weight_transform_add_add_nn_relu_2_kernel_2,"a",@progbits
	.sectionflags	@""
	.align	4
.nv.constant0.tvmgen_default_fused_nn_contrib_conv2d_winograd_without_weight_transform_add_add_nn_relu_2_kernel_2:
	.zero		384


//--------------------- .nv.constant0.tvmgen_default_fused_nn_contrib_conv2d_winograd_without_weight_transform_add_nn_relu_1_kernel_2 --------------------------
	.section	.nv.constant0.tvmgen_default_fused_nn_contrib_conv2d_winograd_without_weight_transform_add_nn_relu_1_kernel_2,"a",@progbits
	.sectionflags	@""
	.align	4
.nv.constant0.tvmgen_default_fused_nn_contrib_conv2d_winograd_without_weight_transform_add_nn_relu_1_kernel_2:
	.zero		376


//--------------------- .nv.constant0.tvmgen_default_fused_nn_contrib_conv2d_winograd_without_weight_transform_add_nn_relu_1_kernel --------------------------
	.section	.nv.constant0.tvmgen_default_fused_nn_contrib_conv2d_winograd_without_weight_transform_add_nn_relu_1_kernel,"a",@progbits
	.sectionflags	@""
	.align	4
.nv.constant0.tvmgen_default_fused_nn_contrib_conv2d_winograd_without_weight_transform_add_nn_relu_1_kernel:
	.zero		368


//--------------------- .text.tvmgen_default_fused_nn_conv2d_add_nn_relu_1_kernel --------------------------
	.section	.text.tvmgen_default_fused_nn_conv2d_add_nn_relu_1_kernel,"ax",@progbits
	.sectionflags	@"SHF_BARRIERS=1"
	.sectioninfo	@"SHI_REGISTERS=40"
	.align	128
        .global         tvmgen_default_fused_nn_conv2d_add_nn_relu_1_kernel
        .type           tvmgen_default_fused_nn_conv2d_add_nn_relu_1_kernel,@function
        .size           tvmgen_default_fused_nn_conv2d_add_nn_relu_1_kernel,(.L_x_87 - tvmgen_default_fused_nn_conv2d_add_nn_relu_1_kernel)
        .other          tvmgen_default_fused_nn_conv2d_add_nn_relu_1_kernel,@"STO_CUDA_ENTRY STV_DEFAULT"
tvmgen_default_fused_nn_conv2d_add_nn_relu_1_kernel:
.text.tvmgen_default_fused_nn_conv2d_add_nn_relu_1_kernel:
[----:B------:R-:W-:Y:S02]  /*0000*/  MOV R1, c[0x0][0x28] ;  /* 0x00000a0000017a02 */ /* 0x000fe40000000f00 */
[----:B------:R-:W0:Y:S01]  /*0010*/  S2R R0, SR_TID.Z ;  /* 0x0000000000007919 */ /* 0x000e220000002300 */
[----:B------:R-:W-:Y:S01]  /*0020*/  MOV R30, RZ ;  /* 0x000000ff001e7202 */ /* 0x000fe20000000f00 */
[----:B------:R-:W-:Y:S01]  /*0030*/  ULDC.64 UR4, c[0x0][0x118] ;  /* 0x0000460000047ab9 */ /* 0x000fe20000000a00 */
[----:B------:R-:W-:Y:S01]  /*0040*/  MOV R6, RZ ;  /* 0x000000ff00067202 */ /* 0x000fe20000000f00 */
[----:B------:R-:W0:Y:S01]  /*0050*/  S2R R3, SR_TID.X ;  /* 0x0000000000037919 */ /* 0x000e220000002100 */
[----:B------:R-:W-:Y:S02]  /*0060*/  MOV R25, RZ ;  /* 0x000000ff00197202 */ /* 0x000fe40000000f00 */
[----:B------:R-:W-:Y:S01]  /*0070*/  MOV R35, RZ ;  /* 0x000000ff00237202 */ /* 0x000fe20000000f00 */
[----:B------:R-:W1:Y:S01]  /*0080*/  S2R R5, SR_CTAID.Z ;  /* 0x0000000000057919 */ /* 0x000e620000002700 */
[----:B------:R-:W-:Y:S01]  /*0090*/  MOV R27, RZ ;  /* 0x000000ff001b7202 */ /* 0x000fe20000000f00 */
[----:B0-----:R-:W-:-:S02]  /*00a0*/  IMAD R2, R0, 0xb, R3 ;  /* 0x0000000b00027824 */ /* 0x001fc400078e0203 */
[----:B------:R-:W-:-:S03]  /*00b0*/  IMAD.HI R4, R3, 0x2aaaaaab, RZ ;  /* 0x2aaaaaab03047827 */ /* 0x000fc600078e02ff */
[----:B------:R-:W-:Y:S01]  /*00c0*/  SHF.L.U32 R31, R2, 0x1, RZ ;  /* 0x00000001021f7819 */ /* 0x000fe200000006ff */
[----:B------:R-:W-:Y:S01]  /*00d0*/  IMAD R29, R0, 0xc, R3 ;  /* 0x0000000c001d7824 */ /* 0x000fe200078e0203 */
[----:B------:R-:W-:Y:S02]  /*00e0*/  LEA.HI R12, R4, R4, RZ, 0x1 ;  /* 0x00000004040c7211 */ /* 0x000fe400078f08ff */
[----:B------:R-:W-:Y:S01]  /*00f0*/  ISETP.GE.AND P3, PT, R2, 0xab, PT ;  /* 0x000000ab0200780c */ /* 0x000fe20003f66270 */
[C---:B------:R-:W-:Y:S01]  /*0100*/  IMAD.HI R2, R31.reuse, -0x405fd017, R30 ;  /* 0xbfa02fe91f027827 */ /* 0x040fe200078e021e */
[----:B------:R-:W-:Y:S02]  /*0110*/  IADD3 R7, R31, 0x1, RZ ;  /* 0x000000011f077810 */ /* 0x000fe40007ffe0ff */
[----:B------:R-:W-:Y:S01]  /*0120*/  SHF.R.S32.HI R9, RZ, 0x1, R4 ;  /* 0x00000001ff097819 */ /* 0x000fe20000011404 */
[----:B------:R-:W-:Y:S01]  /*0130*/  IMAD R10, R12, -0x6, R3 ;  /* 0xfffffffa0c0a7824 */ /* 0x000fe200078e0203 */
[----:B------:R-:W-:Y:S01]  /*0140*/  SHF.R.U32.HI R11, RZ, 0x1f, R2 ;  /* 0x0000001fff0b7819 */ /* 0x000fe20000011602 */
[----:B------:R-:W-:Y:S01]  /*0150*/  IMAD.HI R14, R7, -0x7047dc11, R6 ;  /* 0x8fb823ef070e7827 */ /* 0x000fe200078e0206 */
[----:B------:R-:W-:-:S02]  /*0160*/  LEA.HI R9, R4, R9, RZ, 0x1 ;  /* 0x0000000904097211 */ /* 0x000fc400078f08ff */
[----:B------:R-:W-:Y:S01]  /*0170*/  ISETP.LT.AND P3, PT, R3, 0xb, !P3 ;  /* 0x0000000b0300780c */ /* 0x000fe20005f61270 */
[----:B-1----:R-:W-:Y:S01]  /*0180*/  IMAD R15, R5, 0x1800, R10 ;  /* 0x00001800050f7824 */ /* 0x002fe200078e020a */
[CC--:B------:R-:W-:Y:S01]  /*0190*/  LEA.HI.SX32 R10, R2.reuse, R11.reuse, 0x19 ;  /* 0x0000000b020a7211 */ /* 0x0c0fe200078fcaff */
[----:B------:R-:W-:Y:S01]  /*01a0*/  IMAD.HI R8, R7, -0x405fd017, R6 ;  /* 0xbfa02fe907087827 */ /* 0x000fe200078e0206 */
[----:B------:R-:W-:Y:S02]  /*01b0*/  LEA.HI.SX32 R2, R2, R11, 0x18 ;  /* 0x0000000b02027211 */ /* 0x000fe400078fc2ff */
[----:B------:R-:W-:Y:S01]  /*01c0*/  IADD3 R9, R9, R0, RZ ;  /* 0x0000000009097210 */ /* 0x000fe20007ffe0ff */
[----:B------:R-:W-:Y:S01]  /*01d0*/  IMAD.HI R4, R31, -0x7047dc11, R30 ;  /* 0x8fb823ef1f047827 */ /* 0x000fe200078e021e */
[----:B------:R-:W-:Y:S02]  /*01e0*/  SHF.R.U32.HI R11, RZ, 0x1f, R8 ;  /* 0x0000001fff0b7819 */ /* 0x000fe40000011608 */
[----:B------:R-:W-:Y:S01]  /*01f0*/  ISETP.GE.AND P1, PT, R9, 0x10, PT ;  /* 0x000000100900780c */ /* 0x000fe20003f26270 */
[----:B------:R-:W-:Y:S01]  /*0200*/  IMAD R17, R0, 0x180, R15 ;  /* 0x0000018000117824 */ /* 0x000fe200078e020f */
[----:B------:R-:W-:-:S02]  /*0210*/  SHF.R.U32.HI R15, RZ, 0x1f, R14 ;  /* 0x0000001fff0f7819 */ /* 0x000fc4000001160e */
[----:B------:R-:W-:Y:S02]  /*0220*/  SHF.R.U32.HI R13, RZ, 0x1f, R4 ;  /* 0x0000001fff0d7819 */ /* 0x000fe40000011604 */
[----:B------:R-:W-:Y:S02]  /*0230*/  LEA.HI.SX32 R19, R14, R15, 0x1b ;  /* 0x0000000f0e137211 */ /* 0x000fe400078fdaff */
[----:B------:R-:W-:Y:S02]  /*0240*/  LEA.HI.SX32 R15, R8, R11, 0x18 ;  /* 0x0000000b080f7211 */ /* 0x000fe400078fc2ff */
[----:B------:R-:W-:Y:S01]  /*0250*/  LEA.HI.SX32 R6, R4, R13, 0x1b ;  /* 0x0000000d04067211 */ /* 0x000fe200078fdaff */
[----:B------:R-:W-:Y:S01]  /*0260*/  IMAD R4, R12, 0xc0, R17 ;  /* 0x000000c00c047824 */ /* 0x000fe200078e0211 */
[----:B------:R-:W-:Y:S01]  /*0270*/  MOV R12, RZ ;  /* 0x000000ff000c7202 */ /* 0x000fe20000000f00 */
[----:B------:R-:W-:Y:S01]  /*0280*/  IMAD R13, R2, -0x156, R31 ;  /* 0xfffffeaa020d7824 */ /* 0x000fe200078e021f */
[----:B------:R-:W-:Y:S01]  /*0290*/  LEA.HI.SX32 R17, R8, R11, 0x19 ;  /* 0x0000000b08117211 */ /* 0x000fe200078fcaff */
[----:B------:R-:W-:Y:S01]  /*02a0*/  IMAD R15, R15, -0x156, R7 ;  /* 0xfffffeaa0f0f7824 */ /* 0x000fe200078e0207 */
[----:B------:R-:W-:Y:S01]  /*02b0*/  MOV R14, RZ ;  /* 0x000000ff000e7202 */ /* 0x000fe20000000f00 */
[----:B------:R-:W-:Y:S01]  /*02c0*/  IMAD R11, R10, -0xab, R31 ;  /* 0xffffff550a0b7824 */ /* 0x000fe200078e021f */
[----:B------:R-:W0:Y:S01]  /*02d0*/  S2R R2, SR_CTAID.Y ;  /* 0x0000000000027919 */ /* 0x000e220000002600 */
[----:B------:R-:W-:Y:S01]  /*02e0*/  MOV R10, RZ ;  /* 0x000000ff000a7202 */ /* 0x000fe20000000f00 */
[----:B------:R-:W-:Y:S01]  /*02f0*/  IMAD.HI R8, R13, -0x405fd017, R12 ;  /* 0xbfa02fe90d087827 */ /* 0x000fe200078e020c */
[----:B------:R-:W-:-:S02]  /*0300*/  LEA R4, R4, R4, 0x1 ;  /* 0x0000000404047211 */ /* 0x000fc400078e08ff */
[----:B------:R-:W-:Y:S01]  /*0310*/  ISETP.LT.AND P1, PT, R3, 0xc, !P1 ;  /* 0x0000000c0300780c */ /* 0x000fe20004f21270 */
[----:B------:R-:W-:Y:S01]  /*0320*/  IMAD R13, R17, -0xab, R7 ;  /* 0xffffff55110d7824 */ /* 0x000fe200078e0207 */
[----:B------:R-:W-:Y:S01]  /*0330*/  MOV R17, 0x4 ;  /* 0x0000000400117802 */ /* 0x000fe20000000f00 */
[----:B------:R-:W-:Y:S01]  /*0340*/  IMAD.HI R14, R15, -0x405fd017, R14 ;  /* 0xbfa02fe90f0e7827 */ /* 0x000fe200078e020e */
[----:B------:R-:W-:-:S03]  /*0350*/  LEA R29, R29, R29, 0x1 ;  /* 0x0000001d1d1d7211 */ /* 0x000fc600078e08ff */
[----:B------:R-:W-:Y:S01]  /*0360*/  IMAD.HI R10, R11, -0x7047dc11, R10 ;  /* 0x8fb823ef0b0a7827 */ /* 0x000fe200078e020a */
[----:B------:R-:W-:Y:S02]  /*0370*/  SHF.R.U32.HI R11, RZ, 0x1f, R8 ;  /* 0x0000001fff0b7819 */ /* 0x000fe40000011608 */
[----:B------:R-:W-:Y:S01]  /*0380*/  SHF.R.U32.HI R15, RZ, 0x1f, R14 ;  /* 0x0000001fff0f7819 */ /* 0x000fe2000001160e */
[----:B------:R-:W-:Y:S01]  /*0390*/  IMAD.HI R12, R13, -0x7047dc11, R12 ;  /* 0x8fb823ef0d0c7827 */ /* 0x000fe200078e020c */
[----:B------:R-:W-:Y:S02]  /*03a0*/  LEA.HI.SX32 R13, R8, R11, 0x19 ;  /* 0x0000000b080d7211 */ /* 0x000fe400078fcaff */
[----:B------:R-:W-:Y:S01]  /*03b0*/  LEA.HI.SX32 R14, R14, R15, 0x19 ;  /* 0x0000000f0e0e7211 */ /* 0x000fe200078fcaff */
[----:B------:R-:W-:Y:S01]  /*03c0*/  IMAD R19, R19, -0x39, R7 ;  /* 0xffffffc713137824 */ /* 0x000fe200078e0207 */
[----:B------:R-:W-:Y:S01]  /*03d0*/  SHF.R.U32.HI R11, RZ, 0x1f, R12 ;  /* 0x0000001fff0b7819 */ /* 0x000fe2000001160c */
[----:B------:R-:W-:Y:S01]  /*03e0*/  IMAD R6, R6, -0x39, R31 ;  /* 0xffffffc706067824 */ /* 0x000fe200078e021f */
[----:B------:R-:W-:Y:S01]  /*03f0*/  SHF.R.U32.HI R7, RZ, 0x1f, R10 ;  /* 0x0000001fff077819 */ /* 0x000fe2000001160a */
[----:B------:R-:W-:Y:S01]  /*0400*/  IMAD R14, R14, 0xc40, R19 ;  /* 0x00000c400e0e7824 */ /* 0x000fe200078e0213 */
[----:B------:R-:W-:Y:S01]  /*0410*/  LEA.HI.SX32 R11, R12, R11, 0x1b ;  /* 0x0000000b0c0b7211 */ /* 0x000fe200078fdaff */
[----:B------:R-:W-:Y:S01]  /*0420*/  IMAD R8, R13, 0xc40, R6 ;  /* 0x00000c400d087824 */ /* 0x000fe200078e0206 */
[----:B------:R-:W-:Y:S01]  /*0430*/  LEA.HI.SX32 R7, R10, R7, 0x1b ;  /* 0x000000070a077211 */ /* 0x000fe200078fdaff */
[----:B------:R-:W-:Y:S01]  /*0440*/  IMAD.WIDE R32, R4, R17, c[0x0][0x170] ;  /* 0x00005c0004207625 */ /* 0x000fe200078e0211 */
[----:B------:R-:W-:-:S02]  /*0450*/  ISETP.GE.AND P0, PT, R6, 0x1, PT ;  /* 0x000000010600780c */ /* 0x000fc40003f06270 */
[----:B------:R-:W-:Y:S01]  /*0460*/  ISETP.GE.AND P2, PT, R19, 0x1, PT ;  /* 0x000000011300780c */ /* 0x000fe20003f46270 */
[----:B------:R-:W-:Y:S01]  /*0470*/  IMAD R15, R11, 0x38, R14 ;  /* 0x000000380b0f7824 */ /* 0x000fe200078e020e */
[C---:B0-----:R-:W-:Y:S01]  /*0480*/  LEA R11, R2.reuse, R11, 0x1 ;  /* 0x0000000b020b7211 */ /* 0x041fe200078e08ff */
[----:B------:R-:W-:Y:S01]  /*0490*/  IMAD R13, R7, 0x38, R8 ;  /* 0x00000038070d7824 */ /* 0x000fe200078e0208 */
[C---:B------:R-:W-:Y:S01]  /*04a0*/  LEA R4, R2.reuse, R7, 0x1 ;  /* 0x0000000702047211 */ /* 0x040fe200078e08ff */
[C---:B------:R-:W-:Y:S01]  /*04b0*/  IMAD R15, R2.reuse, 0x70, R15 ;  /* 0x00000070020f7824 */ /* 0x040fe200078e020f */
[----:B------:R-:W-:Y:S01]  /*04c0*/  ISETP.LT.OR P2, PT, R11, 0x1, !P2 ;  /* 0x000000010b00780c */ /* 0x000fe20005741670 */
[----:B------:R-:W-:Y:S01]  /*04d0*/  IMAD R13, R2, 0x70, R13 ;  /* 0x00000070020d7824 */ /* 0x000fe200078e020d */
[----:B------:R-:W-:Y:S02]  /*04e0*/  MOV R11, 0x48 ;  /* 0x00000048000b7802 */ /* 0x000fe40000000f00 */
[----:B------:R-:W-:-:S02]  /*04f0*/  IADD3 R6, R15, -0x39, RZ ;  /* 0xffffffc70f067810 */ /* 0x000fc40007ffe0ff */
[----:B------:R-:W-:Y:S01]  /*0500*/  IADD3 R8, R13, -0x39, RZ ;  /* 0xffffffc70d087810 */ /* 0x000fe20007ffe0ff */
[----:B------:R-:W-:Y:S01]  /*0510*/  IMAD R28, R0, R11, 0x558 ;  /* 0x00000558001c7424 */ /* 0x000fe200078e020b */
[----:B------:R-:W-:Y:S01]  /*0520*/  ISETP.LT.OR P0, PT, R4, 0x1, !P0 ;  /* 0x000000010400780c */ /* 0x000fe20004701670 */
[----:B------:R-:W-:-:S04]  /*0530*/  IMAD.WIDE R6, R6, R17, c[0x0][0x168] ;  /* 0x00005a0006067625 */ /* 0x000fc800078e0211 */
[----:B------:R-:W-:Y:S01]  /*0540*/  IMAD.WIDE R8, R8, R17, c[0x0][0x168] ;  /* 0x00005a0008087625 */ /* 0x000fe200078e0211 */
[----:B------:R-:W-:Y:S02]  /*0550*/  MOV R4, R6 ;  /* 0x0000000600047202 */ /* 0x000fe40000000f00 */
[----:B------:R-:W-:Y:S02]  /*0560*/  MOV R6, RZ ;  /* 0x000000ff00067202 */ /* 0x000fe40000000f00 */
[----:B------:R-:W-:Y:S02]  /*0570*/  MOV R17, RZ ;  /* 0x000000ff00117202 */ /* 0x000fe40000000f00 */
.L_x_2:
[----:B------:R0:W5:Y:S04]  /*0580*/  @P1 LDG.E.CONSTANT R16, [R32.64] ;  /* 0x0000000420101981 */ /* 0x000168000c1e9900 */
[----:B------:R0:W5:Y:S04]  /*0590*/  @P1 LDG.E.CONSTANT R18, [R32.64+0x4] ;  /* 0x0000040420121981 */ /* 0x000168000c1e9900 */
[----:B------:R0:W5:Y:S01]  /*05a0*/  @P1 LDG.E.CONSTANT R20, [R32.64+0x8] ;  /* 0x0000080420141981 */ /* 0x000162000c1e9900 */
[----:B------:R-:W-:Y:S03]  /*05b0*/  BSSY B0, `(.L_x_0) ;  /* 0x000000b000007945 */ /* 0x000fe60003800000 */
[----:B------:R-:W-:Y:S06]  /*05c0*/  BAR.SYNC.DEFER_BLOCKING 0x0 ;  /* 0x0000000000007b1d */ /* 0x000fec0000010000 */
[----:B------:R-:W-:Y:S05]  /*05d0*/  @!P3 BRA `(.L_x_1) ;  /* 0x000000800000b947 */ /* 0x000fea0003800000 */
[----:B0-----:R-:W-:Y:S02]  /*05e0*/  MOV R14, RZ ;  /* 0x000000ff000e7202 */ /* 0x001fe40000000f00 */
[----:B------:R-:W-:-:S02]  /*05f0*/  MOV R12, RZ ;  /* 0x000000ff000c7202 */ /* 0x000fc40000000f00 */
[----:B------:R-:W-:Y:S02]  /*0600*/  @!P2 MOV R10, R4 ;  /* 0x00000004000aa202 */ /* 0x000fe40000000f00 */
[----:B------:R-:W-:Y:S01]  /*0610*/  @!P2 MOV R11, R7 ;  /* 0x00000007000ba202 */ /* 0x000fe20000000f00 */
[----:B------:R-:W2:Y:S04]  /*0620*/  @!P0 LDG.E.CONSTANT R14, [R8.64] ;  /* 0x00000004080e8981 */ /* 0x000ea8000c1e9900 */
[----:B------:R-:W3:Y:S04]  /*0630*/  @!P2 LDG.E.CONSTANT R12, [R10.64] ;  /* 0x000000040a0ca981 */ /* 0x000ee8000c1e9900 */
[----:B--2---:R0:W-:Y:S04]  /*0640*/  STS [R31.X4], R14 ;  /* 0x0000000e1f007388 */ /* 0x0041e80000004800 */
[----:B---3--:R0:W-:Y:S02]  /*0650*/  STS [R31.X4+0x4], R12 ;  /* 0x0000040c1f007388 */ /* 0x0081e40000004800 */
.L_x_1:
[----:B0-----:R-:W-:Y:S05]  /*0660*/  BSYNC B0 ;  /* 0x0000000000007941 */ /* 0x001fea0003800000 */
.L_x_0:
[----:B-----5:R-:W-:Y:S01]  /*0670*/  @P1 STS [R29.X4+0x558], R16 ;  /* 0x000558101d001388 */ /* 0x020fe20000004800 */
[----:B------:R-:W-:Y:S01]  /*0680*/  WARPSYNC 0xffffffff ;  /* 0xffffffff00007948 */ /* 0x000fe20003800000 */
[----:B------:R-:W-:-:S02]  /*0690*/  IADD3 R32, P4, R32, 0x48, RZ ;  /* 0x0000004820207810 */ /* 0x000fc40007f9e0ff */
[----:B------:R-:W-:Y:S01]  /*06a0*/  @P1 STS [R29.X4+0x55c], R18 ;  /* 0x00055c121d001388 */ /* 0x000fe20000004800 */
[----:B------:R-:W-:Y:S02]  /*06b0*/  IADD3 R6, R6, 0x1, RZ ;  /* 0x0000000106067810 */ /* 0x000fe40007ffe0ff */
[----:B------:R-:W-:Y:S01]  /*06c0*/  IADD3.X R33, RZ, R33, RZ, P4, !PT ;  /* 0x00000021ff217210 */ /* 0x000fe200027fe4ff */
[----:B------:R-:W-:Y:S04]  /*06d0*/  @P1 STS [R29.X4+0x560], R20 ;  /* 0x000560141d001388 */ /* 0x000fe80000004800 */
[----:B------:R-:W-:Y:S01]  /*06e0*/  BAR.SYNC.DEFER_BLOCKING 0x0 ;  /* 0x0000000000007b1d */ /* 0x000fe20000010000 */
[----:B------:R-:W-:Y:S02]  /*06f0*/  ISETP.NE.AND P4, PT, R6, 0x20, PT ;  /* 0x000000200600780c */ /* 0x000fe40003f85270 */
[----:B------:R-:W-:-:S04]  /*0700*/  IADD3 R8, P5, R8, 0x6200, RZ ;  /* 0x0000620008087810 */ /* 0x000fc80007fbe0ff */
[----:B------:R-:W-:Y:S02]  /*0710*/  IADD3.X R9, RZ, R9, RZ, P5, !PT ;  /* 0x00000009ff097210 */ /* 0x000fe40002ffe4ff */
[----:B------:R-:W-:-:S04]  /*0720*/  IADD3 R4, P5, R4, 0x6200, RZ ;  /* 0x0000620004047810 */ /* 0x000fc80007fbe0ff */
[----:B------:R-:W-:Y:S01]  /*0730*/  IADD3.X R7, RZ, R7, RZ, P5, !PT ;  /* 0x00000007ff077210 */ /* 0x000fe20002ffe4ff */
[----:B------:R-:W-:Y:S04]  /*0740*/  LDS.64 R10, [R28] ;  /* 0x000000001c0a7984 */ /* 0x000fe80000000a00 */
[----:B------:R-:W0:Y:S04]  /*0750*/  LDS.64 R12, [R3.X8] ;  /* 0x00000000030c7984 */ /* 0x000e280000008a00 */
[----:B------:R-:W1:Y:S04]  /*0760*/  LDS.64 R22, [R3.X8+0x70] ;  /* 0x0000700003167984 */ /* 0x000e680000008a00 */
[----:B------:R-:W2:Y:S04]  /*0770*/  LDS.64 R14, [R28+0x480] ;  /* 0x000480001c0e7984 */ /* 0x000ea80000000a00 */
[----:B------:R-:W-:Y:S04]  /*0780*/  LDS.64 R18, [R28+0x8] ;  /* 0x000008001c127984 */ /* 0x000fe80000000a00 */
[----:B------:R-:W-:Y:S04]  /*0790*/  LDS.64 R20, [R28+0x488] ;  /* 0x000488001c147984 */ /* 0x000fe80000000a00 */
[----:B------:R-:W-:Y:S04]  /*07a0*/  LDS R26, [R3.X8+0xe4] ;  /* 0x0000e400031a7984 */ /* 0x000fe80000008800 */
[----:B------:R-:W-:Y:S04]  /*07b0*/  LDS R37, [R3.X8+0x78] ;  /* 0x0000780003257984 */ /* 0x000fe80000008800 */
[----:B------:R-:W-:Y:S01]  /*07c0*/  LDS R34, [R3.X8+0x31c] ;  /* 0x00031c0003227984 */ /* 0x000fe20000008800 */
[----:B0-----:R-:W-:-:S04]  /*07d0*/  FFMA R24, R10, R12, R25 ;  /* 0x0000000c0a187223 */ /* 0x001fc80000000019 */
[C---:B------:R-:W-:Y:S01]  /*07e0*/  FFMA R25, R11.reuse, R13, R24 ;  /* 0x0000000d0b197223 */ /* 0x040fe20000000018 */
[----:B-1----:R-:W-:Y:S01]  /*07f0*/  FFMA R10, R10, R22, R35 ;  /* 0x000000160a0a7223 */ /* 0x002fe20000000023 */
[----:B------:R-:W0:Y:S01]  /*0800*/  LDS R24, [R3.X8+0x8] ;  /* 0x0000080003187984 */ /* 0x000e220000008800 */
[----:B--2---:R-:W-:Y:S01]  /*0810*/  FFMA R12, R12, R14, R27 ;  /* 0x0000000e0c0c7223 */ /* 0x004fe2000000001b */
[----:B------:R-:W-:Y:S01]  /*0820*/  FFMA R14, R14, R22, R17 ;  /* 0x000000160e0e7223 */ /* 0x000fe20000000011 */
[----:B------:R-:W-:Y:S01]  /*0830*/  FFMA R35, R11, R23, R10 ;  /* 0x000000170b237223 */ /* 0x000fe2000000000a */
[----:B------:R-:W-:Y:S01]  /*0840*/  LDS.64 R16, [R3.X8+0xe8] ;  /* 0x0000e80003107984 */ /* 0x000fe20000008a00 */
[----:B------:R-:W-:Y:S01]  /*0850*/  FFMA R27, R13, R15, R12 ;  /* 0x0000000f0d1b7223 */ /* 0x000fe2000000000c */
[----:B------:R-:W-:Y:S02]  /*0860*/  FFMA R23, R15, R23, R14 ;  /* 0x000000170f177223 */ /* 0x000fe4000000000e */
[----:B------:R-:W1:Y:S04]  /*0870*/  LDS.64 R10, [R28+0x10] ;  /* 0x000010001c0a7984 */ /* 0x000e680000000a00 */
[----:B------:R-:W2:Y:S04]  /*0880*/  LDS.64 R12, [R28+0x490] ;  /* 0x000490001c0c7984 */ /* 0x000ea80000000a00 */
[----:B------:R-:W3:Y:S04]  /*0890*/  LDS R22, [R3.X8+0x154] ;  /* 0x0001540003167984 */ /* 0x000ee80000008800 */
[----:B------:R-:W4:Y:S01]  /*08a0*/  LDS.64 R14, [R3.X8+0x158] ;  /* 0x00015800030e7984 */ /* 0x000f220000008a00 */
[----:B0-----:R-:W-:Y:S01]  /*08b0*/  FFMA R25, R18, R24, R25 ;  /* 0x0000001812197223 */ /* 0x001fe20000000019 */
[----:B------:R-:W-:Y:S01]  /*08c0*/  FFMA R24, R24, R20, R27 ;  /* 0x0000001418187223 */ /* 0x000fe2000000001b */
[----:B------:R-:W-:-:S02]  /*08d0*/  FFMA R20, R20, R37, R23 ;  /* 0x0000002514147223 */ /* 0x000fc40000000017 */
[C---:B------:R-:W-:Y:S01]  /*08e0*/  FFMA R27, R26.reuse, R19, R25 ;  /* 0x000000131a1b7223 */ /* 0x040fe20000000019 */
[----:B------:R-:W-:Y:S01]  /*08f0*/  FFMA R24, R26, R21, R24 ;  /* 0x000000151a187223 */ /* 0x000fe20000000018 */
[----:B------:R-:W-:Y:S02]  /*0900*/  FFMA R25, R18, R37, R35 ;  /* 0x0000002512197223 */ /* 0x000fe40000000023 */
[----:B------:R-:W-:Y:S01]  /*0910*/  LDS R35, [R3.X8+0x240] ;  /* 0x0002400003237984 */ /* 0x000fe20000008800 */
[----:B-1----:R-:W-:Y:S01]  /*0920*/  FFMA R18, R10, R16, R27 ;  /* 0x000000100a127223 */ /* 0x002fe2000000001b */
[----:B--2---:R-:W-:-:S03]  /*0930*/  FFMA R24, R16, R12, R24 ;  /* 0x0000000c10187223 */ /* 0x004fc60000000018 */
[----:B------:R-:W-:Y:S01]  /*0940*/  FFMA R37, R11, R17, R18 ;  /* 0x000000110b257223 */ /* 0x000fe20000000012 */
[C---:B---3--:R-:W-:Y:S01]  /*0950*/  FFMA R25, R22.reuse, R19, R25 ;  /* 0x0000001316197223 */ /* 0x048fe20000000019 */
[----:B------:R-:W-:Y:S01]  /*0960*/  FFMA R36, R17, R13, R24 ;  /* 0x0000000d11247223 */ /* 0x000fe20000000018 */
[----:B------:R-:W-:Y:S01]  /*0970*/  FFMA R27, R22, R21, R20 ;  /* 0x00000015161b7223 */ /* 0x000fe20000000014 */
[----:B------:R-:W-:Y:S01]  /*0980*/  LDS.64 R16, [R28+0x18] ;  /* 0x000018001c107984 */ /* 0x000fe20000000a00 */
[-C--:B----4-:R-:W-:Y:S02]  /*0990*/  FFMA R30, R10, R14.reuse, R25 ;  /* 0x0000000e0a1e7223 */ /* 0x090fe40000000019 */
[----:B------:R-:W-:Y:S01]  /*09a0*/  FFMA R12, R12, R14, R27 ;  /* 0x0000000e0c0c7223 */ /* 0x000fe2000000001b */
[----:B------:R-:W0:Y:S01]  /*09b0*/  LDS.64 R18, [R3.X8+0x1c8] ;  /* 0x0001c80003127984 */ /* 0x000e220000008a00 */
[-C--:B------:R-:W-:Y:S02]  /*09c0*/  FFMA R11, R11, R15.reuse, R30 ;  /* 0x0000000f0b0b7223 */ /* 0x080fe4000000001e */
[----:B------:R-:W-:Y:S01]  /*09d0*/  FFMA R13, R13, R15, R12 ;  /* 0x0000000f0d0d7223 */ /* 0x000fe2000000000c */
[----:B------:R-:W1:Y:S04]  /*09e0*/  LDS.64 R20, [R28+0x498] ;  /* 0x000498001c147984 */ /* 0x000e680000000a00 */
[----:B------:R-:W2:Y:S04]  /*09f0*/  LDS.64 R22, [R3.X8+0x238] ;  /* 0x0002380003167984 */ /* 0x000ea80000008a00 */
[----:B------:R-:W-:Y:S04]  /*0a00*/  LDS R10, [R3.X8+0x1d0] ;  /* 0x0001d000030a7984 */ /* 0x000fe80000008800 */
[----:B------:R-:W3:Y:S04]  /*0a10*/  LDS.64 R24, [R28+0x20] ;  /* 0x000020001c187984 */ /* 0x000ee80000000a00 */
[----:B------:R-:W4:Y:S04]  /*0a20*/  LDS.64 R26, [R28+0x4a0] ;  /* 0x0004a0001c1a7984 */ /* 0x000f280000000a00 */
[----:B------:R-:W4:Y:S04]  /*0a30*/  LDS R30, [R3.X8+0x2ac] ;  /* 0x0002ac00031e7984 */ /* 0x000f280000008800 */
[----:B------:R-:W-:Y:S01]  /*0a40*/  LDS.64 R14, [R3.X8+0x320] ;  /* 0x00032000030e7984 */ /* 0x000fe20000008a00 */
[----:B0-----:R-:W-:Y:S01]  /*0a50*/  FFMA R12, R16, R18, R37 ;  /* 0x00000012100c7223 */ /* 0x001fe20000000025 */
[----:B-1----:R-:W-:Y:S01]  /*0a60*/  FFMA R36, R18, R20, R36 ;  /* 0x0000001412247223 */ /* 0x002fe20000000024 */
[-C--:B--2---:R-:W-:Y:S01]  /*0a70*/  FFMA R16, R16, R22.reuse, R11 ;  /* 0x0000001610107223 */ /* 0x084fe2000000000b */
[----:B------:R-:W-:Y:S01]  /*0a80*/  FFMA R20, R20, R22, R13 ;  /* 0x0000001614147223 */ /* 0x000fe2000000000d */
[----:B------:R-:W-:Y:S01]  /*0a90*/  FFMA R11, R17, R19, R12 ;  /* 0x00000013110b7223 */ /* 0x000fe2000000000c */
[----:B------:R-:W-:Y:S01]  /*0aa0*/  FFMA R13, R19, R21, R36 ;  /* 0x00000015130d7223 */ /* 0x000fe20000000024 */
[-C--:B------:R-:W-:Y:S01]  /*0ab0*/  FFMA R19, R17, R23.reuse, R16 ;  /* 0x0000001711137223 */ /* 0x080fe20000000010 */
[----:B------:R-:W-:Y:S01]  /*0ac0*/  FFMA R21, R21, R23, R20 ;  /* 0x0000001715157223 */ /* 0x000fe20000000014 */
[----:B------:R-:W0:Y:S01]  /*0ad0*/  LDS.64 R16, [R28+0x28] ;  /* 0x000028001c107984 */ /* 0x000e220000000a00 */
[C---:B---3--:R-:W-:Y:S01]  /*0ae0*/  FFMA R23, R24.reuse, R10, R11 ;  /* 0x0000000a18177223 */ /* 0x048fe2000000000b */
[-C--:B------:R-:W-:Y:S01]  /*0af0*/  FFMA R19, R24, R35.reuse, R19 ;  /* 0x0000002318137223 */ /* 0x080fe20000000013 */
[----:B----4-:R-:W-:Y:S01]  /*0b00*/  FFMA R18, R10, R26, R13 ;  /* 0x0000001a0a127223 */ /* 0x010fe2000000000d */
[----:B------:R-:W-:Y:S01]  /*0b10*/  FFMA R21, R26, R35, R21 ;  /* 0x000000231a157223 */ /* 0x000fe20000000015 */
[----:B------:R-:W1:Y:S01]  /*0b20*/  LDS.64 R10, [R3.X8+0x2b0] ;  /* 0x0002b000030a7984 */ /* 0x000e620000008a00 */
[----:B------:R-:W-:Y:S01]  /*0b30*/  FFMA R26, R34, R25, R19 ;  /* 0x00000019221a7223 */ /* 0x000fe20000000013 */
[C---:B------:R-:W-:Y:S01]  /*0b40*/  FFMA R37, R30.reuse, R27, R18 ;  /* 0x0000001b1e257223 */ /* 0x040fe20000000012 */
[----:B------:R-:W-:Y:S01]  /*0b50*/  FFMA R35, R30, R25, R23 ;  /* 0x000000191e237223 */ /* 0x000fe20000000017 */
[----:B------:R-:W2:Y:S01]  /*0b60*/  LDS.64 R12, [R28+0x4a8] ;  /* 0x0004a8001c0c7984 */ /* 0x000ea20000000a00 */
[----:B------:R-:W-:-:S03]  /*0b70*/  FFMA R27, R34, R27, R21 ;  /* 0x0000001b221b7223 */ /* 0x000fc60000000015 */
[----:B------:R-:W-:Y:S04]  /*0b80*/  LDS.64 R18, [R28+0x30] ;  /* 0x000030001c127984 */ /* 0x000fe80000000a00 */
[----:B------:R-:W3:Y:S04]  /*0b90*/  LDS.64 R20, [R3.X8+0x390] ;  /* 0x0003900003147984 */ /* 0x000ee80000008a00 */
[----:B------:R-:W4:Y:S04]  /*0ba0*/  LDS.64 R22, [R28+0x4b0] ;  /* 0x0004b0001c167984 */ /* 0x000f280000000a00 */
[----:B------:R-:W4:Y:S01]  /*0bb0*/  LDS.64 R24, [R3.X8+0x400] ;  /* 0x0004000003187984 */ /* 0x000f220000008a00 */
[C---:B0-----:R-:W-:Y:S01]  /*0bc0*/  FFMA R26, R16.reuse, R14, R26 ;  /* 0x0000000e101a7223 */ /* 0x041fe2000000001a */
[----:B-1----:R-:W-:-:S02]  /*0bd0*/  FFMA R30, R16, R10, R35 ;  /* 0x0000000a101e7223 */ /* 0x002fc40000000023 */
[----:B------:R-:W-:Y:S01]  /*0be0*/  LDS R35, [R3.X8+0x398] ;  /* 0x0003980003237984 */ /* 0x000fe20000008800 */
[----:B--2---:R-:W-:Y:S01]  /*0bf0*/  FFMA R10, R10, R12, R37 ;  /* 0x0000000c0a0a7223 */ /* 0x004fe20000000025 */
[----:B------:R-:W-:Y:S01]  /*0c00*/  FFMA R12, R12, R14, R27 ;  /* 0x0000000e0c0c7223 */ /* 0x000fe2000000001b */
[C---:B------:R-:W-:Y:S01]  /*0c10*/  FFMA R37, R17.reuse, R11, R30 ;  /* 0x0000000b11257223 */ /* 0x040fe2000000001e */
[----:B------:R-:W-:Y:S01]  /*0c20*/  FFMA R17, R17, R15, R26 ;  /* 0x0000000f11117223 */ /* 0x000fe2000000001a */
[----:B------:R-:W-:Y:S01]  /*0c30*/  FFMA R14, R11, R13, R10 ;  /* 0x0000000d0b0e7223 */ /* 0x000fe2000000000a */
[----:B------:R-:W-:Y:S01]  /*0c40*/  FFMA R15, R13, R15, R12 ;  /* 0x0000000f0d0f7223 */ /* 0x000fe2000000000c */
[----:B------:R-:W0:Y:S01]  /*0c50*/  LDS.64 R10, [R28+0x38] ;  /* 0x000038001c0a7984 */ /* 0x000e220000000a00 */
[----:B---3--:R-:W-:-:S03]  /*0c60*/  FFMA R16, R18, R20, R37 ;  /* 0x0000001412107223 */ /* 0x008fc60000000025 */
[----:B------:R-:W1:Y:S01]  /*0c70*/  LDS.64 R12, [R28+0x4b8] ;  /* 0x0004b8001c0c7984 */ /* 0x000e620000000a00 */
[----:B----4-:R-:W-:Y:S01]  /*0c80*/  FFMA R14, R20, R22, R14 ;  /* 0x00000016140e7223 */ /* 0x010fe2000000000e */
[----:B------:R-:W-:Y:S02]  /*0c90*/  FFMA R37, R19, R21, R16 ;  /* 0x0000001513257223 */ /* 0x000fe40000000010 */
[----:B------:R-:W2:Y:S01]  /*0ca0*/  LDS R27, [R3.X8+0x408] ;  /* 0x00040800031b7984 */ /* 0x000ea20000008800 */
[-C--:B------:R-:W-:Y:S01]  /*0cb0*/  FFMA R30, R18, R24.reuse, R17 ;  /* 0x00000018121e7223 */ /* 0x080fe20000000011 */
[----:B------:R-:W-:Y:S01]  /*0cc0*/  FFMA R18, R22, R24, R15 ;  /* 0x0000001816127223 */ /* 0x000fe2000000000f */
[----:B------:R-:W-:Y:S01]  /*0cd0*/  FFMA R26, R21, R23, R14 ;  /* 0x00000017151a7223 */ /* 0x000fe2000000000e */
[----:B------:R-:W3:Y:S01]  /*0ce0*/  LDS R22, [R3.X8+0x474] ;  /* 0x0004740003167984 */ /* 0x000ee20000008800 */
[-C--:B------:R-:W-:Y:S01]  /*0cf0*/  FFMA R30, R19, R25.reuse, R30 ;  /* 0x00000019131e7223 */ /* 0x080fe2000000001e */
[----:B------:R-:W-:-:S02]  /*0d00*/  FFMA R25, R23, R25, R18 ;  /* 0x0000001917197223 */ /* 0x000fc40000000012 */
[----:B------:R-:W4:Y:S04]  /*0d10*/  LDS R24, [R3.X8+0x4e4] ;  /* 0x0004e40003187984 */ /* 0x000f280000008800 */
[----:B------:R-:W-:Y:S04]  /*0d20*/  LDS.64 R14, [R28+0x40] ;  /* 0x000040001c0e7984 */ /* 0x000fe80000000a00 */
[----:B------:R-:W4:Y:S04]  /*0d30*/  LDS.64 R16, [R3.X8+0x478] ;  /* 0x0004780003107984 */ /* 0x000f280000008a00 */
[----:B------:R-:W4:Y:S04]  /*0d40*/  LDS.64 R18, [R28+0x4c0] ;  /* 0x0004c0001c127984 */ /* 0x000f280000000a00 */
[----:B------:R-:W4:Y:S01]  /*0d50*/  LDS.64 R20, [R3.X8+0x4e8] ;  /* 0x0004e80003147984 */ /* 0x000f220000008a00 */
[C---:B0-----:R-:W-:Y:S01]  /*0d60*/  FFMA R37, R10.reuse, R35, R37 ;  /* 0x000000230a257223 */ /* 0x041fe20000000025 */
[----:B-1----:R-:W-:Y:S01]  /*0d70*/  FFMA R26, R35, R12, R26 ;  /* 0x0000000c231a7223 */ /* 0x002fe2000000001a */
[-C--:B--2---:R-:W-:Y:S01]  /*0d80*/  FFMA R23, R10, R27.reuse, R30 ;  /* 0x0000001b0a177223 */ /* 0x084fe2000000001e */
[----:B------:R-:W-:Y:S01]  /*0d90*/  FFMA R25, R12, R27, R25 ;  /* 0x0000001b0c197223 */ /* 0x000fe20000000019 */
[C---:B---3--:R-:W-:Y:S01]  /*0da0*/  FFMA R37, R22.reuse, R11, R37 ;  /* 0x0000000b16257223 */ /* 0x048fe20000000025 */
[----:B------:R-:W-:Y:S01]  /*0db0*/  FFMA R27, R22, R13, R26 ;  /* 0x0000000d161b7223 */ /* 0x000fe2000000001a */
[C---:B----4-:R-:W-:Y:S01]  /*0dc0*/  FFMA R23, R24.reuse, R11, R23 ;  /* 0x0000000b18177223 */ /* 0x050fe20000000017 */
[----:B------:R-:W-:Y:S01]  /*0dd0*/  FFMA R25, R24, R13, R25 ;  /* 0x0000000d18197223 */ /* 0x000fe20000000019 */
[----:B------:R-:W-:Y:S01]  /*0de0*/  FFMA R10, R14, R16, R37 ;  /* 0x000000100e0a7223 */ /* 0x000fe20000000025 */
[----:B------:R-:W-:Y:S01]  /*0df0*/  FFMA R16, R16, R18, R27 ;  /* 0x0000001210107223 */ /* 0x000fe2000000001b */
[-C--:B------:R-:W-:Y:S01]  /*0e00*/  FFMA R14, R14, R20.reuse, R23 ;  /* 0x000000140e0e7223 */ /* 0x080fe20000000017 */
[----:B------:R-:W-:Y:S01]  /*0e10*/  FFMA R18, R18, R20, R25 ;  /* 0x0000001412127223 */ /* 0x000fe20000000019 */
[----:B------:R-:W-:Y:S01]  /*0e20*/  FFMA R25, R15, R17, R10 ;  /* 0x000000110f197223 */ /* 0x000fe2000000000a */
[----:B------:R-:W-:Y:S01]  /*0e30*/  FFMA R27, R17, R19, R16 ;  /* 0x00000013111b7223 */ /* 0x000fe20000000010 */
[-C--:B------:R-:W-:Y:S01]  /*0e40*/  FFMA R35, R15, R21.reuse, R14 ;  /* 0x000000150f237223 */ /* 0x080fe2000000000e */
[----:B------:R-:W-:Y:S01]  /*0e50*/  FFMA R17, R19, R21, R18 ;  /* 0x0000001513117223 */ /* 0x000fe20000000012 */
[----:B------:R-:W-:Y:S05]  /*0e60*/  @P4 BRA `(.L_x_2) ;  /* 0xfffff71000004947 */ /* 0x000fea000383ffff */
[----:B------:R-:W-:Y:S02]  /*0e70*/  LEA R6, R5, R0, 0x5 ;  /* 0x0000000005067211 */ /* 0x000fe400078e28ff */
[----:B------:R-:W-:-:S05]  /*0e80*/  MOV R9, 0x4 ;  /* 0x0000000400097802 */ /* 0x000fca0000000f00 */
[----:B------:R-:W-:-:S05]  /*0e90*/  IMAD.WIDE R6, R6, R9, c[0x0][0x178] ;  /* 0x00005e0006067625 */ /* 0x000fca00078e0209 */
[----:B------:R-:W2:Y:S04]  /*0ea0*/  LDG.E.CONSTANT R4, [R6.64] ;  /* 0x0000000406047981 */ /* 0x000ea8000c1e9900 */
[----:B------:R-:W3:Y:S01]  /*0eb0*/  LDG.E.CONSTANT R8, [R6.64+0x40] ;  /* 0x0000400406087981 */ /* 0x000ee2000c1e9900 */
[----:B------:R-:W-:-:S04]  /*0ec0*/  IMAD R0, R0, 0x310, R3 ;  /* 0x0000031000007824 */ /* 0x000fc800078e0203 */
[----:B------:R-:W-:-:S04]  /*0ed0*/  IMAD R5, R5, 0x6200, R0 ;  /* 0x0000620005057824 */ /* 0x000fc800078e0200 */
[----:B------:R-:W-:-:S04]  /*0ee0*/  IMAD R2, R2, 0x1c, R5 ;  /* 0x0000001c02027824 */ /* 0x000fc800078e0205 */
[----:B------:R-:W-:Y:S01]  /*0ef0*/  IMAD.WIDE R2, R2, R9, c[0x0][0x160] ;  /* 0x0000580002027625 */ /* 0x000fe200078e0209 */
[--C-:B--2---:R-:W-:Y:S01]  /*0f00*/  FADD R25, R25, R4.reuse ;  /* 0x0000000419197221 */ /* 0x104fe20000000000 */
[----:B------:R-:W-:Y:S01]  /*0f10*/  FADD R4, R35, R4 ;  /* 0x0000000423047221 */ /* 0x000fe20000000000 */
[--C-:B---3--:R-:W-:Y:S01]  /*0f20*/  FADD R27, R27, R8.reuse ;  /* 0x000000081b1b7221 */ /* 0x108fe20000000000 */
[----:B------:R-:W-:Y:S02]  /*0f30*/  FADD R8, R17, R8 ;  /* 0x0000000811087221 */ /* 0x000fe40000000000 */
[----:B------:R-:W-:Y:S02]  /*0f40*/  FMNMX R25, RZ, R25, !PT ;  /* 0x00000019ff197209 */ /* 0x000fe40007800000 */
[----:B------:R-:W-:Y:S02]  /*0f50*/  FMNMX R5, RZ, R4, !PT ;  /* 0x00000004ff057209 */ /* 0x000fe40007800000 */
[----:B------:R-:W-:Y:S01]  /*0f60*/  FMNMX R27, RZ, R27, !PT ;  /* 0x0000001bff1b7209 */ /* 0x000fe20007800000 */
[----:B------:R-:W-:Y:S01]  /*0f70*/  STG.E [R2.64], R25 ;  /* 0x0000001902007986 */ /* 0x000fe2000c101904 */
[----:B------:R-:W-:-:S03]  /*0f80*/  FMNMX R7, RZ, R8, !PT ;  /* 0x00000008ff077209 */ /* 0x000fc60007800000 */
[----:B------:R-:W-:Y:S04]  /*0f90*/  STG.E [R2.64+0x38], R5 ;  /* 0x0000380502007986 */ /* 0x000fe8000c101904 */
[----:B------:R-:W-:Y:S04]  /*0fa0*/  STG.E [R2.64+0xc400], R27 ;  /* 0x00c4001b02007986 */ /* 0x000fe8000c101904 */
[----:B------:R-:W-:Y:S01]  /*0fb0*/  STG.E [R2.64+0xc438], R7 ;  /* 0x00c4380702007986 */ /* 0x000fe2000c101904 */
[----:B------:R-:W-:Y:S05]  /*0fc0*/  EXIT ;  /* 0x000000000000794d */ /* 0x000fea0003800000 */
.L_x_3:
[----:B------:R-:W-:-:S00]  /*0fd0*/  BRA `(.L_x_3) ;  /* 0xfffffff000007947 */ /* 0x000fc0000383ffff */
[----:B------:R-:W-:-:S00]  /*0fe0*/  NOP ;  /* 0x0000000000007918 */ /* 0x000fc00000000000 */
        /* <DEDUP_REMOVED lines=9> */
.L_x_87:


//--------------------- .text.tvmgen_default_fused_nn_contrib_conv2d_winograd_without_weight_transform_add_add_nn_relu_3_kernel_2 --------------------------
	.section	.text.tvmgen_default_fused_nn_contrib_conv2d_winograd_without_weight_transform_add_add_nn_relu_3_kernel_2,"ax",@progbits
	.sectioninfo	@"SHI_REGISTERS=28"
	.align	128
        .global         tvmgen_default_fused_nn_contrib_conv2d_winograd_without_weight_transform_add_add_nn_relu_3_kernel_2
        .type           tvmgen_default_fused_nn_contrib_conv2d_winograd_without_weight_transform_add_add_nn_relu_3_kernel_2,@function
        .size           tvmgen_default_fused_nn_contrib_conv2d_winograd_without_weight_transform_add_add_nn_relu_3_kernel_2,(.L_x_88 - tvmgen_default_fused_nn_contrib_conv2d_winograd_without_weight_transform_add_add_nn_relu_3_kernel_2)
        .other          tvmgen_default_fused_nn_contrib_conv2d_winograd_without_weight_transform_add_add_nn_relu_3_kernel_2,@"STO_CUDA_ENTRY STV_DEFAULT"
tvmgen_default_fused_nn_contrib_conv2d_winograd_without_weight_transform_add_add_nn_relu_3_kernel_2:
.text.tvmgen_default_fused_nn_contrib_conv2d_winograd_without_weight_transform_add_add_nn_relu_3_kernel_2:
[----:B------:R-:W-:Y:S02]  /*0000*/  MOV R1, c[0x0][0x28] ;  /* 0x00000a0000017a02 */ /* 0x000fe40000000f00 */
[----:B------:R-:W0:Y:S01]  /*0010*/  S2R R9, SR_TID.X ;  /* 0x0000000000097919 */ /* 0x000e220000002100 */
[----:B------:R-:W-:Y:S01]  /*0020*/  MOV R14, 0x4 ;  /* 0x00000004000e7802 */ /* 0x000fe20000000f00 */
[----:B------:R-:W-:Y:S02]  /*0030*/  ULDC.64 UR4, c[0x0][0x118] ;  /* 0x0000460000047ab9 */ /* 0x000fe40000000a00 */
[----:B------:R-:W0:Y:S02]  /*0040*/  S2R R20, SR_CTAID.X ;  /* 0x0000000000147919 */ /* 0x000e240000002500 */
[----:B0-----:R-:W-:-:S05]  /*0050*/  LEA R5, R20, R9, 0x7 ;  /* 0x0000000914057211 */ /* 0x001fca00078e38ff */
[----:B------:R-:W-:-:S05]  /*0060*/  IMAD.WIDE R4, R5, R14, c[0x0][0x168] ;  /* 0x00005a0005047625 */ /* 0x000fca00078e020e */
[----:B------:R-:W2:Y:S04]  /*0070*/  LDG.E.CONSTANT R22, [R4.64] ;  /* 0x0000000404167981 */ /* 0x000ea8000c1e9900 */
[----:B------:R-:W3:Y:S04]  /*0080*/  LDG.E.CONSTANT R23, [R4.64+0x8000] ;  /* 0x0080000404177981 */ /* 0x000ee8000c1e9900 */
[----:B------:R-:W4:Y:S04]  /*0090*/  LDG.E.CONSTANT R25, [R4.64+0x10000] ;  /* 0x0100000404197981 */ /* 0x000f28000c1e9900 */
[----:B------:R-:W4:Y:S04]  /*00a0*/  LDG.E.CONSTANT R19, [R4.64+0x18000] ;  /* 0x0180000404137981 */ /* 0x000f28000c1e9900 */
[----:B------:R-:W4:Y:S04]  /*00b0*/  LDG.E.CONSTANT R0, [R4.64+0x20000] ;  /* 0x0200000404007981 */ /* 0x000f28000c1e9900 */
[----:B------:R-:W4:Y:S01]  /*00c0*/  LDG.E.CONSTANT R6, [R4.64+0x28000] ;  /* 0x0280000404067981 */ /* 0x000f22000c1e9900 */
[----:B------:R-:W-:-:S02]  /*00d0*/  SHF.R.S32.HI R3, RZ, 0x4, R9 ;  /* 0x00000004ff037819 */ /* 0x000fc40000011409 */
[C---:B------:R-:W-:Y:S01]  /*00e0*/  SHF.L.U32 R2, R9.reuse, 0x1, RZ ;  /* 0x0000000109027819 */ /* 0x040fe200000006ff */
[----:B------:R-:W4:Y:S01]  /*00f0*/  LDG.E.CONSTANT R7, [R4.64+0x30000] ;  /* 0x0300000404077981 */ /* 0x000f22000c1e9900 */
[----:B------:R-:W-:Y:S02]  /*0100*/  LEA R20, R20, R3, 0x3 ;  /* 0x0000000314147211 */ /* 0x000fe400078e18ff */
[----:B------:R-:W-:Y:S01]  /*0110*/  LOP3.LUT R3, R2, 0x6, RZ, 0xc0, !PT ;  /* 0x0000000602037812 */ /* 0x000fe200078ec0ff */
[----:B------:R-:W4:Y:S01]  /*0120*/  LDG.E.CONSTANT R8, [R4.64+0x38000] ;  /* 0x0380000404087981 */ /* 0x000f22000c1e9900 */
[C---:B------:R-:W-:Y:S02]  /*0130*/  LOP3.LUT R16, R9.reuse, 0xc, RZ, 0xc0, !PT ;  /* 0x0000000c09107812 */ /* 0x040fe400078ec0ff */
[----:B------:R-:W-:Y:S01]  /*0140*/  LOP3.LUT R2, R9, 0x3, RZ, 0xc0, !PT ;  /* 0x0000000309027812 */ /* 0x000fe200078ec0ff */
[----:B------:R-:W4:Y:S01]  /*0150*/  LDG.E.CONSTANT R10, [R4.64+0x48000] ;  /* 0x04800004040a7981 */ /* 0x000f22000c1e9900 */
[----:B------:R-:W-:-:S03]  /*0160*/  SHF.R.U32.HI R15, RZ, 0x2, R16 ;  /* 0x00000002ff0f7819 */ /* 0x000fc60000011610 */
[----:B------:R-:W4:Y:S01]  /*0170*/  LDG.E.CONSTANT R9, [R4.64+0x40000] ;  /* 0x0400000404097981 */ /* 0x000f22000c1e9900 */
[----:B------:R-:W-:Y:S01]  /*0180*/  IMAD R12, R20, 0x31, R3 ;  /* 0x00000031140c7824 */ /* 0x000fe200078e0203 */
[----:B------:R-:W-:Y:S02]  /*0190*/  ISETP.NE.AND P1, PT, R2, 0x3, PT ;  /* 0x000000030200780c */ /* 0x000fe40003f25270 */
[----:B------:R-:W4:Y:S01]  /*01a0*/  LDG.E.CONSTANT R11, [R4.64+0x50000] ;  /* 0x05000004040b7981 */ /* 0x000f22000c1e9900 */
[----:B------:R-:W-:Y:S02]  /*01b0*/  IMAD R15, R15, 0xe, R12 ;  /* 0x0000000e0f0f7824 */ /* 0x000fe400078e020c */
[-C--:B------:R-:W-:Y:S01]  /*01c0*/  IMAD.WIDE R20, R20, R14.reuse, c[0x0][0x170] ;  /* 0x00005c0014147625 */ /* 0x080fe200078e020e */
[----:B------:R-:W4:Y:S03]  /*01d0*/  LDG.E.CONSTANT R12, [R4.64+0x58000] ;  /* 0x05800004040c7981 */ /* 0x000f26000c1e9900 */
[----:B------:R-:W-:Y:S01]  /*01e0*/  IMAD.WIDE R2, R15, R14, c[0x0][0x178] ;  /* 0x00005e000f027625 */ /* 0x000fe200078e020e */
[----:B------:R0:W4:Y:S04]  /*01f0*/  LDG.E.CONSTANT R13, [R20.64] ;  /* 0x00000004140d7981 */ /* 0x000128000c1e9900 */
[----:B------:R-:W4:Y:S04]  /*0200*/  LDG.E.CONSTANT R18, [R2.64] ;  /* 0x0000000402127981 */ /* 0x000f28000c1e9900 */
[----:B------:R-:W4:Y:S01]  /*0210*/  @P1 LDG.E.CONSTANT R17, [R2.64+0x4] ;  /* 0x0000040402111981 */ /* 0x000f22000c1e9900 */
[----:B------:R-:W-:-:S03]  /*0220*/  ISETP.NE.AND P0, PT, R16, 0xc, PT ;  /* 0x0000000c1000780c */ /* 0x000fc60003f05270 */
[----:B------:R1:W5:Y:S01]  /*0230*/  LDG.E.CONSTANT R16, [R4.64+0x68000] ;  /* 0x0680000404107981 */ /* 0x000362000c1e9900 */
[----:B--2---:R-:W-:Y:S01]  /*0240*/  FADD R22, RZ, R22 ;  /* 0x00000016ff167221 */ /* 0x004fe20000000000 */
[----:B---3--:R-:W-:-:S03]  /*0250*/  FADD R24, RZ, -R23 ;  /* 0x80000017ff187221 */ /* 0x008fc60000000000 */
[----:B------:R-:W-:Y:S01]  /*0260*/  FADD R22, R22, R23 ;  /* 0x0000001716167221 */ /* 0x000fe20000000000 */
[----:B----4-:R-:W-:-:S03]  /*0270*/  FADD R24, R25, R24 ;  /* 0x0000001819187221 */ /* 0x010fc60000000000 */
[----:B------:R-:W-:Y:S01]  /*0280*/  FADD R25, R22, R25 ;  /* 0x0000001916197221 */ /* 0x000fe20000000000 */
[----:B------:R-:W-:-:S03]  /*0290*/  FADD R19, R24, R19 ;  /* 0x0000001318137221 */ /* 0x000fc60000000000 */
[----:B------:R-:W-:Y:S01]  /*02a0*/  FADD R25, R25, R0 ;  /* 0x0000000019197221 */ /* 0x000fe20000000000 */
[----:B------:R-:W-:-:S03]  /*02b0*/  FADD R22, -R6, R19 ;  /* 0x0000001306167221 */ /* 0x000fc60000000100 */
[----:B0-----:R-:W-:Y:S01]  /*02c0*/  FADD R20, R25, R6 ;  /* 0x0000000619147221 */ /* 0x001fe20000000000 */
[----:B------:R-:W-:-:S03]  /*02d0*/  FADD R19, R7, R22 ;  /* 0x0000001607137221 */ /* 0x000fc60000000000 */
[----:B------:R-:W-:Y:S01]  /*02e0*/  FADD R20, R20, R7 ;  /* 0x0000000714147221 */ /* 0x000fe20000000000 */
[----:B------:R-:W-:-:S04]  /*02f0*/  FADD R21, R19, R8 ;  /* 0x0000000813157221 */ /* 0x000fc80000000000 */
[----:B------:R-:W-:Y:S01]  /*0300*/  FADD R22, -R10, R21 ;  /* 0x000000150a167221 */ /* 0x000fe20000000100 */
[----:B------:R-:W-:-:S04]  /*0310*/  FADD R19, R20, R9 ;  /* 0x0000000914137221 */ /* 0x000fc80000000000 */
[----:B------:R-:W-:Y:S01]  /*0320*/  FADD R20, R19, R10 ;  /* 0x0000000a13147221 */ /* 0x000fe20000000000 */
[----:B------:R-:W-:-:S03]  /*0330*/  FADD R19, R11, R22 ;  /* 0x000000160b137221 */ /* 0x000fc60000000000 */
[----:B------:R-:W-:Y:S01]  /*0340*/  FADD R20, R20, R11 ;  /* 0x0000000b14147221 */ /* 0x000fe20000000000 */
[----:B------:R-:W-:-:S03]  /*0350*/  FADD R22, R19, R12 ;  /* 0x0000000c13167221 */ /* 0x000fc60000000000 */
[--C-:B------:R-:W-:Y:S01]  /*0360*/  FADD R19, R20, R13.reuse ;  /* 0x0000000d14137221 */ /* 0x100fe20000000000 */
[----:B------:R-:W-:-:S03]  /*0370*/  @P1 FADD R22, R22, R13 ;  /* 0x0000000d16161221 */ /* 0x000fc60000000000 */
[----:B------:R-:W-:Y:S02]  /*0380*/  FADD R18, R19, R18 ;  /* 0x0000001213127221 */ /* 0x000fe40000000000 */
[----:B------:R1:W5:Y:S01]  /*0390*/  LDG.E.CONSTANT R19, [R4.64+0x60000] ;  /* 0x0600000404137981 */ /* 0x000362000c1e9900 */
[----:B------:R-:W-:Y:S02]  /*03a0*/  @P1 FADD R17, R22, R17 ;  /* 0x0000001116111221 */ /* 0x000fe40000000000 */
[----:B------:R-:W-:Y:S02]  /*03b0*/  FMNMX R21, RZ, R18, !PT ;  /* 0x00000012ff157209 */ /* 0x000fe40007800000 */
[----:B------:R1:W5:Y:S01]  /*03c0*/  LDG.E.CONSTANT R18, [R4.64+0x78000] ;  /* 0x0780000404127981 */ /* 0x000362000c1e9900 */
[----:B------:R-:W-:-:S03]  /*03d0*/  @P1 FMNMX R23, RZ, R17, !PT ;  /* 0x00000011ff171209 */ /* 0x000fc60007800000 */
[----:B------:R1:W5:Y:S01]  /*03e0*/  LDG.E.CONSTANT R17, [R4.64+0x70000] ;  /* 0x0700000404117981 */ /* 0x000362000c1e9900 */
[----:B------:R-:W-:-:S05]  /*03f0*/  IMAD.WIDE R14, R15, R14, c[0x0][0x160] ;  /* 0x000058000f0e7625 */ /* 0x000fca00078e020e */
[----:B------:R1:W-:Y:S04]  /*0400*/  STG.E [R14.64], R21 ;  /* 0x000000150e007986 */ /* 0x0003e8000c101904 */
[----:B------:R1:W-:Y:S01]  /*0410*/  @P1 STG.E [R14.64+0x4], R23 ;  /* 0x000004170e001986 */ /* 0x0003e2000c101904 */
[----:B------:R-:W-:Y:S05]  /*0420*/  @!P0 EXIT ;  /* 0x000000000000894d */ /* 0x000fea0003800000 */
[----:B-1----:R-:W2:Y:S01]  /*0430*/  LDG.E.CONSTANT R4, [R2.64+0x1c] ;  /* 0x00001c0402047981 */ /* 0x002ea2000c1e9900 */
[----:B------:R-:W-:-:S04]  /*0440*/  FADD R5, RZ, -R0 ;  /* 0x80000000ff057221 */ /* 0x000fc80000000000 */
[----:B------:R-:W-:-:S04]  /*0450*/  FADD R0, -R6, R5 ;  /* 0x0000000506007221 */ /* 0x000fc80000000100 */
[----:B------:R-:W-:-:S04]  /*0460*/  FADD R0, -R7, R0 ;  /* 0x0000000007007221 */ /* 0x000fc80000000100 */
[----:B------:R-:W-:-:S04]  /*0470*/  FADD R9, R9, R0 ;  /* 0x0000000009097221 */ /* 0x000fc80000000000 */
[----:B------:R-:W-:-:S04]  /*0480*/  FADD R0, R10, R9 ;  /* 0x000000090a007221 */ /* 0x000fc80000000000 */
[----:B------:R-:W-:-:S04]  /*0490*/  FADD R0, R11, R0 ;  /* 0x000000000b007221 */ /* 0x000fc80000000000 */
[----:B-----5:R-:W-:-:S04]  /*04a0*/  FADD R19, R0, R19 ;  /* 0x0000001300137221 */ /* 0x020fc80000000000 */
[----:B------:R-:W-:-:S04]  /*04b0*/  FADD R0, R19, R16 ;  /* 0x0000001013007221 */ /* 0x000fc80000000000 */
[----:B------:R-:W-:-:S04]  /*04c0*/  FADD R0, R0, R17 ;  /* 0x0000001100007221 */ /* 0x000fc80000000000 */
[----:B------:R-:W-:-:S04]  /*04d0*/  FADD R5, R0, R13 ;  /* 0x0000000d00057221 */ /* 0x000fc80000000000 */
[----:B--2---:R-:W-:-:S05]  /*04e0*/  FADD R4, R4, R5 ;  /* 0x0000000504047221 */ /* 0x004fca0000000000 */
[----:B------:R-:W-:-:S05]  /*04f0*/  FMNMX R5, RZ, R4, !PT ;  /* 0x00000004ff057209 */ /* 0x000fca0007800000 */
[----:B------:R0:W-:Y:S01]  /*0500*/  STG.E [R14.64+0x1c], R5 ;  /* 0x00001c050e007986 */ /* 0x0001e2000c101904 */
[----:B------:R-:W-:Y:S05]  /*0510*/  @!P1 EXIT ;  /* 0x000000000000994d */ /* 0x000fea0003800000 */
[----:B------:R-:W2:Y:S01]  /*0520*/  LDG.E.CONSTANT R3, [R2.64+0x20] ;  /* 0x0000200402037981 */ /* 0x000ea2000c1e9900 */
[----:B------:R-:W-:-:S04]  /*0530*/  FADD R6, RZ, R6 ;  /* 0x00000006ff067221 */ /* 0x000fc80000000000 */
[----:B------:R-:W-:-:S04]  /*0540*/  FADD R7, -R7, R6 ;  /* 0x0000000607077221 */ /* 0x000fc80000000100 */
[----:B------:R-:W-:-:S04]  /*0550*/  FADD R7, -R8, R7 ;  /* 0x0000000708077221 */ /* 0x000fc80000000100 */
[----:B------:R-:W-:-:S04]  /*0560*/  FADD R10, -R10, R7 ;  /* 0x000000070a0a7221 */ /* 0x000fc80000000100 */
[----:B------:R-:W-:-:S04]  /*0570*/  FADD R11, R11, R10 ;  /* 0x0000000a0b0b7221 */ /* 0x000fc80000000000 */
[----:B------:R-:W-:-:S04]  /*0580*/  FADD R11, R12, R11 ;  /* 0x0000000b0c0b7221 */ /* 0x000fc80000000000 */
[----:B------:R-:W-:-:S04]  /*0590*/  FADD R16, -R16, R11 ;  /* 0x0000000b10107221 */ /* 0x000fc80000000100 */
[----:B------:R-:W-:-:S04]  /*05a0*/  FADD R17, R17, R16 ;  /* 0x0000001011117221 */ /* 0x000fc80000000000 */
[----:B------:R-:W-:-:S04]  /*05b0*/  FADD R18, R17, R18 ;  /* 0x0000001211127221 */ /* 0x000fc80000000000 */
[----:B------:R-:W-:-:S04]  /*05c0*/  FADD R18, R18, R13 ;  /* 0x0000000d12127221 */ /* 0x000fc80000000000 */
[----:B--2---:R-:W-:-:S05]  /*05d0*/  FADD R3, R18, R3 ;  /* 0x0000000312037221 */ /* 0x004fca0000000000 */
[----:B------:R-:W-:-:S05]  /*05e0*/  FMNMX R3, RZ, R3, !PT ;  /* 0x00000003ff037209 */ /* 0x000fca0007800000 */
[----:B------:R-:W-:Y:S01]  /*05f0*/  STG.E [R14.64+0x20], R3 ;  /* 0x000020030e007986 */ /* 0x000fe2000c101904 */
[----:B------:R-:W-:Y:S05]  /*0600*/  EXIT ;  /* 0x000000000000794d */ /* 0x000fea0003800000 */
.L_x_4:
        /* <DEDUP_REMOVED lines=15> */
.L_x_88:


//--------------------- .text.tvmgen_default_fused_nn_contrib_conv2d_winograd_without_weight_transform_add_add_nn_relu_3_kernel --------------------------
	.section	.text.tvmgen_default_fused_nn_contrib_conv2d_winograd_without_weight_transform_add_add_nn_relu_3_kernel,"ax",@progbits
	.sectioninfo	@"SHI_REGISTERS=28"
	.align	128
        .global         tvmgen_default_fused_nn_contrib_conv2d_winograd_without_weight_transform_add_add_nn_relu_3_kernel
        .type           tvmgen_default_fused_nn_contrib_conv2d_winograd_without_weight_transform_add_add_nn_relu_3_kernel,@function
        .size           tvmgen_default_fused_nn_contrib_conv2d_winograd_without_weight_transform_add_add_nn_relu_3_kernel,(.L_x_89 - tvmgen_default_fused_nn_contrib_conv2d_winograd_without_weight_transform_add_add_nn_relu_3_kernel)
        .other          tvmgen_default_fused_nn_contrib_conv2d_winograd_without_weight_transform_add_add_nn_relu_3_kernel,@"STO_CUDA_ENTRY STV_DEFAULT"
tvmgen_default_fused_nn_contrib_conv2d_winograd_without_weight_transform_add_add_nn_relu_3_kernel:
.text.tvmgen_default_fused_nn_contrib_conv2d_winograd_without_weight_transform_add_add_nn_relu_3_kernel:
[----:B------:R-:W-:Y:S02]  /*0000*/  MOV R1, c[0x0][0x28] ;  /* 0x00000a0000017a02 */ /* 0x000fe40000000f00 */
[----:B------:R-:W0:Y:S01]  /*0010*/  S2R R21, SR_TID.X ;  /* 0x0000000000157919 */ /* 0x000e220000002100 */
[----:B------:R-:W-:Y:S01]  /*0020*/  MOV R23, 0x4 ;  /* 0x0000000400177802 */ /* 0x000fe20000000f00 */
[----:B------:R-:W-:Y:S01]  /*0030*/  ULDC.64 UR4, c[0x0][0x118] ;  /* 0x0000460000047ab9 */ /* 0x000fe20000000a00 */
[----:B------:R-:W-:Y:S01]  /*0040*/  MOV R20, RZ ;  /* 0x000000ff00147202 */ /* 0x000fe20000000f00 */
[----:B------:R-:W1:Y:S01]  /*0050*/  S2R R22, SR_CTAID.X ;  /* 0x0000000000167919 */ /* 0x000e620000002500 */
[----:B------:R-:W-:Y:S01]  /*0060*/  CS2R R16, SRZ ;  /* 0x0000000000107805 */ /* 0x000fe2000001ff00 */
[----:B------:R-:W-:Y:S01]  /*0070*/  CS2R R18, SRZ ;  /* 0x0000000000127805 */ /* 0x000fe2000001ff00 */
[----:B0-----:R-:W-:Y:S02]  /*0080*/  SHF.R.S32.HI R0, RZ, 0x4, R21 ;  /* 0x00000004ff007819 */ /* 0x001fe40000011415 */
[----:B------:R-:W-:Y:S02]  /*0090*/  LOP3.LUT R5, R21, 0xc, RZ, 0xc0, !PT ;  /* 0x0000000c15057812 */ /* 0x000fe400078ec0ff */
[----:B-1----:R-:W-:-:S02]  /*00a0*/  LEA R4, R22, R0, 0x3 ;  /* 0x0000000016047211 */ /* 0x002fc400078e18ff */
[C---:B------:R-:W-:Y:S02]  /*00b0*/  SHF.L.U32 R0, R21.reuse, 0x1, RZ ;  /* 0x0000000115007819 */ /* 0x040fe400000006ff */
[C---:B------:R-:W-:Y:S01]  /*00c0*/  LOP3.LUT P2, RZ, R21.reuse, 0xc, RZ, 0xc0, !PT ;  /* 0x0000000c15ff7812 */ /* 0x040fe2000784c0ff */
[----:B------:R-:W-:Y:S01]  /*00d0*/  IMAD R4, R4, 0x31, RZ ;  /* 0x0000003104047824 */ /* 0x000fe200078e02ff */
[----:B------:R-:W-:Y:S02]  /*00e0*/  LOP3.LUT R3, R0, 0x6, RZ, 0xc0, !PT ;  /* 0x0000000600037812 */ /* 0x000fe400078ec0ff */
[----:B------:R-:W-:Y:S02]  /*00f0*/  SHF.R.U32.HI R0, RZ, 0x2, R5 ;  /* 0x00000002ff007819 */ /* 0x000fe40000011605 */
[----:B------:R-:W-:Y:S02]  /*0100*/  IADD3 R3, R4, -0x8, R3 ;  /* 0xfffffff804037810 */ /* 0x000fe40007ffe003 */
[----:B------:R-:W-:-:S02]  /*0110*/  LOP3.LUT P3, RZ, R21, 0x3, RZ, 0xc0, !PT ;  /* 0x0000000315ff7812 */ /* 0x000fc4000786c0ff */
[----:B------:R-:W-:Y:S01]  /*0120*/  LOP3.LUT R2, R21, 0x3, RZ, 0xc0, !PT ;  /* 0x0000000315027812 */ /* 0x000fe200078ec0ff */
[----:B------:R-:W-:Y:S01]  /*0130*/  IMAD R3, R0, 0xe, R3 ;  /* 0x0000000e00037824 */ /* 0x000fe200078e0203 */
[----:B------:R-:W-:Y:S02]  /*0140*/  PLOP3.LUT P1, PT, P2, P3, PT, 0x2a, 0x0 ;  /* 0x000000000000781c */ /* 0x000fe40001726572 */
[----:B------:R-:W-:Y:S02]  /*0150*/  IADD3 R2, R2, 0x1, RZ ;  /* 0x0000000102027810 */ /* 0x000fe40007ffe0ff */
[----:B------:R-:W-:Y:S02]  /*0160*/  IADD3 R3, R3, 0x8, RZ ;  /* 0x0000000803037810 */ /* 0x000fe40007ffe0ff */
[----:B------:R-:W-:Y:S02]  /*0170*/  ISETP.NE.AND P0, PT, R5, RZ, PT ;  /* 0x000000ff0500720c */ /* 0x000fe40003f05270 */
[----:B------:R-:W-:Y:S01]  /*0180*/  IADD3 R5, R0, 0x1, RZ ;  /* 0x0000000100057810 */ /* 0x000fe20007ffe0ff */
[----:B------:R-:W-:Y:S01]  /*0190*/  IMAD.WIDE R14, R3, R23, c[0x0][0x168] ;  /* 0x00005a00030e7625 */ /* 0x000fe200078e0217 */
[----:B------:R-:W-:-:S02]  /*01a0*/  ISETP.GT.U32.AND P5, PT, R2, 0x3, PT ;  /* 0x000000030200780c */ /* 0x000fc40003fa4070 */
[----:B------:R-:W-:Y:S02]  /*01b0*/  ISETP.LT.U32.AND P0, PT, R2, 0x4, P0 ;  /* 0x000000040200780c */ /* 0x000fe40000701070 */
[C---:B------:R-:W-:Y:S01]  /*01c0*/  ISETP.GT.U32.OR P6, PT, R5.reuse, 0x3, !P3 ;  /* 0x000000030500780c */ /* 0x040fe20005fc4470 */
[----:B------:R-:W2:Y:S01]  /*01d0*/  @!P1 LDG.E.CONSTANT R3, [R14.64+-0x20] ;  /* 0xffffe0040e039981 */ /* 0x000ea2000c1e9900 */
[----:B------:R-:W-:Y:S02]  /*01e0*/  MOV R0, RZ ;  /* 0x000000ff00007202 */ /* 0x000fe40000000f00 */
[----:B------:R-:W-:Y:S01]  /*01f0*/  LOP3.LUT P4, RZ, R5, 0x4, R2, 0xc8, !PT ;  /* 0x0000000405ff7812 */ /* 0x000fe2000788c802 */
[----:B------:R-:W3:Y:S01]  /*0200*/  @P3 LDG.E.CONSTANT R20, [R14.64+-0x4] ;  /* 0xfffffc040e143981 */ /* 0x000ee2000c1e9900 */
[----:B------:R-:W-:-:S03]  /*0210*/  CS2R R12, SRZ ;  /* 0x00000000000c7805 */ /* 0x000fc6000001ff00 */
[----:B------:R-:W4:Y:S01]  /*0220*/  @P2 LDG.E.CONSTANT R17, [R14.64+-0x1c] ;  /* 0xffffe4040e112981 */ /* 0x000f22000c1e9900 */
[----:B------:R-:W-:Y:S01]  /*0230*/  ISETP.GT.U32.AND P2, PT, R5, 0x3, PT ;  /* 0x000000030500780c */ /* 0x000fe20003f44070 */
[----:B------:R-:W-:Y:S02]  /*0240*/  CS2R R8, SRZ ;  /* 0x0000000000087805 */ /* 0x000fe4000001ff00 */
[----:B------:R-:W5:Y:S01]  /*0250*/  @!P5 LDG.E.CONSTANT R0, [R14.64+0x4] ;  /* 0x000004040e00d981 */ /* 0x000f62000c1e9900 */
[----:B------:R-:W-:-:S03]  /*0260*/  CS2R R10, SRZ ;  /* 0x00000000000a7805 */ /* 0x000fc6000001ff00 */
[----:B------:R-:W5:Y:S04]  /*0270*/  @P0 LDG.E.CONSTANT R19, [R14.64+-0x18] ;  /* 0xffffe8040e130981 */ /* 0x000f68000c1e9900 */
[----:B------:R-:W5:Y:S04]  /*0280*/  @!P6 LDG.E.CONSTANT R13, [R14.64+0x18] ;  /* 0x000018040e0de981 */ /* 0x000f68000c1e9900 */
[----:B------:R0:W5:Y:S01]  /*0290*/  @!P4 LDG.E.CONSTANT R9, [R14.64+0x20] ;  /* 0x000020040e09c981 */ /* 0x000162000c1e9900 */
[----:B------:R-:W-:-:S03]  /*02a0*/  MOV R5, RZ ;  /* 0x000000ff00057202 */ /* 0x000fc60000000f00 */
[----:B------:R0:W5:Y:S01]  /*02b0*/  @P0 LDG.E.CONSTANT R16, [R14.64+-0x14] ;  /* 0xffffec040e100981 */ /* 0x000162000c1e9900 */
[----:B------:R-:W-:-:S03]  /*02c0*/  CS2R R6, SRZ ;  /* 0x0000000000067805 */ /* 0x000fc6000001ff00 */
[----:B------:R0:W5:Y:S04]  /*02d0*/  @!P2 LDG.E.CONSTANT R11, [R14.64+0x1c] ;  /* 0x00001c040e0ba981 */ /* 0x000168000c1e9900 */
[----:B------:R0:W5:Y:S04]  /*02e0*/  LDG.E.CONSTANT R4, [R14.64] ;  /* 0x000000040e047981 */ /* 0x000168000c1e9900 */
[----:B------:R0:W5:Y:S04]  /*02f0*/  @!P6 LDG.E.CONSTANT R12, [R14.64+0x34] ;  /* 0x000034040e0ce981 */ /* 0x000168000c1e9900 */
[----:B------:R0:W5:Y:S04]  /*0300*/  @!P4 LDG.E.CONSTANT R5, [R14.64+0x24] ;  /* 0x000024040e05c981 */ /* 0x000168000c1e9900 */
[----:B------:R0:W5:Y:S04]  /*0310*/  @!P5 LDG.E.CONSTANT R7, [R14.64+0x8] ;  /* 0x000008040e07d981 */ /* 0x000168000c1e9900 */
[----:B------:R0:W5:Y:S04]  /*0320*/  @!P2 LDG.E.CONSTANT R6, [R14.64+0x38] ;  /* 0x000038040e06a981 */ /* 0x000168000c1e9900 */
[----:B------:R0:W5:Y:S04]  /*0330*/  @!P4 LDG.E.CONSTANT R10, [R14.64+0x3c] ;  /* 0x00003c040e0ac981 */ /* 0x000168000c1e9900 */
[----:B------:R0:W5:Y:S01]  /*0340*/  @!P4 LDG.E.CONSTANT R8, [R14.64+0x40] ;  /* 0x000040040e08c981 */ /* 0x000162000c1e9900 */
[----:B------:R-:W-:Y:S01]  /*0350*/  LEA R2, R22, R21, 0x7 ;  /* 0x0000001516027211 */ /* 0x000fe200078e38ff */
[----:B--2---:R-:W-:-:S04]  /*0360*/  @!P1 FADD R18, RZ, R3 ;  /* 0x00000003ff129221 */ /* 0x004fc80000000000 */
[----:B------:R-:W-:Y:S01]  /*0370*/  IMAD.WIDE R2, R2, R23, c[0x0][0x160] ;  /* 0x0000580002027625 */ /* 0x000fe200078e0217 */
[----:B---3--:R-:W-:Y:S01]  /*0380*/  FADD R23, RZ, -R20 ;  /* 0x80000014ff177221 */ /* 0x008fe20000000000 */
[--C-:B----4-:R-:W-:Y:S01]  /*0390*/  FADD R21, RZ, -R17.reuse ;  /* 0x80000011ff157221 */ /* 0x110fe20000000000 */
[----:B------:R-:W-:Y:S02]  /*03a0*/  FADD R22, RZ, R17 ;  /* 0x00000011ff167221 */ /* 0x000fe40000000000 */
[----:B-----5:R-:W-:Y:S01]  /*03b0*/  FADD R23, R23, R0 ;  /* 0x0000000017177221 */ /* 0x020fe20000000000 */
[----:B------:R-:W-:Y:S01]  /*03c0*/  FADD R17, RZ, R20 ;  /* 0x00000014ff117221 */ /* 0x000fe20000000000 */
[----:B------:R-:W-:Y:S01]  /*03d0*/  FADD R18, -R19, R18 ;  /* 0x0000001213127221 */ /* 0x000fe20000000100 */
[----:B------:R-:W-:Y:S01]  /*03e0*/  FADD R22, R22, R19 ;  /* 0x0000001316167221 */ /* 0x000fe20000000000 */
[----:B------:R-:W-:Y:S01]  /*03f0*/  FADD R20, R23, R13 ;  /* 0x0000000d17147221 */ /* 0x000fe20000000000 */
[----:B0-----:R-:W-:Y:S01]  /*0400*/  FADD R14, R21, R19 ;  /* 0x00000013150e7221 */ /* 0x001fe20000000000 */
[----:B------:R-:W-:-:S02]  /*0410*/  FADD R18, R18, -R13 ;  /* 0x8000000d12127221 */ /* 0x000fc40000000000 */
[--C-:B------:R-:W-:Y:S01]  /*0420*/  FADD R19, R20, -R9.reuse ;  /* 0x8000000914137221 */ /* 0x100fe20000000000 */
[----:B------:R-:W-:Y:S01]  /*0430*/  FADD R24, R17, -R0 ;  /* 0x8000000011187221 */ /* 0x000fe20000000000 */
[----:B------:R-:W-:Y:S01]  /*0440*/  FADD R15, R18, R9 ;  /* 0x00000009120f7221 */ /* 0x000fe20000000000 */
[----:B------:R-:W-:Y:S02]  /*0450*/  FADD R16, R21, R16 ;  /* 0x0000001015107221 */ /* 0x000fe40000000000 */
[----:B------:R0:W-:Y:S01]  /*0460*/  STG.E [R2.64+0x20000], R19 ;  /* 0x0200001302007986 */ /* 0x0001e2000c101904 */
[--C-:B------:R-:W-:Y:S01]  /*0470*/  FADD R22, R22, -R11.reuse ;  /* 0x8000000b16167221 */ /* 0x100fe20000000000 */
[--C-:B------:R-:W-:Y:S01]  /*0480*/  FADD R14, R14, R11.reuse ;  /* 0x0000000b0e0e7221 */ /* 0x100fe20000000000 */
[----:B------:R-:W-:Y:S01]  /*0490*/  FADD R16, R16, R11 ;  /* 0x0000000b10107221 */ /* 0x000fe20000000000 */
[--C-:B------:R-:W-:Y:S01]  /*04a0*/  FADD R21, RZ, -R4.reuse ;  /* 0x80000004ff157221 */ /* 0x100fe20000000000 */
[----:B------:R-:W-:Y:S01]  /*04b0*/  FADD R17, R22, -R9 ;  /* 0x8000000916117221 */ /* 0x000fe20000000000 */
[----:B------:R-:W-:Y:S01]  /*04c0*/  FADD R24, R24, R13 ;  /* 0x0000000d18187221 */ /* 0x000fe20000000000 */
[----:B0-----:R-:W-:Y:S01]  /*04d0*/  FADD R19, RZ, R4 ;  /* 0x00000004ff137221 */ /* 0x001fe20000000000 */
[----:B------:R0:W-:Y:S01]  /*04e0*/  STG.E [R2.64], R15 ;  /* 0x0000000f02007986 */ /* 0x0001e2000c101904 */
[----:B------:R-:W-:Y:S01]  /*04f0*/  FADD R13, R14, -R9 ;  /* 0x800000090e0d7221 */ /* 0x000fe20000000000 */
[----:B------:R-:W-:Y:S01]  /*0500*/  FADD R23, R23, R12 ;  /* 0x0000000c17177221 */ /* 0x000fe20000000000 */
[--C-:B------:R-:W-:Y:S01]  /*0510*/  FADD R4, R19, -R0.reuse ;  /* 0x8000000013047221 */ /* 0x100fe20000000000 */
[C-C-:B------:R-:W-:Y:S01]  /*0520*/  FADD R14, R21.reuse, R0.reuse ;  /* 0x00000000150e7221 */ /* 0x140fe20000000000 */
[C-C-:B------:R-:W-:Y:S01]  /*0530*/  FADD R12, R21.reuse, -R0.reuse ;  /* 0x80000000150c7221 */ /* 0x140fe20000000000 */
[----:B------:R1:W-:Y:S01]  /*0540*/  STG.E [R2.64+0x10000], R17 ;  /* 0x0100001102007986 */ /* 0x0003e2000c101904 */
[----:B------:R-:W-:Y:S01]  /*0550*/  FADD R18, R21, R7 ;  /* 0x0000000715127221 */ /* 0x000fe20000000000 */
[----:B0-----:R-:W-:Y:S01]  /*0560*/  FADD R15, R16, -R5 ;  /* 0x80000005100f7221 */ /* 0x001fe20000000000 */
[C---:B------:R-:W-:Y:S01]  /*0570*/  FADD R16, R19.reuse, R0 ;  /* 0x0000000013107221 */ /* 0x040fe20000000000 */
[----:B------:R-:W-:Y:S01]  /*0580*/  FADD R19, R19, -R7 ;  /* 0x8000000713137221 */ /* 0x000fe20000000000 */
[--C-:B------:R-:W-:Y:S01]  /*0590*/  FADD R0, R4, -R11.reuse ;  /* 0x8000000b04007221 */ /* 0x100fe20000000000 */
[--C-:B------:R-:W-:Y:S01]  /*05a0*/  FADD R14, R14, -R11.reuse ;  /* 0x8000000b0e0e7221 */ /* 0x100fe20000000000 */
[--C-:B------:R-:W-:Y:S01]  /*05b0*/  FADD R16, R16, R11.reuse ;  /* 0x0000000b10107221 */ /* 0x100fe20000000000 */
[--C-:B-1----:R-:W-:Y:S01]  /*05c0*/  FADD R17, R4, -R6.reuse ;  /* 0x8000000604117221 */ /* 0x102fe20000000000 */
[C-C-:B------:R-:W-:Y:S01]  /*05d0*/  FADD R4, R12.reuse, R11.reuse ;  /* 0x0000000b0c047221 */ /* 0x140fe20000000000 */
[--C-:B------:R-:W-:Y:S01]  /*05e0*/  FADD R21, R12, R6.reuse ;  /* 0x000000060c157221 */ /* 0x100fe20000000000 */
[C-C-:B------:R-:W-:Y:S01]  /*05f0*/  FADD R12, R19.reuse, -R11.reuse ;  /* 0x8000000b130c7221 */ /* 0x140fe20000000000 */
[----:B------:R-:W-:Y:S01]  /*0600*/  FADD R18, R18, -R11 ;  /* 0x8000000b12127221 */ /* 0x000fe20000000000 */
[----:B------:R-:W-:Y:S01]  /*0610*/  FADD R19, R19, -R6 ;  /* 0x8000000613137221 */ /* 0x000fe20000000000 */
[----:B------:R0:W-:Y:S01]  /*0620*/  STG.E [R2.64+0x8000], R13 ;  /* 0x0080000d02007986 */ /* 0x0001e2000c101904 */
[--C-:B------:R-:W-:Y:S01]  /*0630*/  FADD R25, R24, -R9.reuse ;  /* 0x8000000918197221 */ /* 0x100fe20000000000 */
[--C-:B------:R-:W-:Y:S01]  /*0640*/  FADD R7, R0, R9.reuse ;  /* 0x0000000900077221 */ /* 0x100fe20000000000 */
[--C-:B------:R-:W-:Y:S01]  /*0650*/  FADD R11, R4, R9.reuse ;  /* 0x00000009040b7221 */ /* 0x100fe20000000000 */
[----:B------:R1:W-:Y:S01]  /*0660*/  STG.E [R2.64+0x18000], R15 ;  /* 0x0180000f02007986 */ /* 0x0003e2000c101904 */
[--C-:B------:R-:W-:Y:S01]  /*0670*/  FADD R23, R23, -R10.reuse ;  /* 0x8000000a17177221 */ /* 0x100fe20000000000 */
[--C-:B------:R-:W-:Y:S01]  /*0680*/  FADD R17, R17, R10.reuse ;  /* 0x0000000a11117221 */ /* 0x100fe20000000000 */
[----:B------:R-:W-:Y:S01]  /*0690*/  FADD R21, R21, R10 ;  /* 0x0000000a15157221 */ /* 0x000fe20000000000 */
[----:B------:R-:W-:Y:S01]  /*06a0*/  FADD R19, R19, R8 ;  /* 0x0000000813137221 */ /* 0x000fe20000000000 */
[--C-:B0-----:R-:W-:Y:S01]  /*06b0*/  FADD R13, R14, R9.reuse ;  /* 0x000000090e0d7221 */ /* 0x101fe20000000000 */
[----:B-1----:R-:W-:Y:S01]  /*06c0*/  FADD R15, R16, R9 ;  /* 0x00000009100f7221 */ /* 0x002fe20000000000 */
[--C-:B------:R-:W-:Y:S01]  /*06d0*/  FADD R9, R12, R5.reuse ;  /* 0x000000050c097221 */ /* 0x100fe20000000000 */
[----:B------:R-:W-:Y:S01]  /*06e0*/  FADD R5, R18, R5 ;  /* 0x0000000512057221 */ /* 0x000fe20000000000 */
[----:B------:R-:W-:Y:S04]  /*06f0*/  STG.E [R2.64+0x40000], R25 ;  /* 0x0400001902007986 */ /* 0x000fe8000c101904 */
        /* <DEDUP_REMOVED lines=9> */
[----:B------:R-:W-:Y:S01]  /*0790*/  STG.E [R2.64+0x78000], R19 ;  /* 0x0780001302007986 */ /* 0x000fe2000c101904 */
[----:B------:R-:W-:Y:S05]  /*07a0*/  EXIT ;  /* 0x000000000000794d */ /* 0x000fea0003800000 */
.L_x_5:
        /* <DEDUP_REMOVED lines=13> */
.L_x_89:


//--------------------- .text.tvmgen_default_fused_nn_contrib_conv2d_winograd_without_weight_transform_add_add_nn_relu_kernel_1 --------------------------
	.section	.text.tvmgen_default_fused_nn_contrib_conv2d_winograd_without_weight_transform_add_add_nn_relu_kernel_1,"ax",@progbits
	.sectionflags	@"SHF_BARRIERS=1"
	.sectioninfo	@"SHI_REGISTERS=56"
	.align	128
        .global         tvmgen_default_fused_nn_contrib_conv2d_winograd_without_weight_transform_add_add_nn_relu_kernel_1
        .type           tvmgen_default_fused_nn_contrib_conv2d_winograd_without_weight_transform_add_add_nn_relu_kernel_1,@function
        .size           tvmgen_default_fused_nn_contrib_conv2d_winograd_without_weight_transform_add_add_nn_relu_kernel_1,(.L_x_90 - tvmgen_default_fused_nn_contrib_conv2d_winograd_without_weight_transform_add_add_nn_relu_kernel_1)
        .other          tvmgen_default_fused_nn_contrib_conv2d_winograd_without_weight_transform_add_add_nn_relu_kernel_1,@"STO_CUDA_ENTRY STV_DEFAULT"
tvmgen_default_fused_nn_contrib_conv2d_winograd_without_weight_transform_add_add_nn_relu_kernel_1:
.text.tvmgen_default_fused_nn_contrib_conv2d_winograd_without_weight_transform_add_add_nn_relu_kernel_1:
[----:B------:R-:W-:Y:S02]  /*0000*/  MOV R1, c[0x0][0x28] ;  /* 0x00000a0000017a02 */ /* 0x000fe40000000f00 */
[----:B------:R-:W0:Y:S01]  /*0010*/  S2R R2, SR_TID.X ;  /* 0x0000000000027919 */ /* 0x000e220000002100 */
[----:B------:R-:W-:Y:S01]  /*0020*/  MOV R4, RZ ;  /* 0x000000ff00047202 */ /* 0x000fe20000000f00 */
[----:B------:R-:W-:Y:S01]  /*0030*/  CS2R R50, SRZ ;  /* 0x0000000000327805 */ /* 0x000fe2000001ff00 */
[----:B------:R-:W-:Y:S01]  /*0040*/  CS2R R48, SRZ ;  /* 0x0000000000307805 */ /* 0x000fe2000001ff00 */
[----:B------:R-:W1:Y:S01]  /*0050*/  S2R R0, SR_TID.Y ;  /* 0x0000000000007919 */ /* 0x000e620000002200 */
[----:B------:R-:W-:Y:S01]  /*0060*/  CS2R R44, SRZ ;  /* 0x00000000002c7805 */ /* 0x000fe2000001ff00 */
[----:B------:R-:W-:Y:S01]  /*0070*/  CS2R R40, SRZ ;  /* 0x0000000000287805 */ /* 0x000fe2000001ff00 */
[----:B------:R-:W-:Y:S01]  /*0080*/  CS2R R28, SRZ ;  /* 0x00000000001c7805 */ /* 0x000fe2000001ff00 */
[----:B------:R-:W2:Y:S01]  /*0090*/  S2R R3, SR_CTAID.Y ;  /* 0x0000000000037919 */ /* 0x000ea20000002600 */
[----:B------:R-:W-:Y:S01]  /*00a0*/  CS2R R46, SRZ ;  /* 0x00000000002e7805 */ /* 0x000fe2000001ff00 */
[----:B------:R-:W-:Y:S01]  /*00b0*/  CS2R R36, SRZ ;  /* 0x0000000000247805 */ /* 0x000fe2000001ff00 */
[----:B------:R-:W-:Y:S01]  /*00c0*/  CS2R R42, SRZ ;  /* 0x00000000002a7805 */ /* 0x000fe2000001ff00 */
[----:B------:R-:W-:Y:S01]  /*00d0*/  MOV R39, RZ ;  /* 0x000000ff00277202 */ /* 0x000fe20000000f00 */
[----:B------:R-:W-:Y:S01]  /*00e0*/  CS2R R26, SRZ ;  /* 0x00000000001a7805 */ /* 0x000fe2000001ff00 */
[----:B------:R-:W-:Y:S01]  /*00f0*/  CS2R R32, SRZ ;  /* 0x0000000000207805 */ /* 0x000fe2000001ff00 */
[----:B------:R-:W-:Y:S01]  /*0100*/  CS2R R24, SRZ ;  /* 0x0000000000187805 */ /* 0x000fe2000001ff00 */
[----:B------:R-:W-:Y:S01]  /*0110*/  CS2R R10, SRZ ;  /* 0x00000000000a7805 */ /* 0x000fe2000001ff00 */
[----:B------:R-:W-:Y:S01]  /*0120*/  CS2R R22, SRZ ;  /* 0x0000000000167805 */ /* 0x000fe2000001ff00 */
[----:B------:R-:W-:Y:S01]  /*0130*/  CS2R R30, SRZ ;  /* 0x00000000001e7805 */ /* 0x000fe2000001ff00 */
[----:B------:R-:W-:Y:S01]  /*0140*/  MOV R9, RZ ;  /* 0x000000ff00097202 */ /* 0x000fe20000000f00 */
[----:B------:R-:W-:Y:S01]  /*0150*/  CS2R R20, SRZ ;  /* 0x0000000000147805 */ /* 0x000fe2000001ff00 */
[----:B0-----:R-:W-:-:S05]  /*0160*/  SHF.R.S32.HI R5, RZ, 0x1, R2 ;  /* 0x00000001ff057819 */ /* 0x001fca0000011402 */
[----:B-1----:R-:W-:Y:S02]  /*0170*/  IMAD R6, R0, 0x31, R5 ;  /* 0x0000003100067824 */ /* 0x002fe400078e0205 */
.L_x_7:
[----:B------:R-:W-:Y:S01]  /*0180*/  BAR.SYNC.DEFER_BLOCKING 0x0 ;  /* 0x0000000000007b1d */ /* 0x000fe20000010000 */
[C---:B------:R-:W-:Y:S01]  /*0190*/  ISETP.GT.AND P0, PT, R0.reuse, RZ, PT ;  /* 0x000000ff0000720c */ /* 0x040fe20003f04270 */
[C---:B------:R-:W-:Y:S01]  /*01a0*/  IMAD R18, R0.reuse, 0x62, R2 ;  /* 0x0000006200127824 */ /* 0x040fe200078e0202 */
[----:B------:R-:W-:Y:S02]  /*01b0*/  ISETP.GT.AND P1, PT, R0, 0x2, PT ;  /* 0x000000020000780c */ /* 0x000fe40003f24270 */
[C---:B------:R-:W-:Y:S01]  /*01c0*/  ISETP.GT.OR P0, PT, R6.reuse, 0x1d, P0 ;  /* 0x0000001d0600780c */ /* 0x040fe20000704670 */
[----:B------:R-:W0:Y:S01]  /*01d0*/  S2R R7, SR_CTAID.Z ;  /* 0x0000000000077919 */ /* 0x000e220000002700 */
[----:B------:R-:W-:Y:S01]  /*01e0*/  ISETP.GT.OR P1, PT, R6, 0x7f, P1 ;  /* 0x0000007f0600780c */ /* 0x000fe20000f24670 */
[----:B------:R-:W-:Y:S01]  /*01f0*/  ULDC.64 UR4, c[0x0][0x118] ;  /* 0x0000460000047ab9 */ /* 0x000fe20000000a00 */
[----:B--2---:R-:W-:Y:S02]  /*0200*/  SHF.L.U32 R12, R3, 0x5, RZ ;  /* 0x00000005030c7819 */ /* 0x004fe400000006ff */
[----:B------:R-:W-:-:S07]  /*0210*/  MOV R19, 0x4 ;  /* 0x0000000400137802 */ /* 0x000fce0000000f00 */
[--C-:B------:R-:W-:Y:S02]  /*0220*/  @!P0 SHF.R.U32.HI R13, RZ, 0x1, R2.reuse ;  /* 0x00000001ff0d8819 */ /* 0x100fe40000011602 */
[----:B------:R-:W-:Y:S02]  /*0230*/  @!P1 SHF.R.U32.HI R5, RZ, 0x1, R2 ;  /* 0x00000001ff059819 */ /* 0x000fe40000011602 */
[----:B------:R-:W-:Y:S01]  /*0240*/  @!P0 IADD3 R14, R18, 0xc4, RZ ;  /* 0x000000c4120e8810 */ /* 0x000fe20007ffe0ff */
[C---:B------:R-:W-:Y:S02]  /*0250*/  @!P0 IMAD R13, R0.reuse, 0x31, R13 ;  /* 0x00000031000d8824 */ /* 0x040fe400078e020d */
[----:B------:R-:W-:Y:S01]  /*0260*/  @!P1 IMAD R8, R0, 0x31, R5 ;  /* 0x0000003100089824 */ /* 0x000fe200078e0205 */
[----:B------:R-:W-:Y:S02]  /*0270*/  @!P0 LOP3.LUT R14, R14, 0x1f, RZ, 0xc0, !PT ;  /* 0x0000001f0e0e8812 */ /* 0x000fe400078ec0ff */
[----:B------:R-:W-:-:S02]  /*0280*/  @!P0 SHF.L.U32 R13, R13, 0x2, RZ ;  /* 0x000000020d0d8819 */ /* 0x000fc400000006ff */
[-C--:B0-----:R-:W-:Y:S02]  /*0290*/  @!P0 LEA R15, R7, R12.reuse, 0xc ;  /* 0x0000000c070f8211 */ /* 0x081fe400078e60ff */
[----:B------:R-:W-:Y:S02]  /*02a0*/  @!P0 LOP3.LUT R13, R13, 0xfffffff8, RZ, 0xc0, !PT ;  /* 0xfffffff80d0d8812 */ /* 0x000fe400078ec0ff */
[----:B------:R-:W-:Y:S02]  /*02b0*/  @!P1 LEA R5, R7, R12, 0xc ;  /* 0x0000000c07059211 */ /* 0x000fe400078e60ff */
[----:B------:R-:W-:Y:S02]  /*02c0*/  @!P0 IADD3 R13, R13, 0x188, RZ ;  /* 0x000001880d0d8810 */ /* 0x000fe40007ffe0ff */
[----:B------:R-:W-:Y:S02]  /*02d0*/  @!P1 SHF.L.U32 R8, R8, 0x2, RZ ;  /* 0x0000000208089819 */ /* 0x000fe400000006ff */
[----:B------:R-:W-:Y:S01]  /*02e0*/  @!P0 LEA R16, R4, R15, 0x9 ;  /* 0x0000000f04108211 */ /* 0x000fe200078e48ff */
[----:B------:R-:W-:Y:S01]  /*02f0*/  IMAD R15, R7, 0x3100, R18 ;  /* 0x00003100070f7824 */ /* 0x000fe200078e0212 */
[----:B------:R-:W-:-:S02]  /*0300*/  @!P0 LOP3.LUT R13, R13, 0xffffffc0, RZ, 0xc0, !PT ;  /* 0xffffffc00d0d8812 */ /* 0x000fc400078ec0ff */
[----:B------:R-:W-:Y:S02]  /*0310*/  @!P1 LOP3.LUT R12, R18, 0x1f, RZ, 0xc0, !PT ;  /* 0x0000001f120c9812 */ /* 0x000fe400078ec0ff */
[----:B------:R-:W-:Y:S02]  /*0320*/  @!P1 LEA R5, R4, R5, 0x9 ;  /* 0x0000000504059211 */ /* 0x000fe400078e48ff */
[----:B------:R-:W-:Y:S02]  /*0330*/  @!P1 LOP3.LUT R8, R8, 0xffffffc0, RZ, 0xc0, !PT ;  /* 0xffffffc008089812 */ /* 0x000fe400078ec0ff */
[----:B------:R-:W-:Y:S02]  /*0340*/  @!P0 IADD3 R14, R14, R16, R13 ;  /* 0x000000100e0e8210 */ /* 0x000fe40007ffe00d */
[----:B------:R-:W-:Y:S01]  /*0350*/  @!P1 IADD3 R5, R12, R5, R8 ;  /* 0x000000050c059210 */ /* 0x000fe20007ffe008 */
[----:B------:R-:W-:Y:S02]  /*0360*/  IMAD R12, R4, 0x620, R15 ;  /* 0x00000620040c7824 */ /* 0x000fe400078e020f */
[----:B------:R-:W-:-:S04]  /*0370*/  @!P0 IMAD.WIDE R14, R14, R19, c[0x0][0x170] ;  /* 0x00005c000e0e8625 */ /* 0x000fc800078e0213 */
[-C--:B------:R-:W-:Y:S02]  /*0380*/  @!P1 IMAD.WIDE R16, R5, R19.reuse, c[0x0][0x170] ;  /* 0x00005c0005109625 */ /* 0x080fe400078e0213 */
[----:B------:R0:W2:Y:S02]  /*0390*/  @!P0 LDG.E.CONSTANT R15, [R14.64] ;  /* 0x000000040e0f8981 */ /* 0x0000a4000c1e9900 */
[----:B------:R-:W-:Y:S02]  /*03a0*/  IMAD.WIDE R12, R12, R19, c[0x0][0x168] ;  /* 0x00005a000c0c7625 */ /* 0x000fe400078e0213 */
[----:B------:R-:W3:Y:S04]  /*03b0*/  @!P1 LDG.E.CONSTANT R17, [R16.64] ;  /* 0x0000000410119981 */ /* 0x000ee8000c1e9900 */
[----:B------:R-:W4:Y:S04]  /*03c0*/  LDG.E.CONSTANT R19, [R12.64] ;  /* 0x000000040c137981 */ /* 0x000f28000c1e9900 */
[----:B------:R-:W5:Y:S04]  /*03d0*/  LDG.E.CONSTANT R35, [R12.64+0x310] ;  /* 0x000310040c237981 */ /* 0x000f68000c1e9900 */
[----:B------:R-:W5:Y:S04]  /*03e0*/  LDG.E.CONSTANT R53, [R12.64+0x620] ;  /* 0x000620040c357981 */ /* 0x000f68000c1e9900 */
[----:B------:R-:W5:Y:S04]  /*03f0*/  LDG.E.CONSTANT R34, [R12.64+0x930] ;  /* 0x000930040c227981 */ /* 0x000f68000c1e9900 */
[----:B------:R-:W5:Y:S04]  /*0400*/  LDG.E.CONSTANT R38, [R12.64+0xc40] ;  /* 0x000c40040c267981 */ /* 0x000f68000c1e9900 */
[----:B------:R-:W5:Y:S04]  /*0410*/  LDG.E.CONSTANT R52, [R12.64+0xf50] ;  /* 0x000f50040c347981 */ /* 0x000f68000c1e9900 */
[----:B------:R-:W5:Y:S04]  /*0420*/  LDG.E.CONSTANT R5, [R12.64+0x1260] ;  /* 0x001260040c057981 */ /* 0x000f68000c1e9900 */
[----:B0-----:R-:W5:Y:S01]  /*0430*/  LDG.E.CONSTANT R14, [R12.64+0x1570] ;  /* 0x001570040c0e7981 */ /* 0x001f62000c1e9900 */
[----:B------:R-:W-:Y:S01]  /*0440*/  LEA R8, R2, 0x400, 0x2 ;  /* 0x0000040002087811 */ /* 0x000fe200078e10ff */
[----:B------:R-:W-:-:S02]  /*0450*/  UMOV UR4, 0x188 ;  /* 0x0000018800047882 */ /* 0x000fc40000000000 */
[----:B--2---:R-:W-:Y:S04]  /*0460*/  @!P0 STS [R18.X4+0x310], R15 ;  /* 0x0003100f12008388 */ /* 0x004fe80000004800 */
[----:B---3--:R-:W-:Y:S04]  /*0470*/  @!P1 STS [R18.X4], R17 ;  /* 0x0000001112009388 */ /* 0x008fe80000004800 */
[----:B----4-:R-:W-:Y:S04]  /*0480*/  STS [R18.X4+0x400], R19 ;  /* 0x0004001312007388 */ /* 0x010fe80000004800 */
[----:B-----5:R-:W-:Y:S04]  /*0490*/  STS [R18.X4+0x710], R35 ;  /* 0x0007102312007388 */ /* 0x020fe80000004800 */
[----:B------:R-:W-:Y:S04]  /*04a0*/  STS [R18.X4+0xa20], R53 ;  /* 0x000a203512007388 */ /* 0x000fe80000004800 */
[----:B------:R-:W-:Y:S04]  /*04b0*/  STS [R18.X4+0xd30], R34 ;  /* 0x000d302212007388 */ /* 0x000fe80000004800 */
[----:B------:R-:W-:Y:S04]  /*04c0*/  STS [R18.X4+0x1040], R38 ;  /* 0x0010402612007388 */ /* 0x000fe80000004800 */
[----:B------:R-:W-:Y:S04]  /*04d0*/  STS [R18.X4+0x1350], R52 ;  /* 0x0013503412007388 */ /* 0x000fe80000004800 */
[----:B------:R0:W-:Y:S04]  /*04e0*/  STS [R18.X4+0x1660], R5 ;  /* 0x0016600512007388 */ /* 0x0001e80000004800 */
[----:B------:R1:W-:Y:S01]  /*04f0*/  STS [R18.X4+0x1970], R14 ;  /* 0x0019700e12007388 */ /* 0x0003e20000004800 */
[----:B0-----:R-:W-:-:S03]  /*0500*/  LEA R5, R0, 0x40, 0x5 ;  /* 0x0000004000057811 */ /* 0x001fc600078e28ff */
[----:B------:R-:W-:Y:S06]  /*0510*/  BAR.SYNC.DEFER_BLOCKING 0x0 ;  /* 0x0000000000007b1d */ /* 0x000fec0000010000 */
.L_x_6:
[----:B------:R-:W-:Y:S04]  /*0520*/  LDS R52, [R8+UR4+-0x188] ;  /* 0xfffe780408347984 */ /* 0x000fe80008000800 */
[----:B-1----:R-:W0:Y:S04]  /*0530*/  LDS.128 R12, [R5+-0x40] ;  /* 0xffffc000050c7984 */ /* 0x002e280000000c00 */
[----:B------:R-:W1:Y:S04]  /*0540*/  LDS R38, [R8+UR4] ;  /* 0x0000000408267984 */ /* 0x000e680008000800 */
[----:B------:R-:W2:Y:S04]  /*0550*/  LDS.128 R16, [R5] ;  /* 0x0000000005107984 */ /* 0x000ea80000000c00 */
[----:B------:R-:W-:Y:S04]  /*0560*/  LDS R35, [R8+UR4+0x188] ;  /* 0x0001880408237984 */ /* 0x000fe80008000800 */
[----:B------:R-:W-:Y:S01]  /*0570*/  LDS R34, [R8+UR4+0x310] ;  /* 0x0003100408227984 */ /* 0x000fe20008000800 */
[----:B0-----:R-:W-:Y:S01]  /*0580*/  FFMA R20, R12, R52, R20 ;  /* 0x000000340c147223 */ /* 0x001fe20000000014 */
[C---:B------:R-:W-:Y:S01]  /*0590*/  FFMA R21, R52.reuse, R13, R21 ;  /* 0x0000000d34157223 */ /* 0x040fe20000000015 */
[C---:B------:R-:W-:Y:S01]  /*05a0*/  FFMA R24, R52.reuse, R14, R24 ;  /* 0x0000000e34187223 */ /* 0x040fe20000000018 */
[----:B------:R-:W-:Y:S01]  /*05b0*/  FFMA R31, R52, R15, R31 ;  /* 0x0000000f341f7223 */ /* 0x000fe2000000001f */
[----:B-1----:R-:W-:Y:S01]  /*05c0*/  FFMA R22, R12, R38, R22 ;  /* 0x000000260c167223 */ /* 0x002fe20000000016 */
[C---:B------:R-:W-:Y:S01]  /*05d0*/  FFMA R26, R38.reuse, R13, R26 ;  /* 0x0000000d261a7223 */ /* 0x040fe2000000001a */
[C---:B------:R-:W-:Y:S01]  /*05e0*/  FFMA R33, R38.reuse, R14, R33 ;  /* 0x0000000e26217223 */ /* 0x040fe20000000021 */
[----:B------:R-:W-:Y:S01]  /*05f0*/  FFMA R41, R38, R15, R41 ;  /* 0x0000000f26297223 */ /* 0x000fe20000000029 */
[----:B--2---:R-:W-:Y:S01]  /*0600*/  FFMA R42, R52, R16, R42 ;  /* 0x00000010342a7223 */ /* 0x004fe2000000002a */
[----:B------:R-:W-:Y:S01]  /*0610*/  FFMA R46, R16, R38, R46 ;  /* 0x00000026102e7223 */ /* 0x000fe2000000002e */
[-C--:B------:R-:W-:Y:S01]  /*0620*/  FFMA R45, R52, R17.reuse, R45 ;  /* 0x00000011342d7223 */ /* 0x080fe2000000002d */
[----:B------:R-:W-:Y:S01]  /*0630*/  FFMA R49, R38, R17, R49 ;  /* 0x0000001126317223 */ /* 0x000fe20000000031 */
[-C--:B------:R-:W-:Y:S01]  /*0640*/  FFMA R27, R52, R18.reuse, R27 ;  /* 0x00000012341b7223 */ /* 0x080fe2000000001b */
[----:B------:R-:W-:Y:S01]  /*0650*/  FFMA R29, R38, R18, R29 ;  /* 0x00000012261d7223 */ /* 0x000fe2000000001d */
[-C--:B------:R-:W-:Y:S01]  /*0660*/  FFMA R28, R52, R19.reuse, R28 ;  /* 0x00000013341c7223 */ /* 0x080fe2000000001c */
[C---:B------:R-:W-:Y:S01]  /*0670*/  FFMA R40, R38.reuse, R19, R40 ;  /* 0x0000001326287223 */ /* 0x040fe20000000028 */
[----:B------:R-:W0:Y:S04]  /*0680*/  LDS.128 R12, [R5+-0x30] ;  /* 0xffffd000050c7984 */ /* 0x000e280000000c00 */
[----:B------:R-:W1:Y:S01]  /*0690*/  LDS.128 R16, [R5+0x10] ;  /* 0x0000100005107984 */ /* 0x000e620000000c00 */
[C---:B0-----:R-:W-:Y:S01]  /*06a0*/  FFMA R11, R38.reuse, R12, R11 ;  /* 0x0000000c260b7223 */ /* 0x041fe2000000000b */
[C---:B------:R-:W-:Y:S01]  /*06b0*/  FFMA R25, R38.reuse, R13, R25 ;  /* 0x0000000d26197223 */ /* 0x040fe20000000019 */
[C---:B------:R-:W-:Y:S01]  /*06c0*/  FFMA R32, R38.reuse, R14, R32 ;  /* 0x0000000e26207223 */ /* 0x040fe20000000020 */
[C---:B------:R-:W-:Y:S01]  /*06d0*/  FFMA R37, R38.reuse, R15, R37 ;  /* 0x0000000f26257223 */ /* 0x040fe20000000025 */
[C---:B-1----:R-:W-:Y:S01]  /*06e0*/  FFMA R44, R38.reuse, R16, R44 ;  /* 0x00000010262c7223 */ /* 0x042fe2000000002c */
[CC--:B------:R-:W-:Y:S01]  /*06f0*/  FFMA R48, R38.reuse, R17.reuse, R48 ;  /* 0x0000001126307223 */ /* 0x0c0fe20000000030 */
[----:B------:R-:W-:Y:S01]  /*0700*/  FFMA R50, R38, R18, R50 ;  /* 0x0000001226327223 */ /* 0x000fe20000000032 */
[C---:B------:R-:W-:Y:S01]  /*0710*/  FFMA R39, R52.reuse, R16, R39 ;  /* 0x0000001034277223 */ /* 0x040fe20000000027 */
[C---:B------:R-:W-:Y:S01]  /*0720*/  FFMA R43, R52.reuse, R17, R43 ;  /* 0x00000011342b7223 */ /* 0x040fe2000000002b */
[C---:B------:R-:W-:Y:S01]  /*0730*/  FFMA R47, R52.reuse, R18, R47 ;  /* 0x00000012342f7223 */ /* 0x040fe2000000002f */
[-C--:B------:R-:W-:Y:S01]  /*0740*/  FFMA R36, R52, R19.reuse, R36 ;  /* 0x0000001334247223 */ /* 0x080fe20000000024 */
[----:B------:R-:W-:Y:S01]  /*0750*/  FFMA R38, R38, R19, R51 ;  /* 0x0000001326267223 */ /* 0x000fe20000000033 */
[C---:B------:R-:W-:Y:S01]  /*0760*/  FFMA R9, R52.reuse, R12, R9 ;  /* 0x0000000c34097223 */ /* 0x040fe20000000009 */
[C---:B------:R-:W-:Y:S01]  /*0770*/  FFMA R10, R52.reuse, R13, R10 ;  /* 0x0000000d340a7223 */ /* 0x040fe2000000000a */
[C---:B------:R-:W-:Y:S01]  /*0780*/  FFMA R23, R52.reuse, R14, R23 ;  /* 0x0000000e34177223 */ /* 0x040fe20000000017 */
[----:B------:R-:W-:Y:S01]  /*0790*/  FFMA R30, R52, R15, R30 ;  /* 0x0000000f341e7223 */ /* 0x000fe2000000001e */
[----:B------:R-:W0:Y:S04]  /*07a0*/  LDS.128 R16, [R5+0x80] ;  /* 0x0000800005107984 */ /* 0x000e280000000c00 */
[----:B------:R-:W1:Y:S01]  /*07b0*/  LDS.128 R12, [R5+0x40] ;  /* 0x00004000050c7984 */ /* 0x000e620000000c00 */
[C---:B0-----:R-:W-:Y:S01]  /*07c0*/  FFMA R42, R35.reuse, R16, R42 ;  /* 0x00000010232a7223 */ /* 0x041fe2000000002a */
[----:B------:R-:W-:Y:S01]  /*07d0*/  FFMA R46, R16, R34, R46 ;  /* 0x00000022102e7223 */ /* 0x000fe2000000002e */
[CC--:B------:R-:W-:Y:S01]  /*07e0*/  FFMA R45, R35.reuse, R17.reuse, R45 ;  /* 0x00000011232d7223 */ /* 0x0c0fe2000000002d */
[C---:B------:R-:W-:Y:S01]  /*07f0*/  FFMA R49, R34.reuse, R17, R49 ;  /* 0x0000001122317223 */ /* 0x040fe20000000031 */
[CC--:B------:R-:W-:Y:S01]  /*0800*/  FFMA R27, R35.reuse, R18.reuse, R27 ;  /* 0x00000012231b7223 */ /* 0x0c0fe2000000001b */
[C---:B------:R-:W-:Y:S01]  /*0810*/  FFMA R29, R34.reuse, R18, R29 ;  /* 0x00000012221d7223 */ /* 0x040fe2000000001d */
[CC--:B------:R-:W-:Y:S01]  /*0820*/  FFMA R28, R35.reuse, R19.reuse, R28 ;  /* 0x00000013231c7223 */ /* 0x0c0fe2000000001c */
[----:B------:R-:W-:Y:S01]  /*0830*/  FFMA R40, R34, R19, R40 ;  /* 0x0000001322287223 */ /* 0x000fe20000000028 */
[C---:B-1----:R-:W-:Y:S01]  /*0840*/  FFMA R20, R12.reuse, R35, R20 ;  /* 0x000000230c147223 */ /* 0x042fe20000000014 */
[----:B------:R-:W-:Y:S01]  /*0850*/  FFMA R22, R12, R34, R22 ;  /* 0x000000220c167223 */ /* 0x000fe20000000016 */
[CC--:B------:R-:W-:Y:S01]  /*0860*/  FFMA R21, R35.reuse, R13.reuse, R21 ;  /* 0x0000000d23157223 */ /* 0x0c0fe20000000015 */
[C---:B------:R-:W-:Y:S01]  /*0870*/  FFMA R26, R34.reuse, R13, R26 ;  /* 0x0000000d221a7223 */ /* 0x040fe2000000001a */
[CC--:B------:R-:W-:Y:S01]  /*0880*/  FFMA R24, R35.reuse, R14.reuse, R24 ;  /* 0x0000000e23187223 */ /* 0x0c0fe20000000018 */
[C---:B------:R-:W-:Y:S01]  /*0890*/  FFMA R33, R34.reuse, R14, R33 ;  /* 0x0000000e22217223 */ /* 0x040fe20000000021 */
[CC--:B------:R-:W-:Y:S01]  /*08a0*/  FFMA R31, R35.reuse, R15.reuse, R31 ;  /* 0x0000000f231f7223 */ /* 0x0c0fe2000000001f */
[C---:B------:R-:W-:Y:S01]  /*08b0*/  FFMA R41, R34.reuse, R15, R41 ;  /* 0x0000000f22297223 */ /* 0x040fe20000000029 */
[----:B------:R-:W0:Y:S04]  /*08c0*/  LDS.128 R16, [R5+0x90] ;  /* 0x0000900005107984 */ /* 0x000e280000000c00 */
[----:B------:R-:W1:Y:S01]  /*08d0*/  LDS.128 R12, [R5+0x50] ;  /* 0x00005000050c7984 */ /* 0x000e620000000c00 */
[CC--:B0-----:R-:W-:Y:S01]  /*08e0*/  FFMA R39, R35.reuse, R16.reuse, R39 ;  /* 0x0000001023277223 */ /* 0x0c1fe20000000027 */
[C---:B------:R-:W-:Y:S01]  /*08f0*/  FFMA R44, R34.reuse, R16, R44 ;  /* 0x00000010222c7223 */ /* 0x040fe2000000002c */
[CC--:B------:R-:W-:Y:S01]  /*0900*/  FFMA R43, R35.reuse, R17.reuse, R43 ;  /* 0x00000011232b7223 */ /* 0x0c0fe2000000002b */
[C---:B------:R-:W-:Y:S01]  /*0910*/  FFMA R48, R34.reuse, R17, R48 ;  /* 0x0000001122307223 */ /* 0x040fe20000000030 */
[CC--:B------:R-:W-:Y:S01]  /*0920*/  FFMA R51, R35.reuse, R18.reuse, R47 ;  /* 0x0000001223337223 */ /* 0x0c0fe2000000002f */
[C---:B------:R-:W-:Y:S01]  /*0930*/  FFMA R52, R34.reuse, R18, R50 ;  /* 0x0000001222347223 */ /* 0x040fe20000000032 */
[CC--:B------:R-:W-:Y:S01]  /*0940*/  FFMA R36, R35.reuse, R19.reuse, R36 ;  /* 0x0000001323247223 */ /* 0x0c0fe20000000024 */
[C---:B------:R-:W-:Y:S01]  /*0950*/  FFMA R38, R34.reuse, R19, R38 ;  /* 0x0000001322267223 */ /* 0x040fe20000000026 */
[CC--:B-1----:R-:W-:Y:S01]  /*0960*/  FFMA R9, R35.reuse, R12.reuse, R9 ;  /* 0x0000000c23097223 */ /* 0x0c2fe20000000009 */
[C---:B------:R-:W-:Y:S01]  /*0970*/  FFMA R11, R34.reuse, R12, R11 ;  /* 0x0000000c220b7223 */ /* 0x040fe2000000000b */
[CC--:B------:R-:W-:Y:S01]  /*0980*/  FFMA R10, R35.reuse, R13.reuse, R10 ;  /* 0x0000000d230a7223 */ /* 0x0c0fe2000000000a */
[C---:B------:R-:W-:Y:S01]  /*0990*/  FFMA R25, R34.reuse, R13, R25 ;  /* 0x0000000d22197223 */ /* 0x040fe20000000019 */
[CC--:B------:R-:W-:Y:S01]  /*09a0*/  FFMA R23, R35.reuse, R14.reuse, R23 ;  /* 0x0000000e23177223 */ /* 0x0c0fe20000000017 */
[C---:B------:R-:W-:Y:S01]  /*09b0*/  FFMA R32, R34.reuse, R14, R32 ;  /* 0x0000000e22207223 */ /* 0x040fe20000000020 */
[-C--:B------:R-:W-:Y:S01]  /*09c0*/  FFMA R30, R35, R15.reuse, R30 ;  /* 0x0000000f231e7223 */ /* 0x080fe2000000001e */
[----:B------:R-:W-:Y:S01]  /*09d0*/  FFMA R37, R34, R15, R37 ;  /* 0x0000000f22257223 */ /* 0x000fe20000000025 */
[----:B------:R-:W-:Y:S04]  /*09e0*/  LDS R50, [R8+UR4+0x498] ;  /* 0x0004980408327984 */ /* 0x000fe80008000800 */
[----:B------:R-:W-:Y:S04]  /*09f0*/  LDS R47, [R8+UR4+0x620] ;  /* 0x00062004082f7984 */ /* 0x000fe80008000800 */
[----:B------:R-:W0:Y:S04]  /*0a00*/  LDS.128 R16, [R5+0x100] ;  /* 0x0001000005107984 */ /* 0x000e280000000c00 */
[----:B------:R-:W1:Y:S04]  /*0a10*/  LDS.128 R12, [R5+0xc0] ;  /* 0x0000c000050c7984 */ /* 0x000e680000000c00 */
[----:B------:R-:W-:Y:S04]  /*0a20*/  LDS R35, [R8+UR4+0x7a8] ;  /* 0x0007a80408237984 */ /* 0x000fe80008000800 */
[----:B------:R-:W-:Y:S01]  /*0a30*/  LDS R34, [R8+UR4+0x930] ;  /* 0x0009300408227984 */ /* 0x000fe20008000800 */
[----:B------:R-:W-:-:S04]  /*0a40*/  UIADD3 UR4, UR4, 0xc40, URZ ;  /* 0x00000c4004047890 */ /* 0x000fc8000fffe03f */
[----:B------:R-:W-:-:S06]  /*0a50*/  UISETP.NE.AND UP0, UPT, UR4, 0x1a08, UPT ;  /* 0x00001a080400788c */ /* 0x000fcc000bf05270 */
[----:B------:R-:W-:Y:S01]  /*0a60*/  PLOP3.LUT P0, PT, PT, PT, UP0, 0x80, 0x0 ;  /* 0x000000000000781c */ /* 0x000fe20003f0f008 */
[----:B0-----:R-:W-:Y:S01]  /*0a70*/  FFMA R42, R50, R16, R42 ;  /* 0x00000010322a7223 */ /* 0x001fe2000000002a */
[----:B------:R-:W-:Y:S01]  /*0a80*/  FFMA R46, R16, R47, R46 ;  /* 0x0000002f102e7223 */ /* 0x000fe2000000002e */
[CC--:B------:R-:W-:Y:S01]  /*0a90*/  FFMA R45, R50.reuse, R17.reuse, R45 ;  /* 0x00000011322d7223 */ /* 0x0c0fe2000000002d */
[C---:B------:R-:W-:Y:S01]  /*0aa0*/  FFMA R49, R47.reuse, R17, R49 ;  /* 0x000000112f317223 */ /* 0x040fe20000000031 */
[CC--:B------:R-:W-:Y:S01]  /*0ab0*/  FFMA R27, R50.reuse, R18.reuse, R27 ;  /* 0x00000012321b7223 */ /* 0x0c0fe2000000001b */
[C---:B------:R-:W-:Y:S01]  /*0ac0*/  FFMA R29, R47.reuse, R18, R29 ;  /* 0x000000122f1d7223 */ /* 0x040fe2000000001d */
[-C--:B------:R-:W-:Y:S01]  /*0ad0*/  FFMA R28, R50, R19.reuse, R28 ;  /* 0x00000013321c7223 */ /* 0x080fe2000000001c */
[C---:B------:R-:W-:Y:S01]  /*0ae0*/  FFMA R40, R47.reuse, R19, R40 ;  /* 0x000000132f287223 */ /* 0x040fe20000000028 */
        /* <DEDUP_REMOVED lines=42> */
[-C--:B------:R-:W-:Y:S01]  /*0d90*/  FFMA R31, R35, R15.reuse, R31 ;  /* 0x0000000f231f7223 */ /* 0x080fe2000000001f */
[C---:B------:R-:W-:Y:S01]  /*0da0*/  FFMA R41, R34.reuse, R15, R41 ;  /* 0x0000000f22297223 */ /* 0x040fe20000000029 */
[----:B------:R-:W0:Y:S04]  /*0db0*/  LDS.128 R16, [R5+0x190] ;  /* 0x0001900005107984 */ /* 0x000e280000000c00 */
[----:B------:R1:W2:Y:S02]  /*0dc0*/  LDS.128 R12, [R5+0x150] ;  /* 0x00015000050c7984 */ /* 0x0002a40000000c00 */
[----:B-1----:R-:W-:Y:S01]  /*0dd0*/  IADD3 R5, R5, 0x200, RZ ;  /* 0x0000020005057810 */ /* 0x002fe20007ffe0ff */
[C---:B0-----:R-:W-:Y:S01]  /*0de0*/  FFMA R47, R35.reuse, R18, R51 ;  /* 0x00000012232f7223 */ /* 0x041fe20000000033 */
[CC--:B------:R-:W-:Y:S01]  /*0df0*/  FFMA R39, R35.reuse, R16.reuse, R39 ;  /* 0x0000001023277223 */ /* 0x0c0fe20000000027 */
[C---:B------:R-:W-:Y:S01]  /*0e00*/  FFMA R44, R34.reuse, R16, R44 ;  /* 0x00000010222c7223 */ /* 0x040fe2000000002c */
[C---:B------:R-:W-:Y:S01]  /*0e10*/  FFMA R43, R35.reuse, R17, R43 ;  /* 0x00000011232b7223 */ /* 0x040fe2000000002b */
[CC--:B--2---:R-:W-:Y:S01]  /*0e20*/  FFMA R9, R35.reuse, R12.reuse, R9 ;  /* 0x0000000c23097223 */ /* 0x0c4fe20000000009 */
[C---:B------:R-:W-:Y:S01]  /*0e30*/  FFMA R11, R34.reuse, R12, R11 ;  /* 0x0000000c220b7223 */ /* 0x040fe2000000000b */
[CC--:B------:R-:W-:Y:S01]  /*0e40*/  FFMA R10, R35.reuse, R13.reuse, R10 ;  /* 0x0000000d230a7223 */ /* 0x0c0fe2000000000a */
[C---:B------:R-:W-:Y:S01]  /*0e50*/  FFMA R25, R34.reuse, R13, R25 ;  /* 0x0000000d22197223 */ /* 0x040fe20000000019 */
[CC--:B------:R-:W-:Y:S01]  /*0e60*/  FFMA R23, R35.reuse, R14.reuse, R23 ;  /* 0x0000000e23177223 */ /* 0x0c0fe20000000017 */
[C---:B------:R-:W-:Y:S01]  /*0e70*/  FFMA R32, R34.reuse, R14, R32 ;  /* 0x0000000e22207223 */ /* 0x040fe20000000020 */
[CC--:B------:R-:W-:Y:S01]  /*0e80*/  FFMA R30, R35.reuse, R15.reuse, R30 ;  /* 0x0000000f231e7223 */ /* 0x0c0fe2000000001e */
[C---:B------:R-:W-:Y:S01]  /*0e90*/  FFMA R37, R34.reuse, R15, R37 ;  /* 0x0000000f22257223 */ /* 0x040fe20000000025 */
[C---:B------:R-:W-:Y:S01]  /*0ea0*/  FFMA R48, R34.reuse, R17, R48 ;  /* 0x0000001122307223 */ /* 0x040fe20000000030 */
[C---:B------:R-:W-:Y:S01]  /*0eb0*/  FFMA R50, R34.reuse, R18, R52 ;  /* 0x0000001222327223 */ /* 0x040fe20000000034 */
[-C--:B------:R-:W-:Y:S01]  /*0ec0*/  FFMA R36, R35, R19.reuse, R36 ;  /* 0x0000001323247223 */ /* 0x080fe20000000024 */
[----:B------:R-:W-:Y:S01]  /*0ed0*/  FFMA R51, R34, R19, R38 ;  /* 0x0000001322337223 */ /* 0x000fe20000000026 */
[----:B------:R-:W-:Y:S05]  /*0ee0*/  @P0 BRA `(.L_x_6) ;  /* 0xfffff63000000947 */ /* 0x000fea000383ffff */
[----:B------:R-:W-:-:S04]  /*0ef0*/  IADD3 R4, R4, 0x1, RZ ;  /* 0x0000000104047810 */ /* 0x000fc80007ffe0ff */
[----:B------:R-:W-:-:S13]  /*0f00*/  ISETP.GE.U32.AND P0, PT, R4, 0x8, PT ;  /* 0x000000080400780c */ /* 0x000fda0003f06070 */
[----:B------:R-:W-:Y:S05]  /*0f10*/  @!P0 BRA `(.L_x_7) ;  /* 0xfffff26000008947 */ /* 0x000fea000383ffff */
[----:B------:R-:W-:Y:S01]  /*0f20*/  IMAD R2, R3, 0x1880, R2 ;  /* 0x0000188003027824 */ /* 0x000fe200078e0202 */
[----:B------:R-:W-:Y:S01]  /*0f30*/  MOV R3, 0x4 ;  /* 0x0000000400037802 */ /* 0x000fe20000000f00 */
[----:B------:R-:W-:Y:S02]  /*0f40*/  ULDC.64 UR4, c[0x0][0x118] ;  /* 0x0000460000047ab9 */ /* 0x000fe40000000a00 */
[----:B------:R-:W-:-:S04]  /*0f50*/  IMAD R7, R7, 0x3100, R2 ;  /* 0x0000310007077824 */ /* 0x000fc800078e0202 */
[----:B------:R-:W-:-:S04]  /*0f60*/  IMAD R2, R0, 0x620, R7 ;  /* 0x0000062000027824 */ /* 0x000fc800078e0207 */
[----:B------:R-:W-:-:S05]  /*0f70*/  IMAD.WIDE R2, R2, R3, c[0x0][0x160] ;  /* 0x0000580002027625 */ /* 0x000fca00078e0203 */
[----:B------:R-:W-:Y:S04]  /*0f80*/  STG.E [R2.64], R20 ;  /* 0x0000001402007986 */ /* 0x000fe8000c101904 */
        /* <DEDUP_REMOVED lines=32> */
.L_x_8:
        /* <DEDUP_REMOVED lines=15> */
.L_x_90:


//--------------------- .text.tvmgen_default_fused_nn_contrib_conv2d_winograd_without_weight_transform_add_nn_relu_2_kernel --------------------------
	.section	.text.tvmgen_default_fused_nn_contrib_conv2d_winograd_without_weight_transform_add_nn_relu_2_kernel,"ax",@progbits
	.sectioninfo	@"SHI_REGISTERS=38"
	.align	128
        .global         tvmgen_default_fused_nn_contrib_conv2d_winograd_without_weight_transform_add_nn_relu_2_kernel
        .type           tvmgen_default_fused_nn_contrib_conv2d_winograd_without_weight_transform_add_nn_relu_2_kernel,@function
        .size           tvmgen_default_fused_nn_contrib_conv2d_winograd_without_weight_transform_add_nn_relu_2_kernel,(.L_x_91 - tvmgen_default_fused_nn_contrib_conv2d_winograd_without_weight_transform_add_nn_relu_2_kernel)
        .other          tvmgen_default_fused_nn_contrib_conv2d_winograd_without_weight_transform_add_nn_relu_2_kernel,@"STO_CUDA_ENTRY STV_DEFAULT"
tvmgen_default_fused_nn_contrib_conv2d_winograd_without_weight_transform_add_nn_relu_2_kernel:
.text.tvmgen_default_fused_nn_contrib_conv2d_winograd_without_weight_transform_add_nn_relu_2_kernel:
[----:B------:R-:W-:Y:S02]  /*0000*/  MOV R1, c[0x0][0x28] ;  /* 0x00000a0000017a02 */ /* 0x000fe40000000f00 */
[----:B------:R-:W0:Y:S01]  /*0010*/  S2R R7, SR_CTAID.X ;  /* 0x0000000000077919 */ /* 0x000e220000002500 */
[----:B------:R-:W-:Y:S01]  /*0020*/  MOV R2, RZ ;  /* 0x000000ff00027202 */ /* 0x000fe20000000f00 */
[----:B------:R-:W-:Y:S01]  /*0030*/  CS2R R16, SRZ ;  /* 0x0000000000107805 */ /* 0x000fe2000001ff00 */
[----:B------:R-:W-:Y:S01]  /*0040*/  MOV R18, RZ ;  /* 0x000000ff00127202 */ /* 0x000fe20000000f00 */
[----:B------:R-:W0:Y:S01]  /*0050*/  S2R R4, SR_TID.X ;  /* 0x0000000000047919 */ /* 0x000e220000002100 */
[----:B------:R-:W-:Y:S01]  /*0060*/  ULDC.64 UR4, c[0x0][0x118] ;  /* 0x0000460000047ab9 */ /* 0x000fe20000000a00 */
[----:B------:R-:W-:Y:S01]  /*0070*/  MOV R14, RZ ;  /* 0x000000ff000e7202 */ /* 0x000fe20000000f00 */
[----:B0-----:R-:W-:-:S04]  /*0080*/  IMAD R4, R7, 0x1e, R4 ;  /* 0x0000001e07047824 */ /* 0x001fc800078e0204 */
[----:B------:R-:W-:-:S04]  /*0090*/  IMAD.HI R0, R4, 0x5397829d, RZ ;  /* 0x5397829d04007827 */ /* 0x000fc800078e02ff */
[----:B------:R-:W-:Y:S01]  /*00a0*/  IMAD R3, R7, -0x1c, R4 ;  /* 0xffffffe407037824 */ /* 0x000fe200078e0204 */
[----:B------:R-:W-:-:S03]  /*00b0*/  SHF.R.U32.HI R5, RZ, 0x1f, R0 ;  /* 0x0000001fff057819 */ /* 0x000fc60000011600 */
[----:B------:R-:W-:Y:S01]  /*00c0*/  IMAD.HI R6, R3, -0x6db6db6d, R2 ;  /* 0x9249249303067827 */ /* 0x000fe200078e0202 */
[----:B------:R-:W-:-:S03]  /*00d0*/  LEA.HI.SX32 R5, R0, R5, 0x1c ;  /* 0x0000000500057211 */ /* 0x000fc600078fe2ff */
[----:B------:R-:W-:Y:S01]  /*00e0*/  IMAD R2, R7, 0x7e, R3 ;  /* 0x0000007e07027824 */ /* 0x000fe200078e0203 */
[----:B------:R-:W-:Y:S01]  /*00f0*/  SHF.R.U32.HI R7, RZ, 0x1f, R6 ;  /* 0x0000001fff077819 */ /* 0x000fe20000011606 */
[----:B------:R-:W-:Y:S01]  /*0100*/  IMAD R5, R5, -0x31, R4 ;  /* 0xffffffcf05057824 */ /* 0x000fe200078e0204 */
[----:B------:R-:W-:Y:S01]  /*0110*/  MOV R4, RZ ;  /* 0x000000ff00047202 */ /* 0x000fe20000000f00 */
[----:B------:R-:W-:Y:S01]  /*0120*/  IMAD.HI R0, R2, 0x5397829d, RZ ;  /* 0x5397829d02007827 */ /* 0x000fe200078e02ff */
[----:B------:R-:W-:-:S03]  /*0130*/  LEA.HI.SX32 R7, R6, R7, 0x1e ;  /* 0x0000000706077211 */ /* 0x000fc600078ff2ff */
[----:B------:R-:W-:Y:S01]  /*0140*/  IMAD.HI R4, R5, -0x6db6db6d, R4 ;  /* 0x9249249305047827 */ /* 0x000fe200078e0204 */
[----:B------:R-:W-:-:S03]  /*0150*/  SHF.R.U32.HI R9, RZ, 0x1f, R0 ;  /* 0x0000001fff097819 */ /* 0x000fc60000011600 */
[----:B------:R-:W-:Y:S01]  /*0160*/  IMAD R7, R7, -0x7, R3 ;  /* 0xfffffff907077824 */ /* 0x000fe200078e0203 */
[----:B------:R-:W-:Y:S02]  /*0170*/  LEA.HI.SX32 R0, R0, R9, 0x1c ;  /* 0x0000000900007211 */ /* 0x000fe400078fe2ff */
[----:B------:R-:W-:Y:S02]  /*0180*/  SHF.R.U32.HI R3, RZ, 0x1f, R4 ;  /* 0x0000001fff037819 */ /* 0x000fe40000011604 */
[----:B------:R-:W-:Y:S02]  /*0190*/  SHF.L.U32 R7, R7, 0x1, RZ ;  /* 0x0000000107077819 */ /* 0x000fe400000006ff */
[----:B------:R-:W-:Y:S02]  /*01a0*/  LEA.HI.SX32 R3, R4, R3, 0x1e ;  /* 0x0000000304037211 */ /* 0x000fe400078ff2ff */
[----:B------:R-:W-:Y:S01]  /*01b0*/  IADD3 R4, R7, -0x1, RZ ;  /* 0xffffffff07047810 */ /* 0x000fe20007ffe0ff */
[----:B------:R-:W-:Y:S01]  /*01c0*/  IMAD R0, R0, 0xc4, R7 ;  /* 0x000000c400007824 */ /* 0x000fe200078e0207 */
[----:B------:R-:W-:-:S02]  /*01d0*/  SHF.L.U32 R8, R3, 0x1, RZ ;  /* 0x0000000103087819 */ /* 0x000fc400000006ff */
[----:B------:R-:W-:Y:S02]  /*01e0*/  ISETP.GT.U32.AND P3, PT, R7, 0xd, PT ;  /* 0x0000000d0700780c */ /* 0x000fe40003f64070 */
[----:B------:R-:W-:Y:S02]  /*01f0*/  IADD3 R0, R0, -0xf, RZ ;  /* 0xfffffff100007810 */ /* 0x000fe40007ffe0ff */
[----:B------:R-:W-:Y:S02]  /*0200*/  IADD3 R9, R8, -0x1, RZ ;  /* 0xffffffff08097810 */ /* 0x000fe40007ffe0ff */
[----:B------:R-:W-:Y:S01]  /*0210*/  ISETP.GT.U32.AND P2, PT, R4, 0xd, PT ;  /* 0x0000000d0400780c */ /* 0x000fe20003f44070 */
[----:B------:R-:W-:Y:S01]  /*0220*/  IMAD R0, R3, 0x1c, R0 ;  /* 0x0000001c03007824 */ /* 0x000fe200078e0200 */
[----:B------:R-:W-:Y:S02]  /*0230*/  ISETP.GT.U32.OR P5, PT, R9, 0xd, P3 ;  /* 0x0000000d0900780c */ /* 0x000fe40001fa4470 */
[----:B------:R-:W-:-:S02]  /*0240*/  IADD3 R5, R7, 0x1, RZ ;  /* 0x0000000107057810 */ /* 0x000fc40007ffe0ff */
[----:B------:R-:W-:Y:S02]  /*0250*/  MOV R3, 0x4 ;  /* 0x0000000400037802 */ /* 0x000fe40000000f00 */
[----:B------:R-:W-:Y:S02]  /*0260*/  IADD3 R0, R0, 0xf, RZ ;  /* 0x0000000f00007810 */ /* 0x000fe40007ffe0ff */
[----:B------:R-:W-:Y:S02]  /*0270*/  ISETP.GT.U32.OR P1, PT, R8, 0xd, P2 ;  /* 0x0000000d0800780c */ /* 0x000fe40001724470 */
[----:B------:R-:W-:Y:S01]  /*0280*/  ISETP.GT.U32.AND P0, PT, R5, 0xd, PT ;  /* 0x0000000d0500780c */ /* 0x000fe20003f04070 */
[----:B------:R-:W-:Y:S01]  /*0290*/  IMAD.WIDE R4, R0, R3, c[0x0][0x168] ;  /* 0x00005a0000047625 */ /* 0x000fe200078e0203 */
[----:B------:R-:W-:Y:S02]  /*02a0*/  ISETP.GT.U32.OR P6, PT, R8, 0xd, P3 ;  /* 0x0000000d0800780c */ /* 0x000fe40001fc4470 */
[----:B------:R-:W-:-:S02]  /*02b0*/  IADD3 R7, R7, 0x2, RZ ;  /* 0x0000000207077810 */ /* 0x000fc40007ffe0ff */
[----:B------:R-:W2:Y:S01]  /*02c0*/  @!P5 LDG.E.CONSTANT R18, [R4.64+-0x38] ;  /* 0xffffc8040412d981 */ /* 0x000ea2000c1e9900 */
[----:B------:R-:W-:Y:S01]  /*02d0*/  ISETP.GT.U32.OR P5, PT, R8, 0xd, P0 ;  /* 0x0000000d0800780c */ /* 0x000fe200007a4470 */
[----:B------:R-:W-:Y:S01]  /*02e0*/  CS2R R20, SRZ ;  /* 0x0000000000147805 */ /* 0x000fe2000001ff00 */
[----:B------:R-:W-:Y:S02]  /*02f0*/  ISETP.GT.U32.OR P4, PT, R9, 0xd, P0 ;  /* 0x0000000d0900780c */ /* 0x000fe40000784470 */
[----:B------:R-:W3:Y:S01]  /*0300*/  @!P1 LDG.E.CONSTANT R17, [R4.64+-0x4] ;  /* 0xfffffc0404119981 */ /* 0x000ee2000c1e9900 */
[----:B------:R-:W-:-:S03]  /*0310*/  ISETP.GT.U32.AND P1, PT, R7, 0xd, PT ;  /* 0x0000000d0700780c */ /* 0x000fc60003f24070 */
[----:B------:R-:W4:Y:S01]  /*0320*/  @!P6 LDG.E.CONSTANT R16, [R4.64] ;  /* 0x000000040410e981 */ /* 0x000f22000c1e9900 */
[C---:B------:R-:W-:Y:S02]  /*0330*/  ISETP.GT.U32.OR P6, PT, R8.reuse, 0xd, P1 ;  /* 0x0000000d0800780c */ /* 0x040fe40000fc4470 */
[----:B------:R-:W-:Y:S02]  /*0340*/  IADD3 R7, R8, 0x1, RZ ;  /* 0x0000000108077810 */ /* 0x000fe40007ffe0ff */
[----:B------:R-:W5:Y:S02]  /*0350*/  @!P5 LDG.E.CONSTANT R21, [R4.64+0x4] ;  /* 0x000004040415d981 */ /* 0x000f64000c1e9900 */
[----:B------:R-:W-:Y:S01]  /*0360*/  ISETP.GT.U32.OR P5, PT, R7, 0xd, P2 ;  /* 0x0000000d0700780c */ /* 0x000fe200017a4470 */
[----:B------:R-:W-:Y:S01]  /*0370*/  CS2R R12, SRZ ;  /* 0x00000000000c7805 */ /* 0x000fe2000001ff00 */
[----:B------:R0:W2:Y:S01]  /*0380*/  @!P4 LDG.E.CONSTANT R14, [R4.64+-0x34] ;  /* 0xffffcc04040ec981 */ /* 0x0000a2000c1e9900 */
[----:B------:R-:W-:-:S04]  /*0390*/  ISETP.GT.U32.OR P4, PT, R9, 0xd, P2 ;  /* 0x0000000d0900780c */ /* 0x000fc80001784470 */
[----:B------:R-:W0:Y:S01]  /*03a0*/  @!P6 LDG.E.CONSTANT R20, [R4.64+0x8] ;  /* 0x000008040414e981 */ /* 0x000e22000c1e9900 */
[----:B------:R-:W-:Y:S02]  /*03b0*/  ISETP.GT.U32.OR P6, PT, R7, 0xd, P3 ;  /* 0x0000000d0700780c */ /* 0x000fe40001fc4470 */
[----:B------:R-:W-:-:S03]  /*03c0*/  MOV R6, RZ ;  /* 0x000000ff00067202 */ /* 0x000fc60000000f00 */
[----:B------:R0:W2:Y:S01]  /*03d0*/  @!P5 LDG.E.CONSTANT R13, [R4.64+0x34] ;  /* 0x00003404040dd981 */ /* 0x0000a2000c1e9900 */
[----:B------:R-:W-:Y:S02]  /*03e0*/  ISETP.GT.U32.OR P5, PT, R7, 0xd, P0 ;  /* 0x0000000d0700780c */ /* 0x000fe400007a4470 */
[----:B------:R-:W-:Y:S01]  /*03f0*/  MOV R0, RZ ;  /* 0x000000ff00007202 */ /* 0x000fe20000000f00 */
[----:B------:R0:W2:Y:S04]  /*0400*/  @!P4 LDG.E.CONSTANT R15, [R4.64+-0x3c] ;  /* 0xffffc404040fc981 */ /* 0x0000a8000c1e9900 */
[----:B------:R0:W2:Y:S01]  /*0410*/  @!P6 LDG.E.CONSTANT R6, [R4.64+0x38] ;  /* 0x000038040406e981 */ /* 0x0000a2000c1e9900 */
[----:B------:R-:W-:Y:S02]  /*0420*/  ISETP.GT.U32.OR P6, PT, R9, 0xd, P1 ;  /* 0x0000000d0900780c */ /* 0x000fe40000fc4470 */
[----:B------:R-:W-:-:S03]  /*0430*/  IADD3 R9, R8, 0x2, RZ ;  /* 0x0000000208097810 */ /* 0x000fc60007ffe0ff */
[----:B------:R0:W2:Y:S01]  /*0440*/  @!P5 LDG.E.CONSTANT R0, [R4.64+0x3c] ;  /* 0x00003c040400d981 */ /* 0x0000a2000c1e9900 */
[C---:B------:R-:W-:Y:S02]  /*0450*/  ISETP.GT.U32.OR P2, PT, R9.reuse, 0xd, P2 ;  /* 0x0000000d0900780c */ /* 0x040fe40001744470 */
[----:B------:R-:W-:Y:S02]  /*0460*/  ISETP.GT.U32.OR P3, PT, R9, 0xd, P3 ;  /* 0x0000000d0900780c */ /* 0x000fe40001f64470 */
[----:B------:R-:W-:Y:S02]  /*0470*/  ISETP.GT.U32.OR P5, PT, R7, 0xd, P1 ;  /* 0x0000000d0700780c */ /* 0x000fe40000fa4470 */
[----:B------:R-:W-:Y:S02]  /*0480*/  MOV R7, RZ ;  /* 0x000000ff00077202 */ /* 0x000fe40000000f00 */
[C---:B------:R-:W-:Y:S02]  /*0490*/  ISETP.GT.U32.OR P0, PT, R9.reuse, 0xd, P0 ;  /* 0x0000000d0900780c */ /* 0x040fe40000704470 */
[----:B------:R-:W-:Y:S01]  /*04a0*/  ISETP.GT.U32.OR P1, PT, R9, 0xd, P1 ;  /* 0x0000000d0900780c */ /* 0x000fe20000f24470 */
[----:B------:R-:W-:Y:S01]  /*04b0*/  CS2R R10, SRZ ;  /* 0x00000000000a7805 */ /* 0x000fe2000001ff00 */
[----:B------:R0:W2:Y:S01]  /*04c0*/  @!P6 LDG.E.CONSTANT R7, [R4.64+-0x30] ;  /* 0xffffd0040407e981 */ /* 0x0000a2000c1e9900 */
[----:B------:R-:W-:-:S02]  /*04d0*/  MOV R8, RZ ;  /* 0x000000ff00087202 */ /* 0x000fc40000000f00 */
[----:B------:R-:W-:Y:S01]  /*04e0*/  MOV R9, RZ ;  /* 0x000000ff00097202 */ /* 0x000fe20000000f00 */
[----:B------:R0:W2:Y:S04]  /*04f0*/  @!P2 LDG.E.CONSTANT R12, [R4.64+0x6c] ;  /* 0x00006c04040ca981 */ /* 0x0000a8000c1e9900 */
[----:B------:R0:W2:Y:S04]  /*0500*/  @!P3 LDG.E.CONSTANT R11, [R4.64+0x70] ;  /* 0x00007004040bb981 */ /* 0x0000a8000c1e9900 */
[----:B------:R0:W2:Y:S04]  /*0510*/  @!P5 LDG.E.CONSTANT R8, [R4.64+0x40] ;  /* 0x000040040408d981 */ /* 0x0000a8000c1e9900 */
[----:B------:R0:W2:Y:S04]  /*0520*/  @!P0 LDG.E.CONSTANT R10, [R4.64+0x74] ;  /* 0x00007404040a8981 */ /* 0x0000a8000c1e9900 */
[----:B------:R0:W2:Y:S01]  /*0530*/  @!P1 LDG.E.CONSTANT R9, [R4.64+0x78] ;  /* 0x0000780404099981 */ /* 0x0000a2000c1e9900 */
[----:B------:R-:W-:Y:S01]  /*0540*/  MOV R23, RZ ;  /* 0x000000ff00177202 */ /* 0x000fe20000000f00 */
[----:B------:R-:W-:Y:S01]  /*0550*/  IMAD.WIDE R2, R2, R3, c[0x0][0x160] ;  /* 0x0000580002027625 */ /* 0x000fe200078e0203 */
[--C-:B---3--:R-:W-:Y:S01]  /*0560*/  FADD R28, RZ, R17.reuse ;  /* 0x00000011ff1c7221 */ /* 0x108fe20000000000 */
[----:B------:R-:W-:Y:S01]  /*0570*/  FADD R22, RZ, -R17 ;  /* 0x80000011ff167221 */ /* 0x000fe20000000000 */
[--C-:B----4-:R-:W-:Y:S01]  /*0580*/  FADD R24, RZ, R16.reuse ;  /* 0x00000010ff187221 */ /* 0x110fe20000000000 */
[----:B------:R-:W-:Y:S01]  /*0590*/  FADD R26, RZ, -R16 ;  /* 0x80000010ff1a7221 */ /* 0x000fe20000000000 */
[--C-:B-----5:R-:W-:Y:S01]  /*05a0*/  FADD R28, R28, -R21.reuse ;  /* 0x800000151c1c7221 */ /* 0x120fe20000000000 */
[----:B------:R-:W-:Y:S01]  /*05b0*/  FADD R17, R22, R21 ;  /* 0x0000001516117221 */ /* 0x000fe20000000000 */
[----:B--2---:R-:W-:Y:S01]  /*05c0*/  FADD R25, RZ, R18 ;  /* 0x00000012ff197221 */ /* 0x004fe20000000000 */
[--C-:B0-----:R-:W-:Y:S01]  /*05d0*/  FADD R4, R24, -R20.reuse ;  /* 0x8000001418047221 */ /* 0x101fe20000000000 */
[----:B------:R-:W-:Y:S01]  /*05e0*/  FADD R5, R26, R20 ;  /* 0x000000141a057221 */ /* 0x000fe20000000000 */
[----:B------:R-:W-:-:S04]  /*05f0*/  @!P4 FADD R23, RZ, R15 ;  /* 0x0000000fff17c221 */ /* 0x000fc80000000000 */
[----:B------:R-:W-:Y:S01]  /*0600*/  FADD R20, -R14, R23 ;  /* 0x000000170e147221 */ /* 0x000fe20000000100 */
[----:B------:R-:W-:-:S03]  /*0610*/  FADD R29, R28, R13 ;  /* 0x0000000d1c1d7221 */ /* 0x000fc60000000000 */
[--C-:B------:R-:W-:Y:S01]  /*0620*/  FADD R23, R20, -R13.reuse ;  /* 0x8000000d14177221 */ /* 0x100fe20000000000 */
[----:B------:R-:W-:Y:S01]  /*0630*/  FADD R13, R17, R13 ;  /* 0x0000000d110d7221 */ /* 0x000fe20000000000 */
[----:B------:R-:W-:Y:S01]  /*0640*/  FADD R18, RZ, -R18 ;  /* 0x80000012ff127221 */ /* 0x000fe20000000000 */
[--C-:B------:R-:W-:Y:S01]  /*0650*/  FADD R16, R24, -R21.reuse ;  /* 0x8000001518107221 */ /* 0x100fe20000000000 */
[C-C-:B------:R-:W-:Y:S01]  /*0660*/  FADD R15, R26.reuse, -R21.reuse ;  /* 0x800000151a0f7221 */ /* 0x140fe20000000000 */
[--C-:B------:R-:W-:Y:S01]  /*0670*/  FADD R19, R26, R21.reuse ;  /* 0x000000151a137221 */ /* 0x100fe20000000000 */
[----:B------:R-:W-:Y:S01]  /*0680*/  FADD R21, R24, R21 ;  /* 0x0000001518157221 */ /* 0x000fe20000000000 */
[----:B------:R-:W-:Y:S01]  /*0690*/  FADD R13, R13, -R0 ;  /* 0x800000000d0d7221 */ /* 0x000fe20000000000 */
[--C-:B------:R-:W-:Y:S01]  /*06a0*/  FADD R27, R25, R14.reuse ;  /* 0x0000000e191b7221 */ /* 0x100fe20000000000 */
[C---:B------:R-:W-:Y:S01]  /*06b0*/  FADD R25, R18.reuse, R14 ;  /* 0x0000000e12197221 */ /* 0x040fe20000000000 */
[--C-:B------:R-:W-:Y:S01]  /*06c0*/  FADD R33, R21, R6.reuse ;  /* 0x0000000615217221 */ /* 0x100fe20000000000 */
[--C-:B------:R-:W-:Y:S01]  /*06d0*/  FADD R35, R5, -R6.reuse ;  /* 0x8000000605237221 */ /* 0x100fe20000000000 */
[--C-:B------:R-:W-:Y:S01]  /*06e0*/  FADD R31, R19, -R6.reuse ;  /* 0x80000006131f7221 */ /* 0x100fe20000000000 */
[----:B------:R-:W-:Y:S01]  /*06f0*/  FADD R7, R18, R7 ;  /* 0x0000000712077221 */ /* 0x000fe20000000000 */
[--C-:B------:R-:W-:Y:S01]  /*0700*/  FADD R21, R15, R6.reuse ;  /* 0x000000060f157221 */ /* 0x100fe20000000000 */
[----:B------:R0:W-:Y:S01]  /*0710*/  STG.E [R2.64+0x31000], R13 ;  /* 0x0310000d02007986 */ /* 0x0001e2000c101904 */
[--C-:B------:R-:W-:Y:S01]  /*0720*/  FADD R5, R4, -R6.reuse ;  /* 0x8000000604057221 */ /* 0x100fe20000000000 */
[--C-:B------:R-:W-:Y:S01]  /*0730*/  FADD R25, R25, R6.reuse ;  /* 0x0000000619197221 */ /* 0x100fe20000000000 */
[--C-:B------:R-:W-:Y:S01]  /*0740*/  FADD R27, R27, -R6.reuse ;  /* 0x800000061b1b7221 */ /* 0x100fe20000000000 */
[--C-:B------:R-:W-:Y:S01]  /*0750*/  FADD R19, R16, -R6.reuse ;  /* 0x8000000610137221 */ /* 0x100fe20000000000 */
[----:B------:R-:W-:Y:S01]  /*0760*/  FADD R7, R7, R6 ;  /* 0x0000000607077221 */ /* 0x000fe20000000000 */
[----:B------:R-:W-:Y:S01]  /*0770*/  FADD R17, R17, R12 ;  /* 0x0000000c11117221 */ /* 0x000fe20000000000 */
[--C-:B------:R-:W-:Y:S01]  /*0780*/  FADD R15, R15, R11.reuse ;  /* 0x0000000b0f0f7221 */ /* 0x100fe20000000000 */
[--C-:B------:R-:W-:Y:S01]  /*0790*/  FADD R4, R4, -R11.reuse ;  /* 0x8000000b04047221 */ /* 0x100fe20000000000 */
[----:B0-----:R-:W-:Y:S01]  /*07a0*/  FADD R13, R16, -R11 ;  /* 0x8000000b100d7221 */ /* 0x001fe20000000000 */
[--C-:B------:R-:W-:Y:S01]  /*07b0*/  FADD R23, R23, R0.reuse ;  /* 0x0000000017177221 */ /* 0x100fe20000000000 */
[--C-:B------:R-:W-:Y:S01]  /*07c0*/  FADD R25, R25, -R0.reuse ;  /* 0x8000000019197221 */ /* 0x100fe20000000000 */
[--C-:B------:R-:W-:Y:S01]  /*07d0*/  FADD R27, R27, -R0.reuse ;  /* 0x800000001b1b7221 */ /* 0x100fe20000000000 */
[--C-:B------:R-:W-:Y:S01]  /*07e0*/  FADD R29, R29, -R0.reuse ;  /* 0x800000001d1d7221 */ /* 0x100fe20000000000 */
[--C-:B------:R-:W-:Y:S01]  /*07f0*/  FADD R19, R19, R0.reuse ;  /* 0x0000000013137221 */ /* 0x100fe20000000000 */
[--C-:B------:R-:W-:Y:S01]  /*0800*/  FADD R21, R21, R0.reuse ;  /* 0x0000000015157221 */ /* 0x100fe20000000000 */
[--C-:B------:R-:W-:Y:S01]  /*0810*/  FADD R31, R31, R0.reuse ;  /* 0x000000001f1f7221 */ /* 0x100fe20000000000 */
[----:B------:R-:W-:Y:S01]  /*0820*/  FADD R33, R33, R0 ;  /* 0x0000000021217221 */ /* 0x000fe20000000000 */
[--C-:B------:R-:W-:Y:S01]  /*0830*/  FADD R7, R7, -R8.reuse ;  /* 0x8000000807077221 */ /* 0x100fe20000000000 */
[--C-:B------:R-:W-:Y:S01]  /*0840*/  FADD R5, R5, R8.reuse ;  /* 0x0000000805057221 */ /* 0x100fe20000000000 */
[----:B------:R-:W-:Y:S01]  /*0850*/  FADD R35, R35, R8 ;  /* 0x0000000823237221 */ /* 0x000fe20000000000 */
[--C-:B------:R-:W-:Y:S01]  /*0860*/  FADD R17, R17, -R10.reuse ;  /* 0x8000000a11117221 */ /* 0x100fe20000000000 */
[--C-:B------:R-:W-:Y:S01]  /*0870*/  FADD R13, R13, R10.reuse ;  /* 0x0000000a0d0d7221 */ /* 0x100fe20000000000 */
[----:B------:R-:W-:Y:S01]  /*0880*/  FADD R15, R15, R10 ;  /* 0x0000000a0f0f7221 */ /* 0x000fe20000000000 */
[----:B------:R-:W-:Y:S01]  /*0890*/  FADD R9, R4, R9 ;  /* 0x0000000904097221 */ /* 0x000fe20000000000 */
        /* <DEDUP_REMOVED lines=16> */
.L_x_9:
        /* <DEDUP_REMOVED lines=14> */
.L_x_91:


//--------------------- .text.tvmgen_default_fused_nn_contrib_conv2d_winograd_without_weight_transform_add_nn_relu_3_kernel_2 --------------------------
	.section	.text.tvmgen_default_fused_nn_contrib_conv2d_winograd_without_weight_transform_add_nn_relu_3_kernel_2,"ax",@progbits
	.sectioninfo	@"SHI_REGISTERS=29"
	.align	128
        .global         tvmgen_default_fused_nn_contrib_conv2d_winograd_without_weight_transform_add_nn_relu_3_kernel_2
        .type           tvmgen_default_fused_nn_contrib_conv2d_winograd_without_weight_transform_add_nn_relu_3_kernel_2,@function
        .size           tvmgen_default_fused_nn_contrib_conv2d_winograd_without_weight_transform_add_nn_relu_3_kernel_2,(.L_x_92 - tvmgen_default_fused_nn_contrib_conv2d_winograd_without_weight_transform_add_nn_relu_3_kernel_2)
        .other          tvmgen_default_fused_nn_contrib_conv2d_winograd_without_weight_transform_add_nn_relu_3_kernel_2,@"STO_CUDA_ENTRY STV_DEFAULT"
tvmgen_default_fused_nn_contrib_conv2d_winograd_without_weight_transform_add_nn_relu_3_kernel_2:
.text.tvmgen_default_fused_nn_contrib_conv2d_winograd_without_weight_transform_add_nn_relu_3_kernel_2:
        /* <DEDUP_REMOVED lines=12> */
[----:B------:R0:W4:Y:S04]  /*00c0*/  LDG.E.CONSTANT R15, [R2.64+0x28000] ;  /* 0x02800004020f7981 */ /* 0x000128000c1e9900 */
[----:B------:R0:W4:Y:S01]  /*00d0*/  LDG.E.CONSTANT R14, [R2.64+0x30000] ;  /* 0x03000004020e7981 */ /* 0x000122000c1e9900 */
[----:B------:R-:W-:-:S03]  /*00e0*/  SHF.R.S32.HI R0, RZ, 0x4, R26 ;  /* 0x00000004ff007819 */ /* 0x000fc6000001141a */
[----:B------:R0:W4:Y:S01]  /*00f0*/  LDG.E.CONSTANT R10, [R2.64+0x38000] ;  /* 0x03800004020a7981 */ /* 0x000122000c1e9900 */
[----:B------:R-:W-:-:S03]  /*0100*/  LEA R25, R25, R0, 0x3 ;  /* 0x0000000019197211 */ /* 0x000fc600078e18ff */
[----:B------:R0:W4:Y:S04]  /*0110*/  LDG.E.CONSTANT R13, [R2.64+0x40000] ;  /* 0x04000004020d7981 */ /* 0x000128000c1e9900 */
[----:B------:R0:W4:Y:S01]  /*0120*/  LDG.E.CONSTANT R9, [R2.64+0x48000] ;  /* 0x0480000402097981 */ /* 0x000122000c1e9900 */
[----:B------:R-:W-:-:S03]  /*0130*/  IMAD.WIDE R18, R25, R4, c[0x0][0x170] ;  /* 0x00005c0019127625 */ /* 0x000fc600078e0204 */
[----:B------:R0:W4:Y:S04]  /*0140*/  LDG.E.CONSTANT R8, [R2.64+0x50000] ;  /* 0x0500000402087981 */ /* 0x000128000c1e9900 */
[----:B------:R0:W4:Y:S04]  /*0150*/  LDG.E.CONSTANT R0, [R2.64+0x58000] ;  /* 0x0580000402007981 */ /* 0x000128000c1e9900 */
[----:B------:R1:W4:Y:S04]  /*0160*/  LDG.E.CONSTANT R5, [R18.64] ;  /* 0x0000000412057981 */ /* 0x000328000c1e9900 */
[----:B------:R0:W4:Y:S04]  /*0170*/  LDG.E.CONSTANT R12, [R2.64+0x60000] ;  /* 0x06000004020c7981 */ /* 0x000128000c1e9900 */
[----:B------:R0:W4:Y:S04]  /*0180*/  LDG.E.CONSTANT R7, [R2.64+0x68000] ;  /* 0x0680000402077981 */ /* 0x000128000c1e9900 */
[----:B------:R0:W4:Y:S01]  /*0190*/  LDG.E.CONSTANT R6, [R2.64+0x70000] ;  /* 0x0700000402067981 */ /* 0x000122000c1e9900 */
[----:B-1----:R-:W-:-:S02]  /*01a0*/  SHF.L.U32 R19, R26, 0x1, RZ ;  /* 0x000000011a137819 */ /* 0x002fc400000006ff */
[----:B------:R-:W-:Y:S01]  /*01b0*/  LOP3.LUT R18, R26, 0xc, RZ, 0xc0, !PT ;  /* 0x0000000c1a127812 */ /* 0x000fe200078ec0ff */
[----:B------:R0:W5:Y:S01]  /*01c0*/  LDG.E.CONSTANT R11, [R2.64+0x78000] ;  /* 0x07800004020b7981 */ /* 0x000162000c1e9900 */
[----:B------:R-:W-:Y:S02]  /*01d0*/  LOP3.LUT R19, R19, 0x6, RZ, 0xc0, !PT ;  /* 0x0000000613137812 */ /* 0x000fe400078ec0ff */
[----:B------:R-:W-:Y:S02]  /*01e0*/  ISETP.NE.AND P0, PT, R18, 0xc, PT ;  /* 0x0000000c1200780c */ /* 0x000fe40003f05270 */
[----:B------:R-:W-:Y:S01]  /*01f0*/  SHF.R.U32.HI R18, RZ, 0x2, R18 ;  /* 0x00000002ff127819 */ /* 0x000fe20000011612 */
[----:B------:R-:W-:Y:S01]  /*0200*/  IMAD R25, R25, 0x31, R19 ;  /* 0x0000003119197824 */ /* 0x000fe200078e0213 */
[----:B------:R-:W-:-:S04]  /*0210*/  LOP3.LUT R23, R26, 0x3, RZ, 0xc0, !PT ;  /* 0x000000031a177812 */ /* 0x000fc800078ec0ff */
[----:B------:R-:W-:Y:S01]  /*0220*/  ISETP.NE.AND P1, PT, R23, 0x3, PT ;  /* 0x000000031700780c */ /* 0x000fe20003f25270 */
[----:B--2---:R-:W-:Y:S01]  /*0230*/  FADD R17, RZ, R17 ;  /* 0x00000011ff117221 */ /* 0x004fe20000000000 */
[----:B---3--:R-:W-:-:S03]  /*0240*/  FADD R21, RZ, -R20 ;  /* 0x80000014ff157221 */ /* 0x008fc60000000000 */
[----:B------:R-:W-:Y:S01]  /*0250*/  FADD R17, R17, R20 ;  /* 0x0000001411117221 */ /* 0x000fe20000000000 */
[----:B----4-:R-:W-:-:S03]  /*0260*/  FADD R21, R22, R21 ;  /* 0x0000001516157221 */ /* 0x010fc60000000000 */
[----:B------:R-:W-:Y:S01]  /*0270*/  FADD R17, R17, R22 ;  /* 0x0000001611117221 */ /* 0x000fe20000000000 */
[----:B------:R-:W-:-:S03]  /*0280*/  FADD R24, R21, R24 ;  /* 0x0000001815187221 */ /* 0x000fc60000000000 */
[--C-:B0-----:R-:W-:Y:S01]  /*0290*/  FADD R2, R17, R16.reuse ;  /* 0x0000001011027221 */ /* 0x101fe20000000000 */
[----:B------:R-:W-:Y:S01]  /*02a0*/  FADD R16, RZ, -R16 ;  /* 0x80000010ff107221 */ /* 0x000fe20000000000 */
[C---:B------:R-:W-:Y:S02]  /*02b0*/  FADD R3, -R15.reuse, R24 ;  /* 0x000000180f037221 */ /* 0x040fe40000000100 */
[----:B------:R-:W-:Y:S01]  /*02c0*/  FADD R17, R2, R15 ;  /* 0x0000000f02117221 */ /* 0x000fe20000000000 */
[----:B------:R-:W-:Y:S01]  /*02d0*/  FADD R21, -R15, R16 ;  /* 0x000000100f157221 */ /* 0x000fe20000000100 */
[----:B------:R-:W-:Y:S02]  /*02e0*/  FADD R19, R14, R3 ;  /* 0x000000030e137221 */ /* 0x000fe40000000000 */
[----:B------:R-:W-:Y:S01]  /*02f0*/  FADD R2, R17, R14 ;  /* 0x0000000e11027221 */ /* 0x000fe20000000000 */
[----:B------:R-:W-:Y:S01]  /*0300*/  IMAD R3, R18, 0xe, R25 ;  /* 0x0000000e12037824 */ /* 0x000fe200078e0219 */
[----:B------:R-:W-:Y:S01]  /*0310*/  FADD R17, RZ, R15 ;  /* 0x0000000fff117221 */ /* 0x000fe20000000000 */
[----:B------:R-:W-:Y:S01]  /*0320*/  FADD R16, R19, R10 ;  /* 0x0000000a13107221 */ /* 0x000fe20000000000 */
[----:B------:R-:W-:-:S02]  /*0330*/  FADD R18, -R14, R21 ;  /* 0x000000150e127221 */ /* 0x000fc40000000100 */
[----:B------:R-:W-:Y:S01]  /*0340*/  FADD R17, -R14, R17 ;  /* 0x000000110e117221 */ /* 0x000fe20000000100 */
[----:B------:R-:W-:Y:S01]  /*0350*/  FADD R2, R2, R13 ;  /* 0x0000000d02027221 */ /* 0x000fe20000000000 */
[----:B------:R-:W-:Y:S02]  /*0360*/  FADD R18, R13, R18 ;  /* 0x000000120d127221 */ /* 0x000fe40000000000 */
[----:B------:R-:W-:Y:S01]  /*0370*/  FADD R14, -R10, R17 ;  /* 0x000000110a0e7221 */ /* 0x000fe20000000100 */
[C---:B------:R-:W-:Y:S01]  /*0380*/  FADD R15, -R9.reuse, R16 ;  /* 0x00000010090f7221 */ /* 0x040fe20000000100 */
[----:B------:R-:W-:Y:S01]  /*0390*/  FADD R13, R2, R9 ;  /* 0x00000009020d7221 */ /* 0x000fe20000000000 */
[C---:B------:R-:W-:Y:S01]  /*03a0*/  FADD R17, R9.reuse, R18 ;  /* 0x0000001209117221 */ /* 0x040fe20000000000 */
[----:B------:R-:W-:Y:S01]  /*03b0*/  FADD R9, -R9, R14 ;  /* 0x0000000e09097221 */ /* 0x000fe20000000100 */
[C---:B------:R-:W-:Y:S01]  /*03c0*/  FADD R15, R8.reuse, R15 ;  /* 0x0000000f080f7221 */ /* 0x040fe20000000000 */
[----:B------:R-:W-:Y:S01]  /*03d0*/  FADD R2, R13, R8 ;  /* 0x000000080d027221 */ /* 0x000fe20000000000 */
[C---:B------:R-:W-:Y:S01]  /*03e0*/  FADD R17, R8.reuse, R17 ;  /* 0x0000001108117221 */ /* 0x040fe20000000000 */
[----:B------:R-:W-:Y:S01]  /*03f0*/  FADD R9, R8, R9 ;  /* 0x0000000908097221 */ /* 0x000fe20000000000 */
[----:B------:R-:W-:-:S03]  /*0400*/  FADD R10, R15, R0 ;  /* 0x000000000f0a7221 */ /* 0x000fc60000000000 */
[----:B------:R-:W-:Y:S01]  /*0410*/  FADD R0, R0, R9 ;  /* 0x0000000900007221 */ /* 0x000fe20000000000 */
[--C-:B------:R-:W-:Y:S01]  /*0420*/  FADD R13, R2, R5.reuse ;  /* 0x00000005020d7221 */ /* 0x100fe20000000000 */
[----:B------:R-:W-:Y:S01]  /*0430*/  @P1 FADD R10, R10, R5 ;  /* 0x000000050a0a1221 */ /* 0x000fe20000000000 */
[----:B------:R-:W-:Y:S01]  /*0440*/  IMAD.WIDE R2, R3, R4, c[0x0][0x160] ;  /* 0x0000580003027625 */ /* 0x000fe200078e0204 */
[----:B------:R-:W-:Y:S02]  /*0450*/  FADD R12, R17, R12 ;  /* 0x0000000c110c7221 */ /* 0x000fe40000000000 */
[----:B------:R-:W-:Y:S02]  /*0460*/  FMNMX R13, RZ, R13, !PT ;  /* 0x0000000dff0d7209 */ /* 0x000fe40007800000 */
[----:B------:R-:W-:Y:S01]  /*0470*/  @P1 FMNMX R15, RZ, R10, !PT ;  /* 0x0000000aff0f1209 */ /* 0x000fe20007800000 */
[----:B------:R-:W-:Y:S01]  /*0480*/  FADD R9, R12, R7 ;  /* 0x000000070c097221 */ /* 0x000fe20000000000 */
[----:B------:R-:W-:Y:S01]  /*0490*/  FADD R7, -R7, R0 ;  /* 0x0000000007077221 */ /* 0x000fe20000000100 */
[----:B------:R0:W-:Y:S02]  /*04a0*/  STG.E [R2.64], R13 ;  /* 0x0000000d02007986 */ /* 0x0001e4000c101904 */
[----:B------:R-:W-:-:S02]  /*04b0*/  FADD R0, R9, R6 ;  /* 0x0000000609007221 */ /* 0x000fc40000000000 */
[----:B------:R0:W-:Y:S01]  /*04c0*/  @P1 STG.E [R2.64+0x4], R15 ;  /* 0x0000040f02001986 */ /* 0x0001e2000c101904 */
[----:B------:R-:W-:Y:S05]  /*04d0*/  @!P0 EXIT ;  /* 0x000000000000894d */ /* 0x000fea0003800000 */
[----:B------:R-:W-:Y:S01]  /*04e0*/  FADD R0, R0, R5 ;  /* 0x0000000500007221 */ /* 0x000fe20000000000 */
[----:B------:R-:W-:-:S04]  /*04f0*/  FADD R6, R6, R7 ;  /* 0x0000000706067221 */ /* 0x000fc80000000000 */
[----:B------:R-:W-:Y:S01]  /*0500*/  FMNMX R7, RZ, R0, !PT ;  /* 0x00000000ff077209 */ /* 0x000fe20007800000 */
[----:B-----5:R-:W-:-:S04]  /*0510*/  FADD R6, R6, R11 ;  /* 0x0000000b06067221 */ /* 0x020fc80000000000 */
[----:B------:R1:W-:Y:S01]  /*0520*/  STG.E [R2.64+0x1c], R7 ;  /* 0x00001c0702007986 */ /* 0x0003e2000c101904 */
[----:B------:R-:W-:Y:S05]  /*0530*/  @!P1 EXIT ;  /* 0x000000000000994d */ /* 0x000fea0003800000 */
[----:B------:R-:W-:-:S05]  /*0540*/  FADD R6, R6, R5 ;  /* 0x0000000506067221 */ /* 0x000fca0000000000 */
[----:B------:R-:W-:-:S05]  /*0550*/  FMNMX R5, RZ, R6, !PT ;  /* 0x00000006ff057209 */ /* 0x000fca0007800000 */
[----:B------:R-:W-:Y:S01]  /*0560*/  STG.E [R2.64+0x20], R5 ;  /* 0x0000200502007986 */ /* 0x000fe2000c101904 */
[----:B------:R-:W-:Y:S05]  /*0570*/  EXIT ;  /* 0x000000000000794d */ /* 0x000fea0003800000 */
.L_x_10:
        /* <DEDUP_REMOVED lines=16> */
.L_x_92:


//--------------------- .text.tvmgen_default_fused_nn_contrib_conv2d_winograd_without_weight_transform_add_nn_relu_3_kernel --------------------------
	.section	.text.tvmgen_default_fused_nn_contrib_conv2d_winograd_without_weight_transform_add_nn_relu_3_kernel,"ax",@progbits
	.sectioninfo	@"SHI_REGISTERS=28"
	.align	128
        .global         tvmgen_default_fused_nn_contrib_conv2d_winograd_without_weight_transform_add_nn_relu_3_kernel
        .type           tvmgen_default_fused_nn_contrib_conv2d_winograd_without_weight_transform_add_nn_relu_3_kernel,@function
        .size           tvmgen_default_fused_nn_contrib_conv2d_winograd_without_weight_transform_add_nn_relu_3_kernel,(.L_x_93 - tvmgen_default_fused_nn_contrib_conv2d_winograd_without_weight_transform_add_nn_relu_3_kernel)
        .other          tvmgen_default_fused_nn_contrib_conv2d_winograd_without_weight_transform_add_nn_relu_3_kernel,@"STO_CUDA_ENTRY STV_DEFAULT"
tvmgen_default_fused_nn_contrib_conv2d_winograd_without_weight_transform_add_nn_relu_3_kernel:
.text.tvmgen_default_fused_nn_contrib_conv2d_winograd_without_weight_transform_add_nn_relu_3_kernel:
        /* <DEDUP_REMOVED lines=123> */
.L_x_11:
        /* <DEDUP_REMOVED lines=13> */
.L_x_93:


//--------------------- .text.tvmgen_default_fused_nn_contrib_conv2d_winograd_without_weight_transform_add_nn_relu_3_kernel_1 --------------------------
	.section	.text.tvmgen_default_fused_nn_contrib_conv2d_winograd_without_weight_transform_add_nn_relu_3_kernel_1,"ax",@progbits
	.sectionflags	@"SHF_BARRIERS=1"
	.sectioninfo	@"SHI_REGISTERS=40"
	.align	128
        .global         tvmgen_default_fused_nn_contrib_conv2d_winograd_without_weight_transform_add_nn_relu_3_kernel_1
        .type           tvmgen_default_fused_nn_contrib_conv2d_winograd_without_weight_transform_add_nn_relu_3_kernel_1,@function
        .size           tvmgen_default_fused_nn_contrib_conv2d_winograd_without_weight_transform_add_nn_relu_3_kernel_1,(.L_x_94 - tvmgen_default_fused_nn_contrib_conv2d_winograd_without_weight_transform_add_nn_relu_3_kernel_1)
        .other          tvmgen_default_fused_nn_contrib_conv2d_winograd_without_weight_transform_add_nn_relu_3_kernel_1,@"STO_CUDA_ENTRY STV_DEFAULT"
tvmgen_default_fused_nn_contrib_conv2d_winograd_without_weight_transform_add_nn_relu_3_kernel_1:
.text.tvmgen_default_fused_nn_contrib_conv2d_winograd_without_weight_transform_add_nn_relu_3_kernel_1:
[----:B------:R-:W-:Y:S02]  /*0000*/  MOV R1, c[0x0][0x28] ;  /* 0x00000a0000017a02 */ /* 0x000fe40000000f00 */
[----:B------:R-:W0:Y:S01]  /*0010*/  S2R R0, SR_TID.Y ;  /* 0x0000000000007919 */ /* 0x000e220000002200 */
[----:B------:R-:W-:Y:S01]  /*0020*/  MOV R7, RZ ;  /* 0x000000ff00077202 */ /* 0x000fe20000000f00 */
[----:B------:R-:W-:Y:S01]  /*0030*/  CS2R R14, SRZ ;  /* 0x00000000000e7805 */ /* 0x000fe2000001ff00 */
[----:B------:R-:W-:Y:S01]  /*0040*/  MOV R34, RZ ;  /* 0x000000ff00227202 */ /* 0x000fe20000000f00 */
[----:B------:R-:W1:Y:S01]  /*0050*/  S2R R2, SR_CTAID.Z ;  /* 0x0000000000027919 */ /* 0x000e620000002700 */
[----:B------:R-:W-:Y:S01]  /*0060*/  MOV R32, RZ ;  /* 0x000000ff00207202 */ /* 0x000fe20000000f00 */
[----:B------:R-:W-:Y:S01]  /*0070*/  CS2R R12, SRZ ;  /* 0x00000000000c7805 */ /* 0x000fe2000001ff00 */
[----:B------:R-:W-:Y:S01]  /*0080*/  MOV R30, RZ ;  /* 0x000000ff001e7202 */ /* 0x000fe20000000f00 */
[----:B------:R-:W1:Y:S01]  /*0090*/  S2R R3, SR_TID.X ;  /* 0x0000000000037919 */ /* 0x000e620000002100 */
[----:B------:R-:W-:Y:S01]  /*00a0*/  MOV R29, RZ ;  /* 0x000000ff001d7202 */ /* 0x000fe20000000f00 */
[----:B------:R-:W-:-:S02]  /*00b0*/  ULDC.64 UR4, c[0x0][0x118] ;  /* 0x0000460000047ab9 */ /* 0x000fc40000000a00 */
[----:B------:R-:W2:Y:S01]  /*00c0*/  S2R R5, SR_CTAID.Y ;  /* 0x0000000000057919 */ /* 0x000ea20000002600 */
[C---:B0-----:R-:W-:Y:S02]  /*00d0*/  SHF.L.U32 R27, R0.reuse, 0x6, RZ ;  /* 0x00000006001b7819 */ /* 0x041fe400000006ff */
[----:B------:R-:W-:Y:S02]  /*00e0*/  SHF.L.U32 R26, R0, 0x3, RZ ;  /* 0x00000003001a7819 */ /* 0x000fe400000006ff */
[----:B------:R-:W-:Y:S02]  /*00f0*/  LOP3.LUT R28, R27, 0xfffffe00, RZ, 0xc0, !PT ;  /* 0xfffffe001b1c7812 */ /* 0x000fe400078ec0ff */
[----:B------:R-:W-:Y:S02]  /*0100*/  LOP3.LUT R9, R26, 0x38, RZ, 0xc0, !PT ;  /* 0x000000381a097812 */ /* 0x000fe400078ec0ff */
[----:B-1----:R-:W-:-:S04]  /*0110*/  LEA R4, R2, R3, 0x12 ;  /* 0x0000000302047211 */ /* 0x002fc800078e90ff */
[----:B--2---:R-:W-:-:S04]  /*0120*/  LEA R6, R5, R4, 0x6 ;  /* 0x0000000405067211 */ /* 0x004fc800078e30ff */
[----:B------:R-:W-:Y:S01]  /*0130*/  IADD3 R28, R9, R6, R28 ;  /* 0x00000006091c7210 */ /* 0x000fe20007ffe01c */
[----:B------:R-:W-:-:S05]  /*0140*/  IMAD R9, R2, -0x3e000, R4 ;  /* 0xfffc200002097824 */ /* 0x000fca00078e0204 */
[C---:B------:R-:W-:Y:S02]  /*0150*/  IADD3 R6, R26.reuse, R9, RZ ;  /* 0x000000091a067210 */ /* 0x040fe40007ffe0ff */
[----:B------:R-:W-:Y:S02]  /*0160*/  IADD3 R26, R26, R3, RZ ;  /* 0x000000031a1a7210 */ /* 0x000fe40007ffe0ff */
.L_x_12:
[C---:B------:R-:W-:Y:S01]  /*0170*/  LEA R11, R7.reuse, R28, 0xd ;  /* 0x0000001c070b7211 */ /* 0x040fe200078e68ff */
[----:B------:R-:W-:Y:S01]  /*0180*/  BAR.SYNC.DEFER_BLOCKING 0x0 ;  /* 0x0000000000007b1d */ /* 0x000fe20000010000 */
[----:B------:R-:W-:Y:S02]  /*0190*/  MOV R4, 0x4 ;  /* 0x0000000400047802 */ /* 0x000fe40000000f00 */
[----:B------:R-:W-:-:S03]  /*01a0*/  LEA R9, R7, R6, 0x8 ;  /* 0x0000000607097211 */ /* 0x000fc600078e40ff */
[----:B------:R-:W-:-:S04]  /*01b0*/  IMAD.WIDE R10, R11, R4, c[0x0][0x170] ;  /* 0x00005c000b0a7625 */ /* 0x000fc800078e0204 */
[----:B------:R-:W-:Y:S01]  /*01c0*/  IMAD.WIDE R8, R9, R4, c[0x0][0x168] ;  /* 0x00005a0009087625 */ /* 0x000fe200078e0204 */
[----:B------:R-:W2:Y:S04]  /*01d0*/  LDG.E.CONSTANT R17, [R10.64] ;  /* 0x000000040a117981 */ /* 0x000ea8000c1e9900 */
[----:B------:R-:W3:Y:S04]  /*01e0*/  LDG.E.CONSTANT R19, [R10.64+0x1000] ;  /* 0x001000040a137981 */ /* 0x000ee8000c1e9900 */
[----:B------:R-:W4:Y:S04]  /*01f0*/  LDG.E.CONSTANT R21, [R10.64+0x2000] ;  /* 0x002000040a157981 */ /* 0x000f28000c1e9900 */
[----:B------:R-:W5:Y:S04]  /*0200*/  LDG.E.CONSTANT R23, [R10.64+0x3000] ;  /* 0x003000040a177981 */ /* 0x000f68000c1e9900 */
[----:B------:R-:W5:Y:S04]  /*0210*/  LDG.E.CONSTANT R31, [R10.64+0x4000] ;  /* 0x004000040a1f7981 */ /* 0x000f68000c1e9900 */
[----:B------:R-:W5:Y:S04]  /*0220*/  LDG.E.CONSTANT R33, [R10.64+0x5000] ;  /* 0x005000040a217981 */ /* 0x000f68000c1e9900 */
[----:B------:R-:W5:Y:S04]  /*0230*/  LDG.E.CONSTANT R35, [R10.64+0x6000] ;  /* 0x006000040a237981 */ /* 0x000f68000c1e9900 */
[----:B------:R-:W5:Y:S04]  /*0240*/  LDG.E.CONSTANT R37, [R10.64+0x7000] ;  /* 0x007000040a257981 */ /* 0x000f68000c1e9900 */
[----:B------:R-:W5:Y:S04]  /*0250*/  LDG.E.CONSTANT R22, [R8.64] ;  /* 0x0000000408167981 */ /* 0x000f68000c1e9900 */
[----:B------:R-:W5:Y:S01]  /*0260*/  LDG.E.CONSTANT R25, [R8.64+0x200] ;  /* 0x0002000408197981 */ /* 0x000f62000c1e9900 */
[----:B------:R-:W-:-:S04]  /*0270*/  IADD3 R7, R7, 0x1, RZ ;  /* 0x0000000107077810 */ /* 0x000fc80007ffe0ff */
[----:B------:R-:W-:Y:S01]  /*0280*/  ISETP.GE.U32.AND P0, PT, R7, 0x20, PT ;  /* 0x000000200700780c */ /* 0x000fe20003f06070 */
[----:B--2---:R-:W-:Y:S04]  /*0290*/  STS [R26.X4], R17 ;  /* 0x000000111a007388 */ /* 0x004fe80000004800 */
[----:B---3--:R-:W-:Y:S04]  /*02a0*/  STS [R26.X4+0x200], R19 ;  /* 0x000200131a007388 */ /* 0x008fe80000004800 */
[----:B----4-:R-:W-:Y:S04]  /*02b0*/  STS [R26.X4+0x400], R21 ;  /* 0x000400151a007388 */ /* 0x010fe80000004800 */
[----:B-----5:R-:W-:Y:S04]  /*02c0*/  STS [R26.X4+0x600], R23 ;  /* 0x000600171a007388 */ /* 0x020fe80000004800 */
[----:B------:R-:W-:Y:S04]  /*02d0*/  STS [R26.X4+0x800], R31 ;  /* 0x0008001f1a007388 */ /* 0x000fe80000004800 */
[----:B------:R-:W-:Y:S04]  /*02e0*/  STS [R26.X4+0xa00], R33 ;  /* 0x000a00211a007388 */ /* 0x000fe80000004800 */
[----:B------:R-:W-:Y:S04]  /*02f0*/  STS [R26.X4+0xc00], R35 ;  /* 0x000c00231a007388 */ /* 0x000fe80000004800 */
[----:B------:R-:W-:Y:S04]  /*0300*/  STS [R26.X4+0xe00], R37 ;  /* 0x000e00251a007388 */ /* 0x000fe80000004800 */
[----:B------:R-:W-:Y:S04]  /*0310*/  STS [R26.X4+0x1000], R22 ;  /* 0x001000161a007388 */ /* 0x000fe80000004800 */
[----:B------:R-:W-:Y:S04]  /*0320*/  STS [R26.X4+0x1200], R25 ;  /* 0x001200191a007388 */ /* 0x000fe80000004800 */
[----:B------:R-:W-:Y:S06]  /*0330*/  BAR.SYNC.DEFER_BLOCKING 0x0 ;  /* 0x0000000000007b1d */ /* 0x000fec0000010000 */
[----:B------:R-:W-:Y:S04]  /*0340*/  LDS.64 R24, [R3.X8+0x1000] ;  /* 0x0010000003187984 */ /* 0x000fe80000008a00 */
[----:B------:R-:W0:Y:S04]  /*0350*/  LDS.128 R16, [R0.X16] ;  /* 0x0000000000107984 */ /* 0x000e28000000cc00 */
[----:B------:R-:W-:Y:S04]  /*0360*/  LDS.64 R20, [R3.X8+0x1040] ;  /* 0x0010400003147984 */ /* 0x000fe80000008a00 */
[----:B------:R-:W1:Y:S04]  /*0370*/  LDS.128 R8, [R0.X16+0x100] ;  /* 0x0001000000087984 */ /* 0x000e68000000cc00 */
[----:B------:R-:W-:Y:S01]  /*0380*/  LDS.64 R22, [R3.X8+0x1080] ;  /* 0x0010800003167984 */ /* 0x000fe20000008a00 */
[----:B0-----:R-:W-:Y:S01]  /*0390*/  FFMA R31, R24, R16, R15 ;  /* 0x00000010181f7223 */ /* 0x001fe2000000000f */
[----:B------:R-:W-:Y:S01]  /*03a0*/  FFMA R33, R16, R25, R13 ;  /* 0x0000001910217223 */ /* 0x000fe2000000000d */
[CC--:B------:R-:W-:Y:S01]  /*03b0*/  FFMA R16, R24.reuse, R17.reuse, R12 ;  /* 0x0000001118107223 */ /* 0x0c0fe2000000000c */
[C---:B------:R-:W-:Y:S01]  /*03c0*/  FFMA R36, R25.reuse, R17, R14 ;  /* 0x0000001119247223 */ /* 0x040fe2000000000e */
[CC--:B------:R-:W-:Y:S01]  /*03d0*/  FFMA R29, R24.reuse, R18.reuse, R29 ;  /* 0x00000012181d7223 */ /* 0x0c0fe2000000001d */
[----:B------:R-:W0:Y:S01]  /*03e0*/  LDS.128 R12, [R0.X16+0x200] ;  /* 0x00020000000c7984 */ /* 0x000e22000000cc00 */
[C---:B------:R-:W-:Y:S01]  /*03f0*/  FFMA R30, R25.reuse, R18, R30 ;  /* 0x00000012191e7223 */ /* 0x040fe2000000001e */
[----:B------:R-:W-:Y:S01]  /*0400*/  FFMA R32, R24, R19, R32 ;  /* 0x0000001318207223 */ /* 0x000fe20000000020 */
[----:B-1----:R-:W-:Y:S01]  /*0410*/  FFMA R31, R20, R8, R31 ;  /* 0x00000008141f7223 */ /* 0x002fe2000000001f */
[----:B------:R-:W-:Y:S01]  /*0420*/  FFMA R33, R8, R21, R33 ;  /* 0x0000001508217223 */ /* 0x000fe20000000021 */
[----:B------:R-:W-:Y:S01]  /*0430*/  FFMA R34, R25, R19, R34 ;  /* 0x0000001319227223 */ /* 0x000fe20000000022 */
[CC--:B------:R-:W-:Y:S01]  /*0440*/  FFMA R8, R20.reuse, R9.reuse, R16 ;  /* 0x0000000914087223 */ /* 0x0c0fe20000000010 */
[----:B------:R-:W-:Y:S01]  /*0450*/  LDS.64 R24, [R3.X8+0x10c0] ;  /* 0x0010c00003187984 */ /* 0x000fe20000008a00 */
[C---:B------:R-:W-:Y:S01]  /*0460*/  FFMA R36, R21.reuse, R9, R36 ;  /* 0x0000000915247223 */ /* 0x040fe20000000024 */
[CC--:B------:R-:W-:Y:S01]  /*0470*/  FFMA R29, R20.reuse, R10.reuse, R29 ;  /* 0x0000000a141d7223 */ /* 0x0c0fe2000000001d */
[C---:B------:R-:W-:Y:S01]  /*0480*/  FFMA R30, R21.reuse, R10, R30 ;  /* 0x0000000a151e7223 */ /* 0x040fe2000000001e */
[----:B------:R-:W1:Y:S01]  /*0490*/  LDS.128 R16, [R0.X16+0x300] ;  /* 0x0003000000107984 */ /* 0x000e62000000cc00 */
[-C--:B------:R-:W-:Y:S01]  /*04a0*/  FFMA R32, R20, R11.reuse, R32 ;  /* 0x0000000b14207223 */ /* 0x080fe20000000020 */
[----:B------:R-:W-:-:S02]  /*04b0*/  FFMA R34, R21, R11, R34 ;  /* 0x0000000b15227223 */ /* 0x000fc40000000022 */
[----:B------:R-:W-:Y:S01]  /*04c0*/  LDS.64 R20, [R3.X8+0x1100] ;  /* 0x0011000003147984 */ /* 0x000fe20000008a00 */
[----:B0-----:R-:W-:Y:S01]  /*04d0*/  FFMA R31, R22, R12, R31 ;  /* 0x0000000c161f7223 */ /* 0x001fe2000000001f */
[----:B------:R-:W-:Y:S01]  /*04e0*/  FFMA R33, R12, R23, R33 ;  /* 0x000000170c217223 */ /* 0x000fe20000000021 */
[CC--:B------:R-:W-:Y:S01]  /*04f0*/  FFMA R12, R22.reuse, R13.reuse, R8 ;  /* 0x0000000d160c7223 */ /* 0x0c0fe20000000008 */
[C---:B------:R-:W-:Y:S01]  /*0500*/  FFMA R36, R23.reuse, R13, R36 ;  /* 0x0000000d17247223 */ /* 0x040fe20000000024 */
[----:B------:R-:W0:Y:S01]  /*0510*/  LDS.128 R8, [R0.X16+0x400] ;  /* 0x0004000000087984 */ /* 0x000e22000000cc00 */
[CC--:B------:R-:W-:Y:S01]  /*0520*/  FFMA R29, R22.reuse, R14.reuse, R29 ;  /* 0x0000000e161d7223 */ /* 0x0c0fe2000000001d */
[C---:B------:R-:W-:Y:S01]  /*0530*/  FFMA R30, R23.reuse, R14, R30 ;  /* 0x0000000e171e7223 */ /* 0x040fe2000000001e */
[-C--:B------:R-:W-:Y:S01]  /*0540*/  FFMA R32, R22, R15.reuse, R32 ;  /* 0x0000000f16207223 */ /* 0x080fe20000000020 */
[----:B------:R-:W-:Y:S02]  /*0550*/  FFMA R34, R23, R15, R34 ;  /* 0x0000000f17227223 */ /* 0x000fe40000000022 */
[----:B------:R-:W-:Y:S01]  /*0560*/  LDS.64 R22, [R3.X8+0x1140] ;  /* 0x0011400003167984 */ /* 0x000fe20000008a00 */
[----:B-1----:R-:W-:Y:S01]  /*0570*/  FFMA R31, R24, R16, R31 ;  /* 0x00000010181f7223 */ /* 0x002fe2000000001f */
[----:B------:R-:W-:Y:S01]  /*0580*/  FFMA R33, R16, R25, R33 ;  /* 0x0000001910217223 */ /* 0x000fe20000000021 */
[CC--:B------:R-:W-:Y:S01]  /*0590*/  FFMA R16, R24.reuse, R17.reuse, R12 ;  /* 0x0000001118107223 */ /* 0x0c0fe2000000000c */
[C---:B------:R-:W-:Y:S01]  /*05a0*/  FFMA R36, R25.reuse, R17, R36 ;  /* 0x0000001119247223 */ /* 0x040fe20000000024 */
[----:B------:R-:W1:Y:S01]  /*05b0*/  LDS.128 R12, [R0.X16+0x500] ;  /* 0x00050000000c7984 */ /* 0x000e62000000cc00 */
[CC--:B------:R-:W-:Y:S01]  /*05c0*/  FFMA R29, R24.reuse, R18.reuse, R29 ;  /* 0x00000012181d7223 */ /* 0x0c0fe2000000001d */
[C---:B------:R-:W-:Y:S01]  /*05d0*/  FFMA R30, R25.reuse, R18, R30 ;  /* 0x00000012191e7223 */ /* 0x040fe2000000001e */
        /* <DEDUP_REMOVED lines=66> */
[CC--:B------:R-:W-:Y:S01]  /*0a00*/  FFMA R33, R20.reuse, R10.reuse, R17 ;  /* 0x0000000a14217223 */ /* 0x0c0fe20000000011 */
[C---:B------:R-:W-:Y:S01]  /*0a10*/  FFMA R36, R21.reuse, R9, R36 ;  /* 0x0000000915247223 */ /* 0x040fe20000000024 */
[----:B------:R-:W0:Y:S01]  /*0a20*/  LDS.128 R16, [R0.X16+0xc00] ;  /* 0x000c000000107984 */ /* 0x000e22000000cc00 */
        /* <DEDUP_REMOVED lines=10> */
[-C--:B------:R-:W-:Y:S01]  /*0ad0*/  FFMA R32, R22, R15.reuse, R32 ;  /* 0x0000000f16207223 */ /* 0x080fe20000000020 */
[C---:B------:R-:W-:Y:S01]  /*0ae0*/  FFMA R30, R23.reuse, R14, R30 ;  /* 0x0000000e171e7223 */ /* 0x040fe2000000001e */
        /* <DEDUP_REMOVED lines=8> */
[-C--:B------:R-:W-:Y:S01]  /*0b70*/  FFMA R32, R24, R19.reuse, R32 ;  /* 0x0000001318207223 */ /* 0x080fe20000000020 */
[C---:B------:R-:W-:Y:S01]  /*0b80*/  FFMA R30, R25.reuse, R18, R30 ;  /* 0x00000012191e7223 */ /* 0x040fe2000000001e */
[----:B------:R-:W-:Y:S01]  /*0b90*/  FFMA R34, R25, R19, R34 ;  /* 0x0000001319227223 */ /* 0x000fe20000000022 */
[----:B-1----:R-:W-:Y:S01]  /*0ba0*/  FFMA R31, R20, R8, R31 ;  /* 0x00000008141f7223 */ /* 0x002fe2000000001f */
[----:B------:R-:W-:Y:S01]  /*0bb0*/  FFMA R35, R8, R21, R35 ;  /* 0x0000001508237223 */ /* 0x000fe20000000023 */
[CC--:B------:R-:W-:Y:S01]  /*0bc0*/  FFMA R24, R20.reuse, R9.reuse, R16 ;  /* 0x0000000914187223 */ /* 0x0c0fe20000000010 */
[C---:B------:R-:W-:Y:S01]  /*0bd0*/  FFMA R36, R21.reuse, R9, R36 ;  /* 0x0000000915247223 */ /* 0x040fe20000000024 */
[----:B------:R-:W-:Y:S01]  /*0be0*/  LDS.128 R16, [R0.X16+0xf00] ;  /* 0x000f000000107984 */ /* 0x000fe2000000cc00 */
[CC--:B------:R-:W-:Y:S01]  /*0bf0*/  FFMA R33, R20.reuse, R10.reuse, R33 ;  /* 0x0000000a14217223 */ /* 0x0c0fe20000000021 */
[C---:B------:R-:W-:Y:S01]  /*0c00*/  FFMA R30, R21.reuse, R10, R30 ;  /* 0x0000000a151e7223 */ /* 0x040fe2000000001e */
[-C--:B------:R-:W-:Y:S01]  /*0c10*/  FFMA R32, R20, R11.reuse, R32 ;  /* 0x0000000b14207223 */ /* 0x080fe20000000020 */
[----:B------:R-:W1:Y:S01]  /*0c20*/  LDS.64 R8, [R3.X8+0x13c0] ;  /* 0x0013c00003087984 */ /* 0x000e620000008a00 */
[----:B------:R-:W-:Y:S01]  /*0c30*/  FFMA R34, R21, R11, R34 ;  /* 0x0000000b15227223 */ /* 0x000fe20000000022 */
[----:B0-----:R-:W-:Y:S01]  /*0c40*/  FFMA R31, R22, R12, R31 ;  /* 0x0000000c161f7223 */ /* 0x001fe2000000001f */
[----:B------:R-:W-:Y:S01]  /*0c50*/  FFMA R35, R12, R23, R35 ;  /* 0x000000170c237223 */ /* 0x000fe20000000023 */
[CC--:B------:R-:W-:Y:S01]  /*0c60*/  FFMA R24, R22.reuse, R13.reuse, R24 ;  /* 0x0000000d16187223 */ /* 0x0c0fe20000000018 */
[C---:B------:R-:W-:Y:S01]  /*0c70*/  FFMA R36, R23.reuse, R13, R36 ;  /* 0x0000000d17247223 */ /* 0x040fe20000000024 */
[CC--:B------:R-:W-:Y:S01]  /*0c80*/  FFMA R33, R22.reuse, R14.reuse, R33 ;  /* 0x0000000e16217223 */ /* 0x0c0fe20000000021 */
[C---:B------:R-:W-:Y:S01]  /*0c90*/  FFMA R30, R23.reuse, R14, R30 ;  /* 0x0000000e171e7223 */ /* 0x040fe2000000001e */
[-C--:B------:R-:W-:Y:S01]  /*0ca0*/  FFMA R32, R22, R15.reuse, R32 ;  /* 0x0000000f16207223 */ /* 0x080fe20000000020 */
[----:B------:R-:W-:Y:S01]  /*0cb0*/  FFMA R34, R23, R15, R34 ;  /* 0x0000000f17227223 */ /* 0x000fe20000000022 */
[----:B-1----:R-:W-:Y:S01]  /*0cc0*/  FFMA R15, R8, R16, R31 ;  /* 0x00000010080f7223 */ /* 0x002fe2000000001f */
[----:B------:R-:W-:Y:S01]  /*0cd0*/  FFMA R13, R16, R9, R35 ;  /* 0x00000009100d7223 */ /* 0x000fe20000000023 */
[CC--:B------:R-:W-:Y:S01]  /*0ce0*/  FFMA R12, R8.reuse, R17.reuse, R24 ;  /* 0x00000011080c7223 */ /* 0x0c0fe20000000018 */
[C---:B------:R-:W-:Y:S01]  /*0cf0*/  FFMA R14, R9.reuse, R17, R36 ;  /* 0x00000011090e7223 */ /* 0x040fe20000000024 */
[CC--:B------:R-:W-:Y:S01]  /*0d00*/  FFMA R29, R8.reuse, R18.reuse, R33 ;  /* 0x00000012081d7223 */ /* 0x0c0fe20000000021 */
[C---:B------:R-:W-:Y:S01]  /*0d10*/  FFMA R30, R9.reuse, R18, R30 ;  /* 0x00000012091e7223 */ /* 0x040fe2000000001e */
[-C--:B------:R-:W-:Y:S01]  /*0d20*/  FFMA R32, R8, R19.reuse, R32 ;  /* 0x0000001308207223 */ /* 0x080fe20000000020 */
[----:B------:R-:W-:Y:S01]  /*0d30*/  FFMA R34, R9, R19, R34 ;  /* 0x0000001309227223 */ /* 0x000fe20000000022 */
[----:B------:R-:W-:Y:S05]  /*0d40*/  @!P0 BRA `(.L_x_12) ;  /* 0xfffff42000008947 */ /* 0x000fea000383ffff */
[----:B------:R-:W-:-:S04]  /*0d50*/  LEA R0, R2, R5, 0x3 ;  /* 0x0000000502007211 */ /* 0x000fc800078e18ff */
[----:B------:R-:W-:-:S04]  /*0d60*/  LEA R0, R0, R27, 0xa ;  /* 0x0000001b00007211 */ /* 0x000fc800078e50ff */
[----:B------:R-:W-:-:S05]  /*0d70*/  LEA R5, R3, R0, 0x1 ;  /* 0x0000000003057211 */ /* 0x000fca00078e08ff */
        /* <DEDUP_REMOVED lines=10> */
.L_x_13:
        /* <DEDUP_REMOVED lines=14> */
.L_x_94:


//--------------------- .text.tvmgen_default_fused_nn_conv2d_add_nn_relu_3_kernel --------------------------
	.section	.text.tvmgen_default_fused_nn_conv2d_add_nn_relu_3_kernel,"ax",@progbits
	.sectionflags	@"SHF_BARRIERS=1"
	.sectioninfo	@"SHI_REGISTERS=40"
	.align	128
        .global         tvmgen_default_fused_nn_conv2d_add_nn_relu_3_kernel
        .type           tvmgen_default_fused_nn_conv2d_add_nn_relu_3_kernel,@function
        .size           tvmgen_default_fused_nn_conv2d_add_nn_relu_3_kernel,(.L_x_95 - tvmgen_default_fused_nn_conv2d_add_nn_relu_3_kernel)
        .other          tvmgen_default_fused_nn_conv2d_add_nn_relu_3_kernel,@"STO_CUDA_ENTRY STV_DEFAULT"
tvmgen_default_fused_nn_conv2d_add_nn_relu_3_kernel:
.text.tvmgen_default_fused_nn_conv2d_add_nn_relu_3_kernel:
[----:B------:R-:W-:Y:S02]  /*0000*/  MOV R1, c[0x0][0x28] ;  /* 0x00000a0000017a02 */ /* 0x000fe40000000f00 */
[----:B------:R-:W0:Y:S01]  /*0010*/  S2R R36, SR_TID.X ;  /* 0x0000000000247919 */ /* 0x000e220000002100 */
[----:B------:R-:W-:Y:S01]  /*0020*/  MOV R34, RZ ;  /* 0x000000ff00227202 */ /* 0x000fe20000000f00 */
[----:B------:R-:W-:Y:S01]  /*0030*/  ULDC.64 UR4, c[0x0][0x118] ;  /* 0x0000460000047ab9 */ /* 0x000fe20000000a00 */
[----:B------:R-:W-:Y:S01]  /*0040*/  MOV R8, RZ ;  /* 0x000000ff00087202 */ /* 0x000fe20000000f00 */
[----:B------:R-:W1:Y:S01]  /*0050*/  S2R R5, SR_TID.Z ;  /* 0x0000000000057919 */ /* 0x000e620000002300 */
[----:B------:R-:W-:Y:S02]  /*0060*/  MOV R4, RZ ;  /* 0x000000ff00047202 */ /* 0x000fe40000000f00 */
[----:B------:R-:W-:Y:S01]  /*0070*/  MOV R12, RZ ;  /* 0x000000ff000c7202 */ /* 0x000fe20000000f00 */
[----:B------:R-:W2:Y:S01]  /*0080*/  S2R R14, SR_CTAID.Z ;  /* 0x00000000000e7919 */ /* 0x000ea20000002700 */
[----:B------:R-:W-:-:S03]  /*0090*/  MOV R32, RZ ;  /* 0x000000ff00207202 */ /* 0x000fc60000000f00 */
[----:B------:R-:W3:Y:S01]  /*00a0*/  S2R R37, SR_CTAID.Y ;  /* 0x0000000000257919 */ /* 0x000ee20000002600 */
[C---:B0-----:R-:W-:Y:S02]  /*00b0*/  SHF.L.U32 R35, R36.reuse, 0x1, RZ ;  /* 0x0000000124237819 */ /* 0x041fe400000006ff */
[----:B------:R-:W-:Y:S02]  /*00c0*/  ISETP.GE.AND P0, PT, R36, 0x6, PT ;  /* 0x000000062400780c */ /* 0x000fe40003f06270 */
[C---:B------:R-:W-:Y:S01]  /*00d0*/  IADD3 R2, R35.reuse, 0x1, RZ ;  /* 0x0000000123027810 */ /* 0x040fe20007ffe0ff */
[----:B------:R-:W-:-:S04]  /*00e0*/  IMAD.HI R0, R35, 0x55555556, RZ ;  /* 0x5555555623007827 */ /* 0x000fc800078e02ff */
[----:B-1----:R-:W-:Y:S01]  /*00f0*/  IMAD R35, R5, 0xc, R35 ;  /* 0x0000000c05237824 */ /* 0x002fe200078e0223 */
[----:B------:R-:W-:Y:S01]  /*0100*/  LEA.HI R13, R0, R0, RZ, 0x1 ;  /* 0x00000000000d7211 */ /* 0x000fe200078f08ff */
[----:B------:R-:W-:-:S03]  /*0110*/  IMAD.HI R2, R2, 0x55555556, RZ ;  /* 0x5555555602027827 */ /* 0x000fc600078e02ff */
[----:B------:R-:W-:Y:S01]  /*0120*/  LEA R9, R5, R13, 0x2 ;  /* 0x0000000d05097211 */ /* 0x000fe200078e10ff */
[C---:B------:R-:W-:Y:S01]  /*0130*/  IMAD.HI R6, R35.reuse, -0x77777777, R34 ;  /* 0x8888888923067827 */ /* 0x040fe200078e0222 */
[----:B------:R-:W-:Y:S02]  /*0140*/  LEA.HI R19, R2, R2, RZ, 0x1 ;  /* 0x0000000202137211 */ /* 0x000fe400078f08ff */
[----:B------:R-:W-:Y:S01]  /*0150*/  IADD3 R3, R35, 0x1, RZ ;  /* 0x0000000123037810 */ /* 0x000fe20007ffe0ff */
[----:B------:R-:W-:Y:S01]  /*0160*/  IMAD.HI R0, R9, -0x77777777, R8 ;  /* 0x8888888909007827 */ /* 0x000fe200078e0208 */
[----:B------:R-:W-:Y:S02]  /*0170*/  MOV R2, RZ ;  /* 0x000000ff00027202 */ /* 0x000fe40000000f00 */
[----:B------:R-:W-:Y:S01]  /*0180*/  SHF.R.U32.HI R17, RZ, 0x1f, R6 ;  /* 0x0000001fff117819 */ /* 0x000fe20000011606 */
[----:B------:R-:W-:Y:S01]  /*0190*/  IMAD.HI R11, R5, -0x77777777, R4 ;  /* 0x88888889050b7827 */ /* 0x000fe200078e0204 */
[----:B------:R-:W-:-:S02]  /*01a0*/  SHF.R.U32.HI R15, RZ, 0x1f, R0 ;  /* 0x0000001fff0f7819 */ /* 0x000fc40000011600 */
[----:B------:R-:W-:Y:S01]  /*01b0*/  LEA R7, R5, R19, 0x2 ;  /* 0x0000001305077211 */ /* 0x000fe200078e10ff */
[----:B------:R-:W-:Y:S01]  /*01c0*/  IMAD.HI R10, R3, -0x77777777, R2 ;  /* 0x88888889030a7827 */ /* 0x000fe200078e0202 */
[----:B------:R-:W-:Y:S02]  /*01d0*/  LEA.HI.SX32 R2, R6, R17, 0x1d ;  /* 0x0000001106027211 */ /* 0x000fe400078feaff */
[----:B------:R-:W-:Y:S02]  /*01e0*/  MOV R6, RZ ;  /* 0x000000ff00067202 */ /* 0x000fe40000000f00 */
[----:B------:R-:W-:Y:S02]  /*01f0*/  SHF.R.U32.HI R8, RZ, 0x1f, R11 ;  /* 0x0000001fff087819 */ /* 0x000fe4000001160b */
[----:B------:R-:W-:Y:S01]  /*0200*/  LEA.HI.SX32 R15, R0, R15, 0x1d ;  /* 0x0000000f000f7211 */ /* 0x000fe200078feaff */
[----:B------:R-:W-:Y:S01]  /*0210*/  IMAD.HI R0, R7, -0x77777777, R6 ;  /* 0x8888888907007827 */ /* 0x000fe200078e0206 */
[----:B------:R-:W-:-:S02]  /*0220*/  LEA.HI.SX32 R11, R11, R8, 0x1d ;  /* 0x000000080b0b7211 */ /* 0x000fc400078feaff */
[----:B------:R-:W-:Y:S01]  /*0230*/  SHF.R.U32.HI R21, RZ, 0x1f, R10 ;  /* 0x0000001fff157819 */ /* 0x000fe2000001160a */
[----:B------:R-:W-:Y:S01]  /*0240*/  IMAD R15, R15, -0xf, R9 ;  /* 0xfffffff10f0f7824 */ /* 0x000fe200078e0209 */
[----:B------:R-:W-:Y:S01]  /*0250*/  SHF.R.U32.HI R17, RZ, 0x1f, R0 ;  /* 0x0000001fff117819 */ /* 0x000fe20000011600 */
[----:B------:R-:W-:Y:S01]  /*0260*/  IMAD R8, R11, -0xf, R5 ;  /* 0xfffffff10b087824 */ /* 0x000fe200078e0205 */
[----:B------:R-:W-:Y:S01]  /*0270*/  LEA.HI.SX32 R21, R10, R21, 0x1d ;  /* 0x000000150a157211 */ /* 0x000fe200078feaff */
[----:B------:R-:W-:Y:S01]  /*0280*/  IMAD.HI R15, R15, 0x66666667, RZ ;  /* 0x666666670f0f7827 */ /* 0x000fe200078e02ff */
[----:B------:R-:W-:Y:S02]  /*0290*/  LEA.HI.SX32 R17, R0, R17, 0x1d ;  /* 0x0000001100117211 */ /* 0x000fe400078feaff */
[C---:B------:R-:W-:Y:S01]  /*02a0*/  LEA R13, R8.reuse, R13, 0x2 ;  /* 0x0000000d080d7211 */ /* 0x040fe200078e10ff */
[----:B------:R-:W-:Y:S01]  /*02b0*/  IMAD R21, R21, -0xf, R3 ;  /* 0xfffffff115157824 */ /* 0x000fe200078e0203 */
[----:B------:R-:W-:Y:S01]  /*02c0*/  LEA R9, R8, R19, 0x2 ;  /* 0x0000001308097211 */ /* 0x000fe200078e10ff */
[----:B------:R-:W-:Y:S01]  /*02d0*/  IMAD R17, R17, -0xf, R7 ;  /* 0xfffffff111117824 */ /* 0x000fe200078e0207 */
[----:B------:R-:W-:Y:S01]  /*02e0*/  SHF.R.S32.HI R0, RZ, 0x1, R15 ;  /* 0x00000001ff007819 */ /* 0x000fe2000001140f */
[----:B------:R-:W-:Y:S01]  /*02f0*/  IMAD.HI R12, R13, -0x77777777, R12 ;  /* 0x888888890d0c7827 */ /* 0x000fe200078e020c */
[----:B------:R-:W-:-:S02]  /*0300*/  MOV R8, RZ ;  /* 0x000000ff00087202 */ /* 0x000fc40000000f00 */
[----:B------:R-:W-:Y:S01]  /*0310*/  LEA.HI R0, R15, R0, RZ, 0x1 ;  /* 0x000000000f007211 */ /* 0x000fe200078f08ff */
[----:B------:R-:W-:Y:S01]  /*0320*/  IMAD R7, R2, -0xf, R35 ;  /* 0xfffffff102077824 */ /* 0x000fe200078e0223 */
[----:B------:R-:W-:Y:S01]  /*0330*/  SHF.R.U32.HI R13, RZ, 0x1f, R12 ;  /* 0x0000001fff0d7819 */ /* 0x000fe2000001160c */
[----:B------:R-:W-:Y:S01]  /*0340*/  IMAD.HI R17, R17, 0x66666667, RZ ;  /* 0x6666666711117827 */ /* 0x000fe200078e02ff */
[----:B------:R-:W-:Y:S02]  /*0350*/  ISETP.GE.AND P2, PT, R21, 0x1, PT ;  /* 0x000000011500780c */ /* 0x000fe40003f46270 */
[----:B------:R-:W-:Y:S01]  /*0360*/  LEA.HI.SX32 R13, R12, R13, 0x1d ;  /* 0x0000000d0c0d7211 */ /* 0x000fe200078feaff */
[----:B------:R-:W-:Y:S01]  /*0370*/  IMAD.HI R9, R9, -0x77777777, R8 ;  /* 0x8888888909097827 */ /* 0x000fe200078e0208 */
[----:B------:R-:W-:Y:S02]  /*0380*/  SHF.R.S32.HI R6, RZ, 0x1, R17 ;  /* 0x00000001ff067819 */ /* 0x000fe40000011411 */
[----:B------:R-:W-:Y:S01]  /*0390*/  ISETP.GE.AND P1, PT, R7, 0x1, PT ;  /* 0x000000010700780c */ /* 0x000fe20003f26270 */
[----:B------:R-:W-:Y:S01]  /*03a0*/  IMAD R8, R0, 0xe, R7 ;  /* 0x0000000e00087824 */ /* 0x000fe200078e0207 */
[----:B------:R-:W-:Y:S01]  /*03b0*/  SHF.R.U32.HI R10, RZ, 0x1f, R9 ;  /* 0x0000001fff0a7819 */ /* 0x000fe20000011609 */
[----:B------:R-:W-:Y:S01]  /*03c0*/  IMAD.HI R2, R36, 0x2aaaaaab, RZ ;  /* 0x2aaaaaab24027827 */ /* 0x000fe200078e02ff */
[----:B---3--:R-:W-:-:S02]  /*03d0*/  LEA R0, R37, R0, 0x1 ;  /* 0x0000000025007211 */ /* 0x008fc400078e08ff */
[----:B------:R-:W-:Y:S01]  /*03e0*/  LEA.HI.SX32 R10, R9, R10, 0x1d ;  /* 0x0000000a090a7211 */ /* 0x000fe200078feaff */
[----:B------:R-:W-:Y:S01]  /*03f0*/  IMAD R12, R11, 0xc400, R8 ;  /* 0x0000c4000b0c7824 */ /* 0x000fe200078e0208 */
[----:B------:R-:W-:Y:S02]  /*0400*/  LEA.HI R8, R17, R6, RZ, 0x1 ;  /* 0x0000000611087211 */ /* 0x000fe400078f08ff */
[-C--:B--2---:R-:W-:Y:S01]  /*0410*/  LEA R9, R14, R5.reuse, 0x4 ;  /* 0x000000050e097211 */ /* 0x084fe200078e20ff */
[----:B------:R-:W-:Y:S01]  /*0420*/  IMAD R12, R13, 0xc4, R12 ;  /* 0x000000c40d0c7824 */ /* 0x000fe200078e020c */
[----:B------:R-:W-:Y:S01]  /*0430*/  LEA.HI R3, R2, R2, RZ, 0x1 ;  /* 0x0000000202037211 */ /* 0x000fe200078f08ff */
[----:B------:R-:W-:Y:S01]  /*0440*/  IMAD R2, R8, 0xe, R21 ;  /* 0x0000000e08027824 */ /* 0x000fe200078e0215 */
[----:B------:R-:W-:Y:S01]  /*0450*/  MOV R13, 0x4 ;  /* 0x00000004000d7802 */ /* 0x000fe20000000f00 */
[----:B------:R-:W-:Y:S01]  /*0460*/  IMAD R9, R9, 0x180, R36 ;  /* 0x0000018009097824 */ /* 0x000fe200078e0224 */
[----:B------:R-:W-:Y:S01]  /*0470*/  IADD3 R3, R3, R5, RZ ;  /* 0x0000000503037210 */ /* 0x000fe20007ffe0ff */
[----:B------:R-:W-:Y:S01]  /*0480*/  IMAD R11, R11, 0xc400, R2 ;  /* 0x0000c4000b0b7824 */ /* 0x000fe200078e0202 */
[----:B------:R-:W-:Y:S01]  /*0490*/  ISETP.LT.OR P1, PT, R0, 0x1, !P1 ;  /* 0x000000010000780c */ /* 0x000fe20004f21670 */
[----:B------:R-:W-:Y:S01]  /*04a0*/  IMAD R2, R9, 0x6, RZ ;  /* 0x0000000609027824 */ /* 0x000fe200078e02ff */
[----:B------:R-:W-:Y:S01]  /*04b0*/  ISETP.LT.AND P3, PT, R3, 0xf, !P0 ;  /* 0x0000000f0300780c */ /* 0x000fe20004761270 */
[----:B------:R-:W-:Y:S01]  /*04c0*/  IMAD R12, R37, 0x1c, R12 ;  /* 0x0000001c250c7824 */ /* 0x000fe200078e020c */
[----:B------:R-:W-:Y:S01]  /*04d0*/  ISETP.LT.AND P0, PT, R3, 0x10, !P0 ;  /* 0x000000100300780c */ /* 0x000fe20004701270 */
[----:B------:R-:W-:Y:S01]  /*04e0*/  IMAD R10, R10, 0xc4, R11 ;  /* 0x000000c40a0a7824 */ /* 0x000fe200078e020b */
[----:B------:R-:W-:Y:S01]  /*04f0*/  MOV R19, RZ ;  /* 0x000000ff00137202 */ /* 0x000fe20000000f00 */
[----:B------:R-:W-:Y:S01]  /*0500*/  IMAD.WIDE R2, R2, R13, c[0x0][0x170] ;  /* 0x00005c0002027625 */ /* 0x000fe200078e020d */
[----:B------:R-:W-:-:S03]  /*0510*/  IADD3 R9, R12, -0xf, RZ ;  /* 0xfffffff10c097810 */ /* 0x000fc60007ffe0ff */
[C---:B------:R-:W-:Y:S01]  /*0520*/  IMAD R10, R37.reuse, 0x1c, R10 ;  /* 0x0000001c250a7824 */ /* 0x040fe200078e020a */
[----:B------:R-:W-:Y:S02]  /*0530*/  IADD3 R6, P4, R2, 0x4, RZ ;  /* 0x0000000402067810 */ /* 0x000fe40007f9e0ff */
[----:B------:R-:W-:Y:S01]  /*0540*/  LEA R2, R37, R8, 0x1 ;  /* 0x0000000825027211 */ /* 0x000fe200078e08ff */
[----:B------:R-:W-:Y:S01]  /*0550*/  IMAD.WIDE R8, R9, R13, c[0x0][0x168] ;  /* 0x00005a0009087625 */ /* 0x000fe200078e020d */
[----:B------:R-:W-:Y:S02]  /*0560*/  IADD3 R10, R10, -0xf, RZ ;  /* 0xfffffff10a0a7810 */ /* 0x000fe40007ffe0ff */
[----:B------:R-:W-:Y:S02]  /*0570*/  IADD3.X R7, RZ, R3, RZ, P4, !PT ;  /* 0x00000003ff077210 */ /* 0x000fe400027fe4ff */
[----:B------:R-:W-:Y:S01]  /*0580*/  MOV R0, R9 ;  /* 0x0000000900007202 */ /* 0x000fe20000000f00 */
[----:B------:R-:W-:Y:S01]  /*0590*/  IMAD.WIDE R10, R10, R13, c[0x0][0x168] ;  /* 0x00005a000a0a7625 */ /* 0x000fe200078e020d */
[----:B------:R-:W-:-:S02]  /*05a0*/  MOV R9, 0x90 ;  /* 0x0000009000097802 */ /* 0x000fc40000000f00 */
[----:B------:R-:W-:Y:S02]  /*05b0*/  ISETP.LT.OR P2, PT, R2, 0x1, !P2 ;  /* 0x000000010200780c */ /* 0x000fe40005741670 */
[----:B------:R-:W-:Y:S01]  /*05c0*/  MOV R3, R8 ;  /* 0x0000000800037202 */ /* 0x000fe20000000f00 */
[----:B------:R-:W-:Y:S01]  /*05d0*/  IMAD R2, R5, R9, 0x2d0 ;  /* 0x000002d005027424 */ /* 0x000fe200078e0209 */
[----:B------:R-:W-:Y:S02]  /*05e0*/  MOV R21, R10 ;  /* 0x0000000a00157202 */ /* 0x000fe40000000f00 */
[----:B------:R-:W-:Y:S02]  /*05f0*/  MOV R20, R11 ;  /* 0x0000000b00147202 */ /* 0x000fe40000000f00 */
.L_x_16:
[----:B------:R0:W5:Y:S04]  /*0600*/  @P0 LDG.E.CONSTANT R16, [R6.64+-0x4] ;  /* 0xfffffc0406100981 */ /* 0x000168000c1e9900 */
[----:B------:R0:W5:Y:S04]  /*0610*/  @P0 LDG.E.CONSTANT R17, [R6.64] ;  /* 0x0000000406110981 */ /* 0x000168000c1e9900 */
[----:B------:R0:W5:Y:S04]  /*0620*/  @P0 LDG.E.CONSTANT R30, [R6.64+0x4] ;  /* 0x00000404061e0981 */ /* 0x000168000c1e9900 */
[----:B------:R0:W5:Y:S04]  /*0630*/  @P0 LDG.E.CONSTANT R31, [R6.64+0x8] ;  /* 0x00000804061f0981 */ /* 0x000168000c1e9900 */
[----:B------:R0:W5:Y:S04]  /*0640*/  @P0 LDG.E.CONSTANT R26, [R6.64+0xc] ;  /* 0x00000c04061a0981 */ /* 0x000168000c1e9900 */
[----:B------:R0:W5:Y:S01]  /*0650*/  @P0 LDG.E.CONSTANT R27, [R6.64+0x10] ;  /* 0x00001004061b0981 */ /* 0x000162000c1e9900 */
[----:B------:R-:W-:Y:S01]  /*0660*/  @P0 IMAD R18, R5, 0x6, R36 ;  /* 0x0000000605120824 */ /* 0x000fe200078e0224 */
[----:B------:R-:W-:Y:S03]  /*0670*/  BSSY B0, `(.L_x_14) ;  /* 0x000000e000007945 */ /* 0x000fe60003800000 */
[----:B------:R-:W-:Y:S01]  /*0680*/  @P0 IMAD R18, R18, 0x6, RZ ;  /* 0x0000000612120824 */ /* 0x000fe200078e02ff */
[----:B------:R-:W-:Y:S06]  /*0690*/  BAR.SYNC.DEFER_BLOCKING 0x0 ;  /* 0x0000000000007b1d */ /* 0x000fec0000010000 */
[----:B------:R-:W-:Y:S05]  /*06a0*/  @!P3 BRA `(.L_x_15) ;  /* 0x000000a00000b947 */ /* 0x000fea0003800000 */
[----:B0-----:R-:W-:Y:S02]  /*06b0*/  MOV R14, RZ ;  /* 0x000000ff000e7202 */ /* 0x001fe40000000f00 */
[----:B------:R-:W-:-:S02]  /*06c0*/  MOV R12, RZ ;  /* 0x000000ff000c7202 */ /* 0x000fc40000000f00 */
[----:B------:R-:W-:Y:S02]  /*06d0*/  @!P1 MOV R8, R3 ;  /* 0x0000000300089202 */ /* 0x000fe40000000f00 */
[----:B------:R-:W-:Y:S02]  /*06e0*/  @!P1 MOV R9, R0 ;  /* 0x0000000000099202 */ /* 0x000fe40000000f00 */
[----:B------:R-:W-:Y:S02]  /*06f0*/  @!P2 MOV R10, R21 ;  /* 0x00000015000aa202 */ /* 0x000fe40000000f00 */
[----:B------:R-:W-:Y:S01]  /*0700*/  @!P2 MOV R11, R20 ;  /* 0x00000014000ba202 */ /* 0x000fe20000000f00 */
[----:B------:R-:W2:Y:S04]  /*0710*/  @!P1 LDG.E.CONSTANT R14, [R8.64] ;  /* 0x00000004080e9981 */ /* 0x000ea8000c1e9900 */
[----:B------:R-:W3:Y:S04]  /*0720*/  @!P2 LDG.E.CONSTANT R12, [R10.64] ;  /* 0x000000040a0ca981 */ /* 0x000ee8000c1e9900 */
[----:B--2---:R0:W-:Y:S04]  /*0730*/  STS [R35.X4], R14 ;  /* 0x0000000e23007388 */ /* 0x0041e80000004800 */
[----:B---3--:R0:W-:Y:S02]  /*0740*/  STS [R35.X4+0x4], R12 ;  /* 0x0000040c23007388 */ /* 0x0081e40000004800 */
.L_x_15:
[----:B0-----:R-:W-:Y:S05]  /*0750*/  BSYNC B0 ;  /* 0x0000000000007941 */ /* 0x001fea0003800000 */
.L_x_14:
[----:B-----5:R-:W-:Y:S01]  /*0760*/  @P0 STS.64 [R18.X4+0x2d0], R16 ;  /* 0x0002d01012000388 */ /* 0x020fe20000004a00 */
[----:B------:R-:W-:Y:S01]  /*0770*/  WARPSYNC 0xffffffff ;  /* 0xffffffff00007948 */ /* 0x000fe20003800000 */
[----:B------:R-:W-:-:S02]  /*0780*/  IADD3 R32, R32, 0x1, RZ ;  /* 0x0000000120207810 */ /* 0x000fc40007ffe0ff */
[----:B------:R-:W-:Y:S01]  /*0790*/  @P0 STS.64 [R18.X4+0x2d8], R30 ;  /* 0x0002d81e12000388 */ /* 0x000fe20000004a00 */
[----:B------:R-:W-:Y:S02]  /*07a0*/  IADD3 R3, P6, R3, 0xc40, RZ ;  /* 0x00000c4003037810 */ /* 0x000fe40007fde0ff */
[----:B------:R-:W-:Y:S01]  /*07b0*/  ISETP.NE.AND P4, PT, R32, 0x40, PT ;  /* 0x000000402000780c */ /* 0x000fe20003f85270 */
[----:B------:R-:W-:Y:S01]  /*07c0*/  @P0 STS.64 [R18.X4+0x2e0], R26 ;  /* 0x0002e01a12000388 */ /* 0x000fe20000004a00 */
[----:B------:R-:W-:-:S03]  /*07d0*/  IADD3.X R0, RZ, R0, RZ, P6, !PT ;  /* 0x00000000ff007210 */ /* 0x000fc600037fe4ff */
[----:B------:R-:W-:Y:S01]  /*07e0*/  BAR.SYNC.DEFER_BLOCKING 0x0 ;  /* 0x0000000000007b1d */ /* 0x000fe20000010000 */
[----:B------:R-:W-:Y:S02]  /*07f0*/  IADD3 R6, P5, R6, 0x90, RZ ;  /* 0x0000009006067810 */ /* 0x000fe40007fbe0ff */
[----:B------:R-:W-:Y:S02]  /*0800*/  IADD3 R21, P6, R21, 0xc40, RZ ;  /* 0x00000c4015157810 */ /* 0x000fe40007fde0ff */
[----:B------:R-:W-:Y:S02]  /*0810*/  IADD3.X R7, RZ, R7, RZ, P5, !PT ;  /* 0x00000007ff077210 */ /* 0x000fe40002ffe4ff */
[----:B------:R-:W-:Y:S01]  /*0820*/  IADD3.X R20, RZ, R20, RZ, P6, !PT ;  /* 0x00000014ff147210 */ /* 0x000fe200037fe4ff */
[----:B------:R-:W-:Y:S04]  /*0830*/  LDS.64 R24, [R36.X8] ;  /* 0x0000000024187984 */ /* 0x000fe80000008a00 */
[----:B------:R-:W0:Y:S04]  /*0840*/  LDS.128 R12, [R2] ;  /* 0x00000000020c7984 */ /* 0x000e280000000c00 */
[----:B------:R-:W1:Y:S04]  /*0850*/  LDS R27, [R36.X8+0x8] ;  /* 0x00000800241b7984 */ /* 0x000e680000008800 */
[----:B------:R-:W2:Y:S04]  /*0860*/  LDS R26, [R36.X8+0x3c] ;  /* 0x00003c00241a7984 */ /* 0x000ea80000008800 */
[----:B------:R-:W-:Y:S04]  /*0870*/  LDS.64 R22, [R36.X8+0x40] ;  /* 0x0000400024167984 */ /* 0x000fe80000008a00 */
[----:B------:R-:W3:Y:S04]  /*0880*/  LDS.128 R8, [R2+0x10] ;  /* 0x0000100002087984 */ /* 0x000ee80000000c00 */
[----:B------:R-:W4:Y:S04]  /*0890*/  LDS.64 R28, [R36.X8+0x78] ;  /* 0x00007800241c7984 */ /* 0x000f280000008a00 */
[----:B------:R-:W-:Y:S04]  /*08a0*/  LDS R34, [R36.X8+0x80] ;  /* 0x0000800024227984 */ /* 0x000fe80000008800 */
[----:B------:R-:W-:Y:S04]  /*08b0*/  LDS R33, [R36.X8+0xb4] ;  /* 0x0000b40024217984 */ /* 0x000fe80000008800 */
[----:B------:R-:W-:Y:S04]  /*08c0*/  LDS R30, [R36.X8+0xf8] ;  /* 0x0000f800241e7984 */ /* 0x000fe80000008800 */
[----:B------:R-:W-:Y:S01]  /*08d0*/  LDS R31, [R36.X8+0x12c] ;  /* 0x00012c00241f7984 */ /* 0x000fe20000008800 */
[----:B0-----:R-:W-:-:S03]  /*08e0*/  FFMA R12, R12, R24, R19 ;  /* 0x000000180c0c7223 */ /* 0x001fc60000000013 */
[----:B------:R-:W0:Y:S01]  /*08f0*/  LDS.128 R16, [R2+0x20] ;  /* 0x0000200002107984 */ /* 0x000e220000000c00 */
[----:B------:R-:W-:-:S03]  /*0900*/  FFMA R12, R13, R25, R12 ;  /* 0x000000190d0c7223 */ /* 0x000fc6000000000c */
[----:B------:R-:W0:Y:S01]  /*0910*/  LDS.64 R24, [R36.X8+0xb8] ;  /* 0x0000b80024187984 */ /* 0x000e220000008a00 */
[----:B-1----:R-:W-:-:S04]  /*0920*/  FFMA R27, R27, R14, R12 ;  /* 0x0000000e1b1b7223 */ /* 0x002fc8000000000c */
[----:B--2---:R-:W-:Y:S02]  /*0930*/  FFMA R15, R26, R15, R27 ;  /* 0x0000000f1a0f7223 */ /* 0x004fe4000000001b */
[----:B------:R-:W-:Y:S02]  /*0940*/  LDS.64 R26, [R36.X8+0xf0] ;  /* 0x0000f000241a7984 */ /* 0x000fe40000008a00 */
[----:B---3--:R-:W-:Y:S02]  /*0950*/  FFMA R8, R8, R22, R15 ;  /* 0x0000001608087223 */ /* 0x008fe4000000000f */
[----:B------:R-:W1:Y:S02]  /*0960*/  LDS.128 R12, [R2+0x30] ;  /* 0x00003000020c7984 */ /* 0x000e640000000c00 */
[----:B------:R-:W-:Y:S02]  /*0970*/  FFMA R9, R9, R23, R8 ;  /* 0x0000001709097223 */ /* 0x000fe40000000008 */
[----:B------:R-:W-:Y:S02]  /*0980*/  LDS.64 R22, [R36.X8+0x130] ;  /* 0x0001300024167984 */ /* 0x000fe40000008a00 */
[----:B----4-:R-:W-:-:S04]  /*0990*/  FFMA R10, R28, R10, R9 ;  /* 0x0000000a1c0a7223 */ /* 0x010fc80000000009 */
[----:B------:R-:W-:Y:S02]  /*09a0*/  FFMA R11, R11, R29, R10 ;  /* 0x0000001d0b0b7223 */ /* 0x000fe4000000000a */
[----:B------:R-:W-:Y:S02]  /*09b0*/  LDS.64 R28, [R36.X8+0x168] ;  /* 0x00016800241c7984 */ /* 0x000fe40000008a00 */
[----:B0-----:R-:W-:Y:S02]  /*09c0*/  FFMA R16, R16, R34, R11 ;  /* 0x0000002210107223 */ /* 0x001fe4000000000b */
[----:B------:R-:W0:Y:S02]  /*09d0*/  LDS.128 R8, [R2+0x40] ;  /* 0x0000400002087984 */ /* 0x000e240000000c00 */
[----:B------:R-:W-:Y:S02]  /*09e0*/  FFMA R17, R33, R17, R16 ;  /* 0x0000001121117223 */ /* 0x000fe40000000010 */
[----:B------:R-:W-:Y:S02]  /*09f0*/  LDS R34, [R36.X8+0x170] ;  /* 0x0001700024227984 */ /* 0x000fe40000008800 */
[----:B------:R-:W-:-:S02]  /*0a00*/  FFMA R18, R24, R18, R17 ;  /* 0x0000001218127223 */ /* 0x000fc40000000011 */
[----:B------:R-:W-:Y:S02]  /*0a10*/  LDS R33, [R36.X8+0x1a4] ;  /* 0x0001a40024217984 */ /* 0x000fe40000008800 */
[----:B------:R-:W-:Y:S02]  /*0a20*/  FFMA R19, R19, R25, R18 ;  /* 0x0000001913137223 */ /* 0x000fe40000000012 */
[----:B------:R-:W-:Y:S02]  /*0a30*/  LDS.64 R24, [R36.X8+0x1a8] ;  /* 0x0001a80024187984 */ /* 0x000fe40000008a00 */
[----:B-1----:R-:W-:Y:S02]  /*0a40*/  FFMA R12, R12, R26, R19 ;  /* 0x0000001a0c0c7223 */ /* 0x002fe40000000013 */
[----:B------:R-:W1:Y:S02]  /*0a50*/  LDS.128 R16, [R2+0x50] ;  /* 0x0000500002107984 */ /* 0x000e640000000c00 */
[----:B------:R-:W-:-:S02]  /*0a60*/  FFMA R13, R13, R27, R12 ;  /* 0x0000001b0d0d7223 */ /* 0x000fc4000000000c */
[----:B------:R-:W-:Y:S02]  /*0a70*/  LDS.64 R26, [R36.X8+0x1e0] ;  /* 0x0001e000241a7984 */ /* 0x000fe40000008a00 */
[----:B------:R-:W-:-:S04]  /*0a80*/  FFMA R14, R30, R14, R13 ;  /* 0x0000000e1e0e7223 */ /* 0x000fc8000000000d */
[----:B------:R-:W-:-:S04]  /*0a90*/  FFMA R15, R31, R15, R14 ;  /* 0x0000000f1f0f7223 */ /* 0x000fc8000000000e */
[----:B0-----:R-:W-:Y:S02]  /*0aa0*/  FFMA R8, R8, R22, R15 ;  /* 0x0000001608087223 */ /* 0x001fe4000000000f */
[----:B------:R-:W0:Y:S02]  /*0ab0*/  LDS.128 R12, [R2+0x60] ;  /* 0x00006000020c7984 */ /* 0x000e240000000c00 */
[----:B------:R-:W-:Y:S02]  /*0ac0*/  FFMA R9, R9, R23, R8 ;  /* 0x0000001709097223 */ /* 0x000fe40000000008 */
[----:B------:R-:W-:Y:S02]  /*0ad0*/  LDS.64 R22, [R36.X8+0x220] ;  /* 0x0002200024167984 */ /* 0x000fe40000008a00 */
[----:B------:R-:W-:Y:S02]  /*0ae0*/  FFMA R10, R28, R10, R9 ;  /* 0x0000000a1c0a7223 */ /* 0x000fe40000000009 */
[----:B------:R-:W2:Y:S02]  /*0af0*/  LDS R28, [R36.X8+0x1e8] ;  /* 0x0001e800241c7984 */ /* 0x000ea40000008800 */
[----:B------:R-:W-:-:S02]  /*0b00*/  FFMA R11, R11, R29, R10 ;  /* 0x0000001d0b0b7223 */ /* 0x000fc4000000000a */
[----:B------:R-:W3:Y:S02]  /*0b10*/  LDS R29, [R36.X8+0x21c] ;  /* 0x00021c00241d7984 */ /* 0x000ee40000008800 */
[----:B-1----:R-:W-:Y:S02]  /*0b20*/  FFMA R16, R16, R34, R11 ;  /* 0x0000002210107223 */ /* 0x002fe4000000000b */
[----:B------:R-:W1:Y:S02]  /*0b30*/  LDS.128 R8, [R2+0x70] ;  /* 0x0000700002087984 */ /* 0x000e640000000c00 */
[----:B------:R-:W-:-:S04]  /*0b40*/  FFMA R17, R33, R17, R16 ;  /* 0x0000001121117223 */ /* 0x000fc80000000010 */
[----:B------:R-:W-:-:S04]  /*0b50*/  FFMA R18, R24, R18, R17 ;  /* 0x0000001218127223 */ /* 0x000fc80000000011 */
[----:B------:R-:W-:Y:S02]  /*0b60*/  FFMA R19, R19, R25, R18 ;  /* 0x0000001913137223 */ /* 0x000fe40000000012 */
[----:B------:R-:W4:Y:S02]  /*0b70*/  LDS.64 R24, [R36.X8+0x258] ;  /* 0x0002580024187984 */ /* 0x000f240000008a00 */
[----:B0-----:R-:W-:Y:S02]  /*0b80*/  FFMA R12, R12, R26, R19 ;  /* 0x0000001a0c0c7223 */ /* 0x001fe40000000013 */
[----:B------:R-:W-:Y:S02]  /*0b90*/  LDS.128 R16, [R2+0x80] ;  /* 0x0000800002107984 */ /* 0x000fe40000000c00 */
[----:B------:R-:W-:Y:S02]  /*0ba0*/  FFMA R31, R13, R27, R12 ;  /* 0x0000001b0d1f7223 */ /* 0x000fe4000000000c */
[----:B------:R-:W0:Y:S02]  /*0bb0*/  LDS R27, [R36.X8+0x260] ;  /* 0x00026000241b7984 */ /* 0x000e240000008800 */
[----:B--2---:R-:W-:-:S02]  /*0bc0*/  FFMA R14, R28, R14, R31 ;  /* 0x0000000e1c0e7223 */ /* 0x004fc4000000001f */
[----:B------:R-:W2:Y:S02]  /*0bd0*/  LDS R26, [R36.X8+0x294] ;  /* 0x00029400241a7984 */ /* 0x000ea40000008800 */
[----:B---3--:R-:W-:Y:S02]  /*0be0*/  FFMA R15, R29, R15, R14 ;  /* 0x0000000f1d0f7223 */ /* 0x008fe4000000000e */
[----:B------:R-:W3:Y:S02]  /*0bf0*/  LDS.64 R12, [R36.X8+0x298] ;  /* 0x00029800240c7984 */ /* 0x000ee40000008a00 */
[----:B-1----:R-:W-:-:S04]  /*0c00*/  FFMA R8, R8, R22, R15 ;  /* 0x0000001608087223 */ /* 0x002fc8000000000f */
[----:B------:R-:W-:-:S04]  /*0c10*/  FFMA R9, R9, R23, R8 ;  /* 0x0000001709097223 */ /* 0x000fc80000000008 */
[----:B----4-:R-:W-:-:S04]  /*0c20*/  FFMA R10, R24, R10, R9 ;  /* 0x0000000a180a7223 */ /* 0x010fc80000000009 */
[----:B------:R-:W-:-:S04]  /*0c30*/  FFMA R11, R11, R25, R10 ;  /* 0x000000190b0b7223 */ /* 0x000fc8000000000a */
[----:B0-----:R-:W-:-:S04]  /*0c40*/  FFMA R11, R16, R27, R11 ;  /* 0x0000001b100b7223 */ /* 0x001fc8000000000b */
[----:B--2---:R-:W-:-:S04]  /*0c50*/  FFMA R11, R26, R17, R11 ;  /* 0x000000111a0b7223 */ /* 0x004fc8000000000b */
[----:B---3--:R-:W-:-:S04]  /*0c60*/  FFMA R12, R12, R18, R11 ;  /* 0x000000120c0c7223 */ /* 0x008fc8000000000b */
[----:B------:R-:W-:Y:S01]  /*0c70*/  FFMA R19, R19, R13, R12 ;  /* 0x0000000d13137223 */ /* 0x000fe2000000000c */
[----:B------:R-:W-:Y:S05]  /*0c80*/  @P4 BRA `(.L_x_16) ;  /* 0xfffff97000004947 */ /* 0x000fea000383ffff */
[----:B------:R-:W0:Y:S01]  /*0c90*/  S2R R30, SR_CTAID.Z ;  /* 0x00000000001e7919 */ /* 0x000e220000002700 */
[----:B------:R-:W-:Y:S02]  /*0ca0*/  MOV R7, 0x4 ;  /* 0x0000000400077802 */ /* 0x000fe40000000f00 */
[----:B0-----:R-:W-:-:S05]  /*0cb0*/  LEA R2, R30, R5, 0x4 ;  /* 0x000000051e027211 */ /* 0x001fca00078e20ff */
[----:B------:R-:W-:-:S06]  /*0cc0*/  IMAD.WIDE R2, R2, R7, c[0x0][0x178] ;  /* 0x00005e0002027625 */ /* 0x000fcc00078e0207 */
[----:B------:R-:W2:Y:S01]  /*0cd0*/  LDG.E.CONSTANT R2, [R2.64] ;  /* 0x0000000402027981 */ /* 0x000ea2000c1e9900 */
[----:B------:R-:W-:-:S04]  /*0ce0*/  IMAD R4, R5, 0x31, R36 ;  /* 0x0000003105047824 */ /* 0x000fc800078e0224 */
[----:B------:R-:W-:-:S04]  /*0cf0*/  IMAD R4, R30, 0x310, R4 ;  /* 0x000003101e047824 */ /* 0x000fc800078e0204 */
[----:B------:R-:W-:-:S04]  /*0d00*/  IMAD R4, R37, 0x7, R4 ;  /* 0x0000000725047824 */ /* 0x000fc800078e0204 */
[----:B------:R-:W-:Y:S01]  /*0d10*/  IMAD.WIDE R4, R4, R7, c[0x0][0x160] ;  /* 0x0000580004047625 */ /* 0x000fe200078e0207 */
[----:B--2---:R-:W-:-:S05]  /*0d20*/  FADD R19, R19, R2 ;  /* 0x0000000213137221 */ /* 0x004fca0000000000 */
[----:B------:R-:W-:-:S05]  /*0d30*/  FMNMX R19, RZ, R19, !PT ;  /* 0x00000013ff137209 */ /* 0x000fca0007800000 */
[----:B------:R-:W-:Y:S01]  /*0d40*/  STG.E [R4.64], R19 ;  /* 0x0000001304007986 */ /* 0x000fe2000c101904 */
[----:B------:R-:W-:Y:S05]  /*0d50*/  EXIT ;  /* 0x000000000000794d */ /* 0x000fea0003800000 */
.L_x_17:
        /* <DEDUP_REMOVED lines=10> */
.L_x_95:


//--------------------- .text.tvmgen_default_fused_nn_global_avg_pool2d_kernel_1 --------------------------
	.section	.text.tvmgen_default_fused_nn_global_avg_pool2d_kernel_1,"ax",@progbits
	.sectioninfo	@"SHI_REGISTERS=10"
	.align	128
        .global         tvmgen_default_fused_nn_global_avg_pool2d_kernel_1
        .type           tvmgen_default_fused_nn_global_avg_pool2d_kernel_1,@function
        .size           tvmgen_default_fused_nn_global_avg_pool2d_kernel_1,(.L_x_96 - tvmgen_default_fused_nn_global_avg_pool2d_kernel_1)
        .other          tvmgen_default_fused_nn_global_avg_pool2d_kernel_1,@"STO_CUDA_ENTRY STV_DEFAULT"
tvmgen_default_fused_nn_global_avg_pool2d_kernel_1:
.text.tvmgen_default_fused_nn_global_avg_pool2d_kernel_1:
[----:B------:R-:W-:Y:S02]  /*0000*/  MOV R1, c[0x0][0x28] ;  /* 0x00000a0000017a02 */ /* 0x000fe40000000f00 */
[----:B------:R-:W0:Y:S01]  /*0010*/  S2R R4, SR_TID.X ;  /* 0x0000000000047919 */ /* 0x000e220000002100 */
[----:B------:R-:W-:Y:S01]  /*0020*/  MOV R5, 0x4 ;  /* 0x0000000400057802 */ /* 0x000fe20000000f00 */
[----:B------:R-:W-:-:S04]  /*0030*/  ULDC.64 UR4, c[0x0][0x118] ;  /* 0x0000460000047ab9 */ /* 0x000fc80000000a00 */
[----:B0-----:R-:W-:-:S06]  /*0040*/  IMAD.WIDE R2, R4, R5, c[0x0][0x168] ;  /* 0x00005a0004027625 */ /* 0x001fcc00078e0205 */
[----:B------:R-:W2:Y:S01]  /*0050*/  LDG.E.CONSTANT R2, [R2.64] ;  /* 0x0000000402027981 */ /* 0x000ea2000c1e9900 */
[----:B------:R-:W-:Y:S01]  /*0060*/  IMAD.WIDE R4, R4, R5, c[0x0][0x160] ;  /* 0x0000580004047625 */ /* 0x000fe200078e0205 */
[----:B--2---:R-:W-:-:S05]  /*0070*/  FMUL R7, R2, 0.020408159121870994568 ;  /* 0x3ca72f0302077820 */ /* 0x004fca0000400000 */
[----:B------:R-:W-:Y:S01]  /*0080*/  STG.E [R4.64], R7 ;  /* 0x0000000704007986 */ /* 0x000fe2000c101904 */
[----:B------:R-:W-:Y:S05]  /*0090*/  EXIT ;  /* 0x000000000000794d */ /* 0x000fea0003800000 */
.L_x_18:
        /* <DEDUP_REMOVED lines=14> */
.L_x_96:


//--------------------- .text.tvmgen_default_fused_nn_contrib_conv2d_winograd_without_weight_transform_add_nn_relu_2_kernel_2 --------------------------
	.section	.text.tvmgen_default_fused_nn_contrib_conv2d_winograd_without_weight_transform_add_nn_relu_2_kernel_2,"ax",@progbits
	.sectioninfo	@"SHI_REGISTERS=29"
	.align	128
        .global         tvmgen_default_fused_nn_contrib_conv2d_winograd_without_weight_transform_add_nn_relu_2_kernel_2
        .type           tvmgen_default_fused_nn_contrib_conv2d_winograd_without_weight_transform_add_nn_relu_2_kernel_2,@function
        .size           tvmgen_default_fused_nn_contrib_conv2d_winograd_without_weight_transform_add_nn_relu_2_kernel_2,(.L_x_97 - tvmgen_default_fused_nn_contrib_conv2d_winograd_without_weight_transform_add_nn_relu_2_kernel_2)
        .other          tvmgen_default_fused_nn_contrib_conv2d_winograd_without_weight_transform_add_nn_relu_2_kernel_2,@"STO_CUDA_ENTRY STV_DEFAULT"
tvmgen_default_fused_nn_contrib_conv2d_winograd_without_weight_transform_add_nn_relu_2_kernel_2:
.text.tvmgen_default_fused_nn_contrib_conv2d_winograd_without_weight_transform_add_nn_relu_2_kernel_2:
[----:B------:R-:W-:Y:S02]  /*0000*/  MOV R1, c[0x0][0x28] ;  /* 0x00000a0000017a02 */ /* 0x000fe40000000f00 */
[----:B------:R-:W0:Y:S01]  /*0010*/  S2R R7, SR_CTAID.X ;  /* 0x0000000000077919 */ /* 0x000e220000002500 */
[----:B------:R-:W-:Y:S01]  /*0020*/  MOV R6, RZ ;  /* 0x000000ff00067202 */ /* 0x000fe20000000f00 */
[----:B------:R-:W-:Y:S02]  /*0030*/  ULDC.64 UR4, c[0x0][0x118] ;  /* 0x0000460000047ab9 */ /* 0x000fe40000000a00 */
[----:B------:R-:W0:Y:S02]  /*0040*/  S2R R2, SR_TID.X ;  /* 0x0000000000027919 */ /* 0x000e240000002100 */
[----:B0-----:R-:W-:-:S05]  /*0050*/  LEA R3, R7, R2, 0x7 ;  /* 0x0000000207037211 */ /* 0x001fca00078e38ff */
[----:B------:R-:W-:-:S04]  /*0060*/  IMAD R4, R7, -0x62, R3 ;  /* 0xffffff9e07047824 */ /* 0x000fc800078e0203 */
[----:B------:R-:W-:-:S04]  /*0070*/  IMAD.HI R0, R4, 0x5397829d, RZ ;  /* 0x5397829d04007827 */ /* 0x000fc800078e02ff */
[----:B------:R-:W-:Y:S01]  /*0080*/  IMAD R7, R7, -0x1c, R4 ;  /* 0xffffffe407077824 */ /* 0x000fe200078e0204 */
[----:B------:R-:W-:-:S03]  /*0090*/  SHF.R.U32.HI R5, RZ, 0x1f, R0 ;  /* 0x0000001fff057819 */ /* 0x000fc60000011600 */
[----:B------:R-:W-:Y:S01]  /*00a0*/  IMAD.HI R6, R7, -0x6db6db6d, R6 ;  /* 0x9249249307067827 */ /* 0x000fe200078e0206 */
[----:B------:R-:W-:-:S03]  /*00b0*/  LEA.HI.SX32 R5, R0, R5, 0x1c ;  /* 0x0000000500057211 */ /* 0x000fc600078fe2ff */
[----:B------:R-:W-:Y:S01]  /*00c0*/  IMAD.HI R0, R3, 0x5397829d, RZ ;  /* 0x5397829d03007827 */ /* 0x000fe200078e02ff */
[----:B------:R-:W-:-:S03]  /*00d0*/  SHF.R.U32.HI R13, RZ, 0x1f, R6 ;  /* 0x0000001fff0d7819 */ /* 0x000fc60000011606 */
[----:B------:R-:W-:Y:S01]  /*00e0*/  IMAD R5, R5, -0x31, R4 ;  /* 0xffffffcf05057824 */ /* 0x000fe200078e0204 */
[----:B------:R-:W-:Y:S02]  /*00f0*/  MOV R4, RZ ;  /* 0x000000ff00047202 */ /* 0x000fe40000000f00 */
[----:B------:R-:W-:Y:S02]  /*0100*/  SHF.R.U32.HI R9, RZ, 0x1f, R0 ;  /* 0x0000001fff097819 */ /* 0x000fe40000011600 */
[----:B------:R-:W-:Y:S01]  /*0110*/  LEA.HI.SX32 R13, R6, R13, 0x1e ;  /* 0x0000000d060d7211 */ /* 0x000fe200078ff2ff */
[----:B------:R-:W-:Y:S01]  /*0120*/  IMAD.HI R2, R5, -0x6db6db6d, R4 ;  /* 0x9249249305027827 */ /* 0x000fe200078e0204 */
[----:B------:R-:W-:Y:S02]  /*0130*/  LEA.HI.SX32 R23, R0, R9, 0x1c ;  /* 0x0000000900177211 */ /* 0x000fe400078fe2ff */
[----:B------:R-:W-:Y:S01]  /*0140*/  MOV R0, 0x4 ;  /* 0x0000000400007802 */ /* 0x000fe20000000f00 */
[----:B------:R-:W-:Y:S01]  /*0150*/  IMAD R22, R13, -0x7, R7 ;  /* 0xfffffff90d167824 */ /* 0x000fe200078e0207 */
[----:B------:R-:W-:Y:S01]  /*0160*/  SHF.R.U32.HI R11, RZ, 0x1f, R2 ;  /* 0x0000001fff0b7819 */ /* 0x000fe20000011602 */
[----:B------:R-:W-:-:S03]  /*0170*/  IMAD R9, R23, 0x31, R5 ;  /* 0x0000003117097824 */ /* 0x000fc600078e0205 */
[----:B------:R-:W-:-:S05]  /*0180*/  LEA.HI.SX32 R11, R2, R11, 0x1e ;  /* 0x0000000b020b7211 */ /* 0x000fca00078ff2ff */
[----:B------:R-:W-:-:S05]  /*0190*/  IMAD R11, R11, 0x7, -R5 ;  /* 0x000000070b0b7824 */ /* 0x000fca00078e0a05 */
[----:B------:R-:W-:-:S05]  /*01a0*/  IADD3 R5, R11, R9, R22 ;  /* 0x000000090b057210 */ /* 0x000fca0007ffe016 */
[----:B------:R-:W-:-:S05]  /*01b0*/  IMAD.WIDE R4, R5, R0, c[0x0][0x168] ;  /* 0x00005a0005047625 */ /* 0x000fca00078e0200 */
[----:B------:R-:W2:Y:S04]  /*01c0*/  LDG.E.CONSTANT R25, [R4.64+0xc400] ;  /* 0x00c4000404197981 */ /* 0x000ea8000c1e9900 */
[----:B------:R-:W3:Y:S04]  /*01d0*/  LDG.E.CONSTANT R24, [R4.64] ;  /* 0x0000000404187981 */ /* 0x000ee8000c1e9900 */
[----:B------:R-:W4:Y:S04]  /*01e0*/  LDG.E.CONSTANT R19, [R4.64+0x31000] ;  /* 0x0310000404137981 */ /* 0x000f28000c1e9900 */
[----:B------:R-:W5:Y:S04]  /*01f0*/  LDG.E.CONSTANT R18, [R4.64+0x3d400] ;  /* 0x03d4000404127981 */ /* 0x000f68000c1e9900 */
[----:B------:R0:W5:Y:S04]  /*0200*/  LDG.E.CONSTANT R21, [R4.64+0x18800] ;  /* 0x0188000404157981 */ /* 0x000168000c1e9900 */
        /* <DEDUP_REMOVED lines=8> */
[----:B------:R0:W5:Y:S01]  /*0290*/  LDG.E.CONSTANT R11, [R4.64+0x9f400] ;  /* 0x09f40004040b7981 */ /* 0x000162000c1e9900 */
[----:B------:R-:W-:-:S03]  /*02a0*/  IMAD.WIDE R6, R23, R0, c[0x0][0x170] ;  /* 0x00005c0017067625 */ /* 0x000fc600078e0200 */
[----:B------:R0:W5:Y:S04]  /*02b0*/  LDG.E.CONSTANT R8, [R4.64+0xab800] ;  /* 0x0ab8000404087981 */ /* 0x000168000c1e9900 */
[----:B------:R0:W5:Y:S04]  /*02c0*/  LDG.E.CONSTANT R14, [R4.64+0xb7c00] ;  /* 0x0b7c0004040e7981 */ /* 0x000168000c1e9900 */
[----:B------:R1:W5:Y:S01]  /*02d0*/  LDG.E.CONSTANT R6, [R6.64] ;  /* 0x0000000406067981 */ /* 0x000362000c1e9900 */
[----:B------:R-:W-:-:S05]  /*02e0*/  MOV R2, RZ ;  /* 0x000000ff00027202 */ /* 0x000fca0000000f00 */
[----:B------:R-:W-:-:S05]  /*02f0*/  IMAD.HI R2, R3, -0x6db6db6d, R2 ;  /* 0x9249249303027827 */ /* 0x000fca00078e0202 */
[----:B------:R-:W-:-:S04]  /*0300*/  SHF.R.U32.HI R3, RZ, 0x1f, R2 ;  /* 0x0000001fff037819 */ /* 0x000fc80000011602 */
[----:B------:R-:W-:-:S05]  /*0310*/  LEA.HI.SX32 R3, R2, R3, 0x1e ;  /* 0x0000000302037211 */ /* 0x000fca00078ff2ff */
[----:B------:R-:W-:Y:S01]  /*0320*/  IMAD R2, R3, 0xe, R22 ;  /* 0x0000000e03027824 */ /* 0x000fe200078e0216 */
[----:B--2---:R-:W-:Y:S01]  /*0330*/  FADD R22, RZ, -R25 ;  /* 0x80000019ff167221 */ /* 0x004fe20000000000 */
[----:B---3--:R-:W-:Y:S01]  /*0340*/  FADD R24, RZ, R24 ;  /* 0x00000018ff187221 */ /* 0x008fe20000000000 */
[----:B----4-:R-:W-:Y:S01]  /*0350*/  FADD R23, RZ, -R19 ;  /* 0x80000013ff177221 */ /* 0x010fe20000000000 */
[----:B-----5:R-:W-:Y:S02]  /*0360*/  FADD R26, RZ, R18 ;  /* 0x00000012ff1a7221 */ /* 0x020fe40000000000 */
[----:B------:R-:W-:Y:S01]  /*0370*/  FADD R24, R24, R25 ;  /* 0x0000001918187221 */ /* 0x000fe20000000000 */
[----:B0-----:R-:W-:Y:S01]  /*0380*/  FADD R4, -R18, R23 ;  /* 0x0000001712047221 */ /* 0x001fe20000000100 */
[----:B------:R-:W-:Y:S01]  /*0390*/  FADD R3, R21, R22 ;  /* 0x0000001615037221 */ /* 0x000fe20000000000 */
[----:B------:R-:W-:Y:S01]  /*03a0*/  FADD R5, -R17, R26 ;  /* 0x0000001a11057221 */ /* 0x000fe20000000100 */
[----:B------:R-:W-:-:S02]  /*03b0*/  FADD R24, R24, R21 ;  /* 0x0000001518187221 */ /* 0x000fc40000000000 */
[----:B------:R-:W-:Y:S01]  /*03c0*/  FADD R3, R3, R20 ;  /* 0x0000001403037221 */ /* 0x000fe20000000000 */
[----:B------:R-:W-:Y:S01]  /*03d0*/  FADD R20, -R17, R4 ;  /* 0x0000000411147221 */ /* 0x000fe20000000100 */
[----:B-1----:R-:W-:Y:S01]  /*03e0*/  FADD R7, -R16, R5 ;  /* 0x0000000510077221 */ /* 0x002fe20000000100 */
[----:B------:R-:W-:Y:S01]  /*03f0*/  FADD R19, R24, R19 ;  /* 0x0000001318137221 */ /* 0x000fe20000000000 */
[----:B------:R-:W-:Y:S01]  /*0400*/  FADD R4, -R18, R3 ;  /* 0x0000000312047221 */ /* 0x000fe20000000100 */
[----:B------:R-:W-:Y:S01]  /*0410*/  FADD R5, R15, R20 ;  /* 0x000000140f057221 */ /* 0x000fe20000000000 */
[C---:B------:R-:W-:Y:S01]  /*0420*/  FADD R7, -R12.reuse, R7 ;  /* 0x000000070c077221 */ /* 0x040fe20000000100 */
[----:B------:R-:W-:Y:S01]  /*0430*/  FADD R18, R19, R18 ;  /* 0x0000001213127221 */ /* 0x000fe20000000000 */
        /* <DEDUP_REMOVED lines=8> */
[----:B------:R-:W-:Y:S01]  /*04c0*/  FADD R3, -R12, R3 ;  /* 0x000000030c037221 */ /* 0x000fe20000000100 */
[----:B------:R-:W-:Y:S01]  /*04d0*/  FADD R16, R4, R13 ;  /* 0x0000000d04107221 */ /* 0x000fe20000000000 */
[----:B------:R-:W-:Y:S01]  /*04e0*/  FADD R5, -R11, R20 ;  /* 0x000000140b057221 */ /* 0x000fe20000000100 */
        /* <DEDUP_REMOVED lines=8> */
[----:B------:R-:W-:Y:S01]  /*0570*/  SHF.L.U32 R3, R2, 0x1, RZ ;  /* 0x0000000102037819 */ /* 0x000fe200000006ff */
[--C-:B------:R-:W-:Y:S01]  /*0580*/  FADD R15, R15, R6.reuse ;  /* 0x000000060f0f7221 */ /* 0x100fe20000000000 */
[--C-:B------:R-:W-:Y:S01]  /*0590*/  FADD R9, R9, R6.reuse ;  /* 0x0000000609097221 */ /* 0x100fe20000000000 */
[--C-:B------:R-:W-:Y:S01]  /*05a0*/  FADD R11, R11, R6.reuse ;  /* 0x000000060b0b7221 */ /* 0x100fe20000000000 */
[----:B------:R-:W-:Y:S01]  /*05b0*/  FADD R5, R5, R6 ;  /* 0x0000000605057221 */ /* 0x000fe20000000000 */
[----:B------:R-:W-:Y:S01]  /*05c0*/  IMAD.WIDE R2, R3, R0, c[0x0][0x160] ;  /* 0x0000580003027625 */ /* 0x000fe200078e0200 */
[----:B------:R-:W-:-:S02]  /*05d0*/  FMNMX R15, RZ, R15, !PT ;  /* 0x0000000fff0f7209 */ /* 0x000fc40007800000 */
[----:B------:R-:W-:Y:S02]  /*05e0*/  FMNMX R9, RZ, R9, !PT ;  /* 0x00000009ff097209 */ /* 0x000fe40007800000 */
[----:B------:R-:W-:Y:S02]  /*05f0*/  FMNMX R11, RZ, R11, !PT ;  /* 0x0000000bff0b7209 */ /* 0x000fe40007800000 */
[----:B------:R-:W-:Y:S01]  /*0600*/  FMNMX R5, RZ, R5, !PT ;  /* 0x00000005ff057209 */ /* 0x000fe20007800000 */
[----:B------:R-:W-:Y:S04]  /*0610*/  STG.E [R2.64], R15 ;  /* 0x0000000f02007986 */ /* 0x000fe8000c101904 */
[----:B------:R-:W-:Y:S04]  /*0620*/  STG.E [R2.64+0x4], R9 ;  /* 0x0000040902007986 */ /* 0x000fe8000c101904 */
[----:B------:R-:W-:Y:S04]  /*0630*/  STG.E [R2.64+0x38], R11 ;  /* 0x0000380b02007986 */ /* 0x000fe8000c101904 */
[----:B------:R-:W-:Y:S01]  /*0640*/  STG.E [R2.64+0x3c], R5 ;  /* 0x00003c0502007986 */ /* 0x000fe2000c101904 */
[----:B------:R-:W-:Y:S05]  /*0650*/  EXIT ;  /* 0x000000000000794d */ /* 0x000fea0003800000 */
.L_x_19:
        /* <DEDUP_REMOVED lines=10> */
.L_x_97:


//--------------------- .text.tvmgen_default_fused_nn_conv2d_add_1_kernel --------------------------
	.section	.text.tvmgen_default_fused_nn_conv2d_add_1_kernel,"ax",@progbits
	.sectionflags	@"SHF_BARRIERS=1"
	.sectioninfo	@"SHI_REGISTERS=39"
	.align	128
        .global         tvmgen_default_fused_nn_conv2d_add_1_kernel
        .type           tvmgen_default_fused_nn_conv2d_add_1_kernel,@function
        .size           tvmgen_default_fused_nn_conv2d_add_1_kernel,(.L_x_98 - tvmgen_default_fused_nn_conv2d_add_1_kernel)
        .other          tvmgen_default_fused_nn_conv2d_add_1_kernel,@"STO_CUDA_ENTRY STV_DEFAULT"
tvmgen_default_fused_nn_conv2d_add_1_kernel:
.text.tvmgen_default_fused_nn_conv2d_add_1_kernel:
[----:B------:R-:W-:Y:S02]  /*0000*/  MOV R1, c[0x0][0x28] ;  /* 0x00000a0000017a02 */ /* 0x000fe40000000f00 */
[----:B------:R-:W0:Y:S01]  /*0010*/  S2R R0, SR_TID.Z ;  /* 0x0000000000007919 */ /* 0x000e220000002300 */
[----:B------:R-:W-:Y:S01]  /*0020*/  MOV R24, 0x4 ;  /* 0x0000000400187802 */ /* 0x000fe20000000f00 */
[----:B------:R-:W-:Y:S01]  /*0030*/  ULDC.64 UR4, c[0x0][0x118] ;  /* 0x0000460000047ab9 */ /* 0x000fe20000000a00 */
[----:B------:R-:W-:Y:S01]  /*0040*/  MOV R19, RZ ;  /* 0x000000ff00137202 */ /* 0x000fe20000000f00 */
[----:B------:R-:W1:Y:S01]  /*0050*/  S2R R21, SR_TID.X ;  /* 0x0000000000157919 */ /* 0x000e620000002100 */
[----:B------:R-:W-:-:S03]  /*0060*/  MOV R15, RZ ;  /* 0x000000ff000f7202 */ /* 0x000fc60000000f00 */
[----:B------:R-:W2:Y:S04]  /*0070*/  S2R R23, SR_CTAID.Z ;  /* 0x0000000000177919 */ /* 0x000ea80000002700 */
[----:B------:R-:W3:Y:S01]  /*0080*/  S2R R22, SR_CTAID.Y ;  /* 0x0000000000167919 */ /* 0x000ee20000002600 */
[C---:B0-----:R-:W-:Y:S01]  /*0090*/  LEA R28, R0.reuse, 0x360, 0x6 ;  /* 0x00000360001c7811 */ /* 0x041fe200078e30ff */
[----:B-1----:R-:W-:Y:S01]  /*00a0*/  IMAD R20, R0, 0xe, R21 ;  /* 0x0000000e00147824 */ /* 0x002fe200078e0215 */
[C---:B------:R-:W-:Y:S02]  /*00b0*/  SHF.L.U32 R7, R21.reuse, 0x1, RZ ;  /* 0x0000000115077819 */ /* 0x040fe400000006ff */
[----:B------:R-:W-:Y:S01]  /*00c0*/  SHF.L.U32 R4, R21, 0x5, RZ ;  /* 0x0000000515047819 */ /* 0x000fe200000006ff */
[----:B------:R-:W-:Y:S01]  /*00d0*/  IMAD.HI R2, R20, 0x4bda12f7, RZ ;  /* 0x4bda12f714027827 */ /* 0x000fe200078e02ff */
[----:B------:R-:W-:-:S02]  /*00e0*/  LOP3.LUT R6, R7, 0x6, RZ, 0xc0, !PT ;  /* 0x0000000607067812 */ /* 0x000fc400078ec0ff */
[----:B------:R-:W-:Y:S02]  /*00f0*/  LOP3.LUT R4, R4, 0xffffff80, RZ, 0xc0, !PT ;  /* 0xffffff8004047812 */ /* 0x000fe400078ec0ff */
[----:B------:R-:W-:Y:S02]  /*0100*/  SHF.R.U32.HI R3, RZ, 0x1f, R2 ;  /* 0x0000001fff037819 */ /* 0x000fe40000011602 */
[----:B--2---:R-:W-:Y:S02]  /*0110*/  LEA R5, R23, R6, 0xc ;  /* 0x0000000617057211 */ /* 0x004fe400078e60ff */
[----:B------:R-:W-:Y:S02]  /*0120*/  LEA.HI.SX32 R3, R2, R3, 0x1d ;  /* 0x0000000302037211 */ /* 0x000fe400078feaff */
[----:B------:R-:W-:Y:S02]  /*0130*/  LEA R5, R0, R5, 0x8 ;  /* 0x0000000500057211 */ /* 0x000fe400078e40ff */
[----:B------:R-:W-:Y:S01]  /*0140*/  LEA.HI.SX32 R6, R21, R0, 0x1d ;  /* 0x0000000015067211 */ /* 0x000fe200078feaff */
[----:B------:R-:W-:Y:S01]  /*0150*/  IMAD R2, R3, -0x1b, R20 ;  /* 0xffffffe503027824 */ /* 0x000fe200078e0214 */
[----:B------:R-:W-:-:S02]  /*0160*/  IADD3 R4, R4, R5, RZ ;  /* 0x0000000504047210 */ /* 0x000fc40007ffe0ff */
[----:B------:R-:W-:Y:S01]  /*0170*/  SHF.R.S32.HI R5, RZ, 0x1, R21 ;  /* 0x00000001ff057819 */ /* 0x000fe20000011415 */
[----:B------:R-:W-:Y:S01]  /*0180*/  IMAD R9, R3, 0x310, R2 ;  /* 0x0000031003097824 */ /* 0x000fe200078e0202 */
[----:B------:R-:W-:Y:S01]  /*0190*/  ISETP.GE.AND P0, PT, R6, 0x10, PT ;  /* 0x000000100600780c */ /* 0x000fe20003f06270 */
[-C--:B------:R-:W-:Y:S01]  /*01a0*/  IMAD.WIDE R2, R4, R24.reuse, c[0x0][0x170] ;  /* 0x00005c0004027625 */ /* 0x080fe200078e0218 */
[----:B------:R-:W-:Y:S02]  /*01b0*/  LEA R26, R0, R7, 0x4 ;  /* 0x00000007001a7211 */ /* 0x000fe400078e20ff */
[----:B------:R-:W-:Y:S01]  /*01c0*/  ISETP.LT.AND P0, PT, R21, 0x8, !P0 ;  /* 0x000000081500780c */ /* 0x000fe20004701270 */
[----:B---3--:R-:W-:Y:S01]  /*01d0*/  IMAD R9, R22, 0x38, R9 ;  /* 0x0000003816097824 */ /* 0x008fe200078e0209 */
[----:B------:R-:W-:Y:S01]  /*01e0*/  IADD3 R2, P2, R2, 0x4, RZ ;  /* 0x0000000402027810 */ /* 0x000fe20007f5e0ff */
[----:B------:R-:W-:Y:S02]  /*01f0*/  IMAD R5, R0, 0x7, R5 ;  /* 0x0000000700057824 */ /* 0x000fe400078e0205 */
[----:B------:R-:W-:Y:S01]  /*0200*/  IMAD.WIDE R24, R9, R24, c[0x0][0x168] ;  /* 0x00005a0009187625 */ /* 0x000fe200078e0218 */
[----:B------:R-:W-:-:S02]  /*0210*/  IADD3.X R3, RZ, R3, RZ, P2, !PT ;  /* 0x00000003ff037210 */ /* 0x000fc400017fe4ff */
[----:B------:R-:W-:Y:S02]  /*0220*/  ISETP.GT.AND P1, PT, R5, 0x6b, PT ;  /* 0x0000006b0500780c */ /* 0x000fe40003f24270 */
[----:B------:R-:W-:Y:S01]  /*0230*/  MOV R27, R25 ;  /* 0x00000019001b7202 */ /* 0x000fe20000000f00 */
[----:B------:R-:W-:-:S10]  /*0240*/  IMAD.MOV.U32 R25, RZ, RZ, RZ ;  /* 0x000000ffff197224 */ /* 0x000fd400078e00ff */
.L_x_20:
[----:B------:R-:W-:Y:S01]  /*0250*/  @!P1 IMAD.MOV.U32 R13, RZ, RZ, R27 ;  /* 0x000000ffff0d9224 */ /* 0x000fe200078e001b */
[----:B------:R-:W-:Y:S01]  /*0260*/  @!P1 MOV R12, R24 ;  /* 0x00000018000c9202 */ /* 0x000fe20000000f00 */
[----:B------:R0:W2:Y:S04]  /*0270*/  @P0 LDG.E.CONSTANT R16, [R2.64+-0x4] ;  /* 0xfffffc0402100981 */ /* 0x0000a8000c1e9900 */
[----:B------:R-:W3:Y:S04]  /*0280*/  @!P1 LDG.E.CONSTANT R13, [R12.64] ;  /* 0x000000040c0d9981 */ /* 0x000ee8000c1e9900 */
[----:B------:R0:W2:Y:S04]  /*0290*/  @P0 LDG.E.CONSTANT R17, [R2.64] ;  /* 0x0000000402110981 */ /* 0x0000a8000c1e9900 */
[----:B------:R-:W-:Y:S01]  /*02a0*/  BAR.SYNC.DEFER_BLOCKING 0x0 ;  /* 0x0000000000007b1d */ /* 0x000fe20000010000 */
[----:B------:R-:W-:-:S04]  /*02b0*/  IADD3 R25, R25, 0x1, RZ ;  /* 0x0000000119197810 */ /* 0x000fc80007ffe0ff */
[----:B------:R-:W-:Y:S02]  /*02c0*/  ISETP.NE.AND P2, PT, R25, 0x10, PT ;  /* 0x000000101900780c */ /* 0x000fe40003f45270 */
[----:B------:R-:W-:Y:S02]  /*02d0*/  IADD3 R24, P4, R24, 0x6200, RZ ;  /* 0x0000620018187810 */ /* 0x000fe40007f9e0ff */
[----:B0-----:R-:W-:Y:S02]  /*02e0*/  IADD3 R2, P3, R2, 0x20, RZ ;  /* 0x0000002002027810 */ /* 0x001fe40007f7e0ff */
[----:B------:R-:W-:Y:S02]  /*02f0*/  IADD3.X R27, RZ, R27, RZ, P4, !PT ;  /* 0x0000001bff1b7210 */ /* 0x000fe400027fe4ff */
[----:B------:R-:W-:Y:S01]  /*0300*/  IADD3.X R3, RZ, R3, RZ, P3, !PT ;  /* 0x00000003ff037210 */ /* 0x000fe20001ffe4ff */
[----:B---3--:R-:W-:Y:S04]  /*0310*/  @!P1 STS [R20.X4], R13 ;  /* 0x0000000d14009388 */ /* 0x008fe80000004800 */
[----:B--2---:R-:W-:Y:S04]  /*0320*/  @P0 STS.64 [R26.X4+0x360], R16 ;  /* 0x000360101a000388 */ /* 0x004fe80000004a00 */
[----:B------:R-:W-:Y:S06]  /*0330*/  BAR.SYNC.DEFER_BLOCKING 0x0 ;  /* 0x0000000000007b1d */ /* 0x000fec0000010000 */
[----:B------:R-:W-:Y:S04]  /*0340*/  LDS R18, [R21.X8] ;  /* 0x0000000015127984 */ /* 0x000fe80000008800 */
[----:B------:R-:W0:Y:S04]  /*0350*/  LDS.128 R4, [R28] ;  /* 0x000000001c047984 */ /* 0x000e280000000c00 */
[----:B------:R-:W1:Y:S04]  /*0360*/  LDS.128 R8, [R28+0x20] ;  /* 0x000020001c087984 */ /* 0x000e680000000c00 */
[----:B------:R-:W2:Y:S04]  /*0370*/  LDS R30, [R21.X8+0x6c] ;  /* 0x00006c00151e7984 */ /* 0x000ea80000008800 */
[----:B------:R-:W3:Y:S04]  /*0380*/  LDS R29, [R21.X8+0xd8] ;  /* 0x0000d800151d7984 */ /* 0x000ee80000008800 */
[----:B------:R-:W4:Y:S04]  /*0390*/  LDS R32, [R21.X8+0x144] ;  /* 0x0001440015207984 */ /* 0x000f280000008800 */
[----:B------:R-:W-:Y:S04]  /*03a0*/  LDS R31, [R21.X8+0x1b0] ;  /* 0x0001b000151f7984 */ /* 0x000fe80000008800 */
[----:B------:R-:W-:Y:S01]  /*03b0*/  LDS R33, [R21.X8+0x288] ;  /* 0x0002880015217984 */ /* 0x000fe20000008800 */
[----:B0-----:R-:W-:-:S03]  /*03c0*/  FFMA R35, R4, R18, R15 ;  /* 0x0000001204237223 */ /* 0x001fc6000000000f */
[----:B------:R-:W0:Y:S01]  /*03d0*/  LDS.128 R12, [R28+0x10] ;  /* 0x000010001c0c7984 */ /* 0x000e220000000c00 */
[----:B-1----:R-:W-:-:S03]  /*03e0*/  FFMA R34, R18, R8, R19 ;  /* 0x0000000812227223 */ /* 0x002fc60000000013 */
[----:B------:R-:W1:Y:S04]  /*03f0*/  LDS.128 R16, [R28+0x30] ;  /* 0x000030001c107984 */ /* 0x000e680000000c00 */
[----:B------:R-:W5:Y:S04]  /*0400*/  LDS R4, [R21.X8+0x21c] ;  /* 0x00021c0015047984 */ /* 0x000f680000008800 */
[----:B------:R-:W5:Y:S01]  /*0410*/  LDS R8, [R21.X8+0x2f4] ;  /* 0x0002f40015087984 */ /* 0x000f620000008800 */
[C---:B--2---:R-:W-:Y:S01]  /*0420*/  FFMA R36, R30.reuse, R5, R35 ;  /* 0x000000051e247223 */ /* 0x044fe20000000023 */
[----:B------:R-:W-:-:S03]  /*0430*/  FFMA R9, R30, R9, R34 ;  /* 0x000000091e097223 */ /* 0x000fc60000000022 */
[C---:B---3--:R-:W-:Y:S01]  /*0440*/  FFMA R5, R29.reuse, R6, R36 ;  /* 0x000000061d057223 */ /* 0x048fe20000000024 */
[----:B------:R-:W-:-:S03]  /*0450*/  FFMA R10, R29, R10, R9 ;  /* 0x0000000a1d0a7223 */ /* 0x000fc60000000009 */
[C---:B----4-:R-:W-:Y:S01]  /*0460*/  FFMA R5, R32.reuse, R7, R5 ;  /* 0x0000000720057223 */ /* 0x050fe20000000005 */
[----:B------:R-:W-:-:S03]  /*0470*/  FFMA R10, R32, R11, R10 ;  /* 0x0000000b200a7223 */ /* 0x000fc6000000000a */
[----:B0-----:R-:W-:Y:S01]  /*0480*/  FFMA R5, R12, R31, R5 ;  /* 0x0000001f0c057223 */ /* 0x001fe20000000005 */
[----:B-1----:R-:W-:-:S03]  /*0490*/  FFMA R10, R31, R16, R10 ;  /* 0x000000101f0a7223 */ /* 0x002fc6000000000a */
[C---:B-----5:R-:W-:Y:S01]  /*04a0*/  FFMA R6, R4.reuse, R13, R5 ;  /* 0x0000000d04067223 */ /* 0x060fe20000000005 */
[----:B------:R-:W-:-:S03]  /*04b0*/  FFMA R10, R4, R17, R10 ;  /* 0x00000011040a7223 */ /* 0x000fc6000000000a */
[C---:B------:R-:W-:Y:S01]  /*04c0*/  FFMA R5, R33.reuse, R14, R6 ;  /* 0x0000000e21057223 */ /* 0x040fe20000000006 */
[----:B------:R-:W-:-:S03]  /*04d0*/  FFMA R10, R33, R18, R10 ;  /* 0x00000012210a7223 */ /* 0x000fc6000000000a */
[C---:B------:R-:W-:Y:S01]  /*04e0*/  FFMA R15, R8.reuse, R15, R5 ;  /* 0x0000000f080f7223 */ /* 0x040fe20000000005 */
[----:B------:R-:W-:Y:S01]  /*04f0*/  FFMA R19, R8, R19, R10 ;  /* 0x0000001308137223 */ /* 0x000fe2000000000a */
[----:B------:R-:W-:Y:S05]  /*0500*/  @P2 BRA `(.L_x_20) ;  /* 0xfffffd4000002947 */ /* 0x000fea000383ffff */
[----:B------:R-:W-:Y:S02]  /*0510*/  LEA R2, R23, R0, 0x4 ;  /* 0x0000000017027211 */ /* 0x000fe400078e20ff */
[----:B------:R-:W-:Y:S02]  /*0520*/  MOV R5, 0x4 ;  /* 0x0000000400057802 */ /* 0x000fe40000000f00 */
[----:B------:R-:W-:-:S05]  /*0530*/  SHF.L.U32 R2, R2, 0x1, RZ ;  /* 0x0000000102027819 */ /* 0x000fca00000006ff */
[----:B------:R-:W-:-:S05]  /*0540*/  IMAD.WIDE R2, R2, R5, c[0x0][0x178] ;  /* 0x00005e0002027625 */ /* 0x000fca00078e0205 */
[----:B------:R-:W2:Y:S04]  /*0550*/  LDG.E.CONSTANT R6, [R2.64] ;  /* 0x0000000402067981 */ /* 0x000ea8000c1e9900 */
[----:B------:R-:W3:Y:S01]  /*0560*/  LDG.E.CONSTANT R8, [R2.64+0x4] ;  /* 0x0000040402087981 */ /* 0x000ee2000c1e9900 */
[----:B------:R-:W-:-:S04]  /*0570*/  IMAD R0, R0, 0x188, R21 ;  /* 0x0000018800007824 */ /* 0x000fc800078e0215 */
[----:B------:R-:W-:-:S04]  /*0580*/  IMAD R23, R23, 0x1880, R0 ;  /* 0x0000188017177824 */ /* 0x000fc800078e0200 */
[----:B------:R-:W-:-:S04]  /*0590*/  IMAD R4, R22, 0xe, R23 ;  /* 0x0000000e16047824 */ /* 0x000fc800078e0217 */
[----:B------:R-:W-:Y:S01]  /*05a0*/  IMAD.WIDE R4, R4, R5, c[0x0][0x160] ;  /* 0x0000580004047625 */ /* 0x000fe200078e0205 */
[----:B--2---:R-:W-:Y:S01]  /*05b0*/  FADD R15, R15, R6 ;  /* 0x000000060f0f7221 */ /* 0x004fe20000000000 */
[----:B---3--:R-:W-:-:S04]  /*05c0*/  FADD R19, R19, R8 ;  /* 0x0000000813137221 */ /* 0x008fc80000000000 */
[----:B------:R-:W-:Y:S04]  /*05d0*/  STG.E [R4.64], R15 ;  /* 0x0000000f04007986 */ /* 0x000fe8000c101904 */
[----:B------:R-:W-:Y:S01]  /*05e0*/  STG.E [R4.64+0x310], R19 ;  /* 0x0003101304007986 */ /* 0x000fe2000c101904 */
[----:B------:R-:W-:Y:S05]  /*05f0*/  EXIT ;  /* 0x000000000000794d */ /* 0x000fea0003800000 */
.L_x_21:
        /* <DEDUP_REMOVED lines=16> */
.L_x_98:


//--------------------- .text.tvmgen_default_fused_nn_conv2d_add_2_kernel --------------------------
	.section	.text.tvmgen_default_fused_nn_conv2d_add_2_kernel,"ax",@progbits
	.sectionflags	@"SHF_BARRIERS=1"
	.sectioninfo	@"SHI_REGISTERS=38"
	.align	128
        .global         tvmgen_default_fused_nn_conv2d_add_2_kernel
        .type           tvmgen_default_fused_nn_conv2d_add_2_kernel,@function
        .size           tvmgen_default_fused_nn_conv2d_add_2_kernel,(.L_x_99 - tvmgen_default_fused_nn_conv2d_add_2_kernel)
        .other          tvmgen_default_fused_nn_conv2d_add_2_kernel,@"STO_CUDA_ENTRY STV_DEFAULT"
tvmgen_default_fused_nn_conv2d_add_2_kernel:
.text.tvmgen_default_fused_nn_conv2d_add_2_kernel:
[----:B------:R-:W-:Y:S02]  /*0000*/  MOV R1, c[0x0][0x28] ;  /* 0x00000a0000017a02 */ /* 0x000fe40000000f00 */
[----:B------:R-:W0:Y:S01]  /*0010*/  S2R R0, SR_TID.Z ;  /* 0x0000000000007919 */ /* 0x000e220000002300 */
[----:B------:R-:W-:Y:S01]  /*0020*/  MOV R20, 0x4 ;  /* 0x0000000400147802 */ /* 0x000fe20000000f00 */
[----:B------:R-:W-:Y:S01]  /*0030*/  ULDC.64 UR4, c[0x0][0x118] ;  /* 0x0000460000047ab9 */ /* 0x000fe20000000a00 */
[----:B------:R-:W-:Y:S01]  /*0040*/  MOV R24, RZ ;  /* 0x000000ff00187202 */ /* 0x000fe20000000f00 */
[----:B------:R-:W1:Y:S04]  /*0050*/  S2R R17, SR_TID.X ;  /* 0x0000000000117919 */ /* 0x000e680000002100 */
[----:B------:R-:W2:Y:S04]  /*0060*/  S2R R19, SR_CTAID.Z ;  /* 0x0000000000137919 */ /* 0x000ea80000002700 */
[----:B------:R-:W3:Y:S01]  /*0070*/  S2R R18, SR_CTAID.Y ;  /* 0x0000000000127919 */ /* 0x000ee20000002600 */
[C---:B0-----:R-:W-:Y:S01]  /*0080*/  LEA R25, R0.reuse, 0x340, 0x6 ;  /* 0x0000034000197811 */ /* 0x041fe200078e30ff */
[----:B-1----:R-:W-:-:S02]  /*0090*/  IMAD R16, R0, 0x7, R17 ;  /* 0x0000000700107824 */ /* 0x002fc400078e0211 */
[----:B------:R-:W-:Y:S02]  /*00a0*/  IMAD R5, R17, 0x3, RZ ;  /* 0x0000000311057824 */ /* 0x000fe400078e02ff */
[----:B------:R-:W-:Y:S01]  /*00b0*/  IMAD.HI R2, R16, 0x4ec4ec4f, RZ ;  /* 0x4ec4ec4f10027827 */ /* 0x000fe200078e02ff */
[----:B--2---:R-:W-:Y:S02]  /*00c0*/  LEA R4, R19, R0, 0x5 ;  /* 0x0000000013047211 */ /* 0x004fe400078e28ff */
[----:B------:R-:W-:Y:S02]  /*00d0*/  IADD3 R7, R5, 0x1, RZ ;  /* 0x0000000105077810 */ /* 0x000fe40007ffe0ff */
[----:B------:R-:W-:Y:S02]  /*00e0*/  SHF.R.U32.HI R3, RZ, 0x1f, R2 ;  /* 0x0000001fff037819 */ /* 0x000fe40000011602 */
[----:B------:R-:W-:Y:S02]  /*00f0*/  LEA R4, R4, R5, 0x8 ;  /* 0x0000000504047211 */ /* 0x000fe400078e40ff */
[----:B------:R-:W-:-:S02]  /*0100*/  LEA.HI.SX32 R3, R2, R3, 0x1e ;  /* 0x0000000302037211 */ /* 0x000fc400078ff2ff */
[C---:B------:R-:W-:Y:S02]  /*0110*/  IADD3 R9, R5.reuse, 0x2, RZ ;  /* 0x0000000205097810 */ /* 0x040fe40007ffe0ff */
[-C--:B------:R-:W-:Y:S01]  /*0120*/  LEA.HI.SX32 R6, R5, R0.reuse, 0x1c ;  /* 0x0000000005067211 */ /* 0x080fe200078fe2ff */
[----:B------:R-:W-:Y:S01]  /*0130*/  IMAD R2, R3, -0xd, R16 ;  /* 0xfffffff303027824 */ /* 0x000fe200078e0210 */
[-C--:B------:R-:W-:Y:S02]  /*0140*/  LEA.HI.SX32 R7, R7, R0.reuse, 0x1c ;  /* 0x0000000007077211 */ /* 0x080fe400078fe2ff */
[----:B------:R-:W-:Y:S01]  /*0150*/  LEA.HI.SX32 R9, R9, R0, 0x1c ;  /* 0x0000000009097211 */ /* 0x000fe200078fe2ff */
[----:B------:R-:W-:Y:S01]  /*0160*/  IMAD R11, R3, 0xc4, R2 ;  /* 0x000000c4030b7824 */ /* 0x000fe200078e0202 */
[----:B------:R-:W-:Y:S01]  /*0170*/  ISETP.GE.AND P0, PT, R6, 0x20, PT ;  /* 0x000000200600780c */ /* 0x000fe20003f06270 */
[----:B------:R-:W-:Y:S01]  /*0180*/  IMAD.WIDE R2, R4, R20, c[0x0][0x170] ;  /* 0x00005c0004027625 */ /* 0x000fe200078e0214 */
[----:B------:R-:W-:-:S02]  /*0190*/  ISETP.GE.AND P1, PT, R7, 0x20, PT ;  /* 0x000000200700780c */ /* 0x000fc40003f26270 */
[----:B------:R-:W-:Y:S01]  /*01a0*/  ISETP.GE.AND P2, PT, R9, 0x20, PT ;  /* 0x000000200900780c */ /* 0x000fe20003f46270 */
[----:B---3--:R-:W-:Y:S01]  /*01b0*/  IMAD R11, R18, 0x1c, R11 ;  /* 0x0000001c120b7824 */ /* 0x008fe200078e020b */
[----:B------:R-:W-:Y:S02]  /*01c0*/  ISETP.GT.AND P3, PT, R16, 0xcf, PT ;  /* 0x000000cf1000780c */ /* 0x000fe40003f64270 */
[----:B------:R-:W-:Y:S01]  /*01d0*/  ISETP.LT.AND P0, PT, R5, 0x10, !P0 ;  /* 0x000000100500780c */ /* 0x000fe20004701270 */
[----:B------:R-:W-:Y:S01]  /*01e0*/  IMAD.WIDE R20, R11, R20, c[0x0][0x168] ;  /* 0x00005a000b147625 */ /* 0x000fe200078e0214 */
[C---:B------:R-:W-:Y:S02]  /*01f0*/  ISETP.LT.AND P1, PT, R5.reuse, 0xf, !P1 ;  /* 0x0000000f0500780c */ /* 0x040fe40004f21270 */
[----:B------:R-:W-:Y:S02]  /*0200*/  ISETP.LT.AND P2, PT, R5, 0xe, !P2 ;  /* 0x0000000e0500780c */ /* 0x000fe40005741270 */
[----:B------:R-:W-:-:S02]  /*0210*/  MOV R23, R21 ;  /* 0x0000001500177202 */ /* 0x000fc40000000f00 */
[----:B------:R-:W-:Y:S02]  /*0220*/  MOV R9, RZ ;  /* 0x000000ff00097202 */ /* 0x000fe40000000f00 */
[----:B------:R-:W-:Y:S02]  /*0230*/  LEA R21, R0, R5, 0x4 ;  /* 0x0000000500157211 */ /* 0x000fe400078e20ff */
.L_x_22:
[----:B------:R-:W-:Y:S01]  /*0240*/  @!P3 MOV R22, R20 ;  /* 0x000000140016b202 */ /* 0x000fe20000000f00 */
[----:B------:R0:W2:Y:S04]  /*0250*/  @P0 LDG.E.CONSTANT R8, [R2.64] ;  /* 0x0000000402080981 */ /* 0x0000a8000c1e9900 */
[----:B------:R1:W3:Y:S04]  /*0260*/  @!P3 LDG.E.CONSTANT R5, [R22.64] ;  /* 0x000000041605b981 */ /* 0x0002e8000c1e9900 */
[----:B------:R0:W4:Y:S04]  /*0270*/  @P1 LDG.E.CONSTANT R10, [R2.64+0x4] ;  /* 0x00000404020a1981 */ /* 0x000128000c1e9900 */
[----:B------:R0:W5:Y:S04]  /*0280*/  @P2 LDG.E.CONSTANT R26, [R2.64+0x8] ;  /* 0x00000804021a2981 */ /* 0x000168000c1e9900 */
[----:B------:R-:W-:Y:S01]  /*0290*/  BAR.SYNC.DEFER_BLOCKING 0x0 ;  /* 0x0000000000007b1d */ /* 0x000fe20000010000 */
[----:B------:R-:W-:-:S04]  /*02a0*/  IADD3 R24, R24, 0x1, RZ ;  /* 0x0000000118187810 */ /* 0x000fc80007ffe0ff */
[----:B------:R-:W-:Y:S02]  /*02b0*/  ISETP.NE.AND P4, PT, R24, 0x10, PT ;  /* 0x000000101800780c */ /* 0x000fe40003f85270 */
[----:B------:R-:W-:Y:S02]  /*02c0*/  IADD3 R20, P6, R20, 0x3100, RZ ;  /* 0x0000310014147810 */ /* 0x000fe40007fde0ff */
[----:B0-----:R-:W-:Y:S02]  /*02d0*/  IADD3 R2, P5, R2, 0x40, RZ ;  /* 0x0000004002027810 */ /* 0x001fe40007fbe0ff */
[----:B-1----:R-:W-:Y:S02]  /*02e0*/  IADD3.X R23, RZ, R23, RZ, P6, !PT ;  /* 0x00000017ff177210 */ /* 0x002fe400037fe4ff */
[----:B------:R-:W-:Y:S01]  /*02f0*/  IADD3.X R3, RZ, R3, RZ, P5, !PT ;  /* 0x00000003ff037210 */ /* 0x000fe20002ffe4ff */
[----:B---3--:R-:W-:Y:S04]  /*0300*/  @!P3 STS [R16.X4], R5 ;  /* 0x000000051000b388 */ /* 0x008fe80000004800 */
[----:B--2---:R-:W-:Y:S04]  /*0310*/  @P0 STS [R21.X4+0x340], R8 ;  /* 0x0003400815000388 */ /* 0x004fe80000004800 */
[----:B----4-:R-:W-:Y:S04]  /*0320*/  @P1 STS [R21.X4+0x344], R10 ;  /* 0x0003440a15001388 */ /* 0x010fe80000004800 */
[----:B-----5:R-:W-:Y:S04]  /*0330*/  @P2 STS [R21.X4+0x348], R26 ;  /* 0x0003481a15002388 */ /* 0x020fe80000004800 */
[----:B------:R-:W-:Y:S06]  /*0340*/  BAR.SYNC.DEFER_BLOCKING 0x0 ;  /* 0x0000000000007b1d */ /* 0x000fec0000010000 */
[----:B------:R-:W-:Y:S04]  /*0350*/  LDS R11, [R17.X8] ;  /* 0x00000000110b7984 */ /* 0x000fe80000008800 */
[----:B------:R-:W0:Y:S04]  /*0360*/  LDS.128 R12, [R25] ;  /* 0x00000000190c7984 */ /* 0x000e280000000c00 */
[----:B------:R-:W1:Y:S04]  /*0370*/  LDS R31, [R17.X8+0x34] ;  /* 0x00003400111f7984 */ /* 0x000e680000008800 */
[----:B------:R-:W2:Y:S04]  /*0380*/  LDS R32, [R17.X8+0x68] ;  /* 0x0000680011207984 */ /* 0x000ea80000008800 */
[----:B------:R-:W3:Y:S04]  /*0390*/  LDS R30, [R17.X8+0x9c] ;  /* 0x00009c00111e7984 */ /* 0x000ee80000008800 */
[----:B------:R-:W-:Y:S04]  /*03a0*/  LDS R33, [R17.X8+0xd0] ;  /* 0x0000d00011217984 */ /* 0x000fe80000008800 */
[----:B------:R-:W4:Y:S04]  /*03b0*/  LDS.128 R4, [R25+0x10] ;  /* 0x0000100019047984 */ /* 0x000f280000000c00 */
[----:B------:R-:W5:Y:S04]  /*03c0*/  LDS R22, [R17.X8+0x104] ;  /* 0x0001040011167984 */ /* 0x000f680000008800 */
[----:B------:R-:W5:Y:S04]  /*03d0*/  LDS R27, [R17.X8+0x138] ;  /* 0x00013800111b7984 */ /* 0x000f680000008800 */
[----:B------:R-:W5:Y:S04]  /*03e0*/  LDS R26, [R17.X8+0x16c] ;  /* 0x00016c00111a7984 */ /* 0x000f680000008800 */
[----:B------:R-:W-:Y:S01]  /*03f0*/  LDS R29, [R17.X8+0x1a0] ;  /* 0x0001a000111d7984 */ /* 0x000fe20000008800 */
[----:B0-----:R-:W-:-:S03]  /*0400*/  FFMA R12, R12, R11, R9 ;  /* 0x0000000b0c0c7223 */ /* 0x001fc60000000009 */
[----:B------:R-:W-:Y:S04]  /*0410*/  LDS R28, [R17.X8+0x1d4] ;  /* 0x0001d400111c7984 */ /* 0x000fe80000008800 */
[----:B------:R-:W0:Y:S01]  /*0420*/  LDS.128 R8, [R25+0x20] ;  /* 0x0000200019087984 */ /* 0x000e220000000c00 */
[----:B-1----:R-:W-:-:S03]  /*0430*/  FFMA R13, R31, R13, R12 ;  /* 0x0000000d1f0d7223 */ /* 0x002fc6000000000c */
[----:B------:R-:W1:Y:S01]  /*0440*/  LDS R31, [R17.X8+0x208] ;  /* 0x00020800111f7984 */ /* 0x000e620000008800 */
[----:B--2---:R-:W-:-:S04]  /*0450*/  FFMA R13, R32, R14, R13 ;  /* 0x0000000e200d7223 */ /* 0x004fc8000000000d */
[----:B---3--:R-:W-:Y:S02]  /*0460*/  FFMA R13, R30, R15, R13 ;  /* 0x0000000f1e0d7223 */ /* 0x008fe4000000000d */
[----:B------:R-:W2:Y:S02]  /*0470*/  LDS R30, [R17.X8+0x23c] ;  /* 0x00023c00111e7984 */ /* 0x000ea40000008800 */
[----:B----4-:R-:W-:Y:S02]  /*0480*/  FFMA R35, R4, R33, R13 ;  /* 0x0000002104237223 */ /* 0x010fe4000000000d */
[----:B------:R-:W-:Y:S04]  /*0490*/  LDS R33, [R17.X8+0x270] ;  /* 0x0002700011217984 */ /* 0x000fe80000008800 */
[----:B------:R-:W3:Y:S01]  /*04a0*/  LDS.128 R12, [R25+0x30] ;  /* 0x00003000190c7984 */ /* 0x000ee20000000c00 */
[----:B-----5:R-:W-:-:S03]  /*04b0*/  FFMA R32, R22, R5, R35 ;  /* 0x0000000516207223 */ /* 0x020fc60000000023 */
[----:B------:R-:W4:Y:S04]  /*04c0*/  LDS R22, [R17.X8+0x2a4] ;  /* 0x0002a40011167984 */ /* 0x000f280000008800 */
[----:B------:R-:W5:Y:S04]  /*04d0*/  LDS R5, [R17.X8+0x2d8] ;  /* 0x0002d80011057984 */ /* 0x000f680000008800 */
[----:B------:R-:W5:Y:S01]  /*04e0*/  LDS R4, [R17.X8+0x30c] ;  /* 0x00030c0011047984 */ /* 0x000f620000008800 */
[----:B------:R-:W-:-:S04]  /*04f0*/  FFMA R27, R27, R6, R32 ;  /* 0x000000061b1b7223 */ /* 0x000fc80000000020 */
[----:B------:R-:W-:-:S04]  /*0500*/  FFMA R7, R26, R7, R27 ;  /* 0x000000071a077223 */ /* 0x000fc8000000001b */
[----:B0-----:R-:W-:-:S04]  /*0510*/  FFMA R7, R8, R29, R7 ;  /* 0x0000001d08077223 */ /* 0x001fc80000000007 */
[----:B------:R-:W-:-:S04]  /*0520*/  FFMA R28, R28, R9, R7 ;  /* 0x000000091c1c7223 */ /* 0x000fc80000000007 */
[----:B-1----:R-:W-:-:S04]  /*0530*/  FFMA R31, R31, R10, R28 ;  /* 0x0000000a1f1f7223 */ /* 0x002fc8000000001c */
[----:B--2---:R-:W-:-:S04]  /*0540*/  FFMA R11, R30, R11, R31 ;  /* 0x0000000b1e0b7223 */ /* 0x004fc8000000001f */
[----:B---3--:R-:W-:-:S04]  /*0550*/  FFMA R11, R12, R33, R11 ;  /* 0x000000210c0b7223 */ /* 0x008fc8000000000b */
[----:B----4-:R-:W-:-:S04]  /*0560*/  FFMA R22, R22, R13, R11 ;  /* 0x0000000d16167223 */ /* 0x010fc8000000000b */
[----:B-----5:R-:W-:-:S04]  /*0570*/  FFMA R5, R5, R14, R22 ;  /* 0x0000000e05057223 */ /* 0x020fc80000000016 */
[----:B------:R-:W-:Y:S01]  /*0580*/  FFMA R9, R4, R15, R5 ;  /* 0x0000000f04097223 */ /* 0x000fe20000000005 */
[----:B------:R-:W-:Y:S05]  /*0590*/  @P4 BRA `(.L_x_22) ;  /* 0xfffffca000004947 */ /* 0x000fea000383ffff */
[----:B------:R-:W-:Y:S02]  /*05a0*/  LEA R2, R19, R0, 0x5 ;  /* 0x0000000013027211 */ /* 0x000fe400078e28ff */
[----:B------:R-:W-:-:S05]  /*05b0*/  MOV R5, 0x4 ;  /* 0x0000000400057802 */ /* 0x000fca0000000f00 */
[----:B------:R-:W-:-:S06]  /*05c0*/  IMAD.WIDE R2, R2, R5, c[0x0][0x178] ;  /* 0x00005e0002027625 */ /* 0x000fcc00078e0205 */
[----:B------:R-:W2:Y:S01]  /*05d0*/  LDG.E.CONSTANT R2, [R2.64] ;  /* 0x0000000402027981 */ /* 0x000ea2000c1e9900 */
[----:B------:R-:W-:-:S04]  /*05e0*/  IMAD R0, R0, 0x31, R17 ;  /* 0x0000003100007824 */ /* 0x000fc800078e0211 */
[----:B------:R-:W-:-:S04]  /*05f0*/  IMAD R19, R19, 0x620, R0 ;  /* 0x0000062013137824 */ /* 0x000fc800078e0200 */
[----:B------:R-:W-:-:S04]  /*0600*/  IMAD R4, R18, 0x7, R19 ;  /* 0x0000000712047824 */ /* 0x000fc800078e0213 */
[----:B------:R-:W-:Y:S01]  /*0610*/  IMAD.WIDE R4, R4, R5, c[0x0][0x160] ;  /* 0x0000580004047625 */ /* 0x000fe200078e0205 */
[----:B--2---:R-:W-:-:S05]  /*0620*/  FADD R9, R9, R2 ;  /* 0x0000000209097221 */ /* 0x004fca0000000000 */
[----:B------:R-:W-:Y:S01]  /*0630*/  STG.E [R4.64], R9 ;  /* 0x0000000904007986 */ /* 0x000fe2000c101904 */
[----:B------:R-:W-:Y:S05]  /*0640*/  EXIT ;  /* 0x000000000000794d */ /* 0x000fea0003800000 */
.L_x_23:
        /* <DEDUP_REMOVED lines=11> */
.L_x_99:


//--------------------- .text.tvmgen_default_fused_nn_contrib_conv2d_winograd_without_weight_transform_add_add_nn_relu_1_kernel_1 --------------------------
	.section	.text.tvmgen_default_fused_nn_contrib_conv2d_winograd_without_weight_transform_add_add_nn_relu_1_kernel_1,"ax",@progbits
	.sectionflags	@"SHF_BARRIERS=1"
	.sectioninfo	@"SHI_REGISTERS=51"
	.align	128
        .global         tvmgen_default_fused_nn_contrib_conv2d_winograd_without_weight_transform_add_add_nn_relu_1_kernel_1
        .type           tvmgen_default_fused_nn_contrib_conv2d_winograd_without_weight_transform_add_add_nn_relu_1_kernel_1,@function
        .size           tvmgen_default_fused_nn_contrib_conv2d_winograd_without_weight_transform_add_add_nn_relu_1_kernel_1,(.L_x_100 - tvmgen_default_fused_nn_contrib_conv2d_winograd_without_weight_transform_add_add_nn_relu_1_kernel_1)
        .other          tvmgen_default_fused_nn_contrib_conv2d_winograd_without_weight_transform_add_add_nn_relu_1_kernel_1,@"STO_CUDA_ENTRY STV_DEFAULT"
tvmgen_default_fused_nn_contrib_conv2d_winograd_without_weight_transform_add_add_nn_relu_1_kernel_1:
.text.tvmgen_default_fused_nn_contrib_conv2d_winograd_without_weight_transform_add_add_nn_relu_1_kernel_1:
[----:B------:R-:W-:Y:S02]  /*0000*/  MOV R1, c[0x0][0x28] ;  /* 0x00000a0000017a02 */ /* 0x000fe40000000f00 */
[----:B------:R-:W0:Y:S01]  /*0010*/  S2R R0, SR_CTAID.Z ;  /* 0x0000000000007919 */ /* 0x000e220000002700 */
[----:B------:R-:W-:Y:S01]  /*0020*/  MOV R28, RZ ;  /* 0x000000ff001c7202 */ /* 0x000fe20000000f00 */
[----:B------:R-:W-:Y:S01]  /*0030*/  CS2R R40, SRZ ;  /* 0x0000000000287805 */ /* 0x000fe2000001ff00 */
[----:B------:R-:W-:Y:S01]  /*0040*/  MOV R5, RZ ;  /* 0x000000ff00057202 */ /* 0x000fe20000000f00 */
[----:B------:R-:W1:Y:S01]  /*0050*/  S2R R2, SR_TID.Y ;  /* 0x0000000000027919 */ /* 0x000e620000002200 */
[----:B------:R-:W-:Y:S01]  /*0060*/  MOV R20, RZ ;  /* 0x000000ff00147202 */ /* 0x000fe20000000f00 */
[----:B------:R-:W-:Y:S01]  /*0070*/  CS2R R38, SRZ ;  /* 0x0000000000267805 */ /* 0x000fe2000001ff00 */
[----:B------:R-:W-:Y:S01]  /*0080*/  MOV R35, RZ ;  /* 0x000000ff00237202 */ /* 0x000fe20000000f00 */
[----:B------:R-:W2:Y:S01]  /*0090*/  S2R R3, SR_TID.X ;  /* 0x0000000000037919 */ /* 0x000ea20000002100 */
[----:B------:R-:W-:Y:S01]  /*00a0*/  CS2R R36, SRZ ;  /* 0x0000000000247805 */ /* 0x000fe2000001ff00 */
[----:B------:R-:W-:Y:S01]  /*00b0*/  CS2R R30, SRZ ;  /* 0x00000000001e7805 */ /* 0x000fe2000001ff00 */
[----:B------:R-:W-:Y:S01]  /*00c0*/  MOV R25, RZ ;  /* 0x000000ff00197202 */ /* 0x000fe20000000f00 */
[----:B------:R-:W-:Y:S01]  /*00d0*/  ULDC.64 UR4, c[0x0][0x118] ;  /* 0x0000460000047ab9 */ /* 0x000fe20000000a00 */
[----:B------:R-:W-:-:S02]  /*00e0*/  MOV R26, RZ ;  /* 0x000000ff001a7202 */ /* 0x000fc40000000f00 */
[----:B------:R-:W-:Y:S02]  /*00f0*/  MOV R22, RZ ;  /* 0x000000ff00167202 */ /* 0x000fe40000000f00 */
[----:B------:R-:W-:Y:S02]  /*0100*/  MOV R14, RZ ;  /* 0x000000ff000e7202 */ /* 0x000fe40000000f00 */
[----:B------:R-:W-:Y:S02]  /*0110*/  MOV R12, RZ ;  /* 0x000000ff000c7202 */ /* 0x000fe40000000f00 */
.L_x_25:
[----:B------:R-:W3:Y:S01]  /*0120*/  S2R R7, SR_CTAID.Y ;  /* 0x0000000000077919 */ /* 0x000ee20000002600 */
[--C-:B-12---:R-:W-:Y:S01]  /*0130*/  IMAD R13, R2, 0x31, R3.reuse ;  /* 0x00000031020d7824 */ /* 0x106fe200078e0203 */
[C---:B0-----:R-:W-:Y:S02]  /*0140*/  LEA R9, R0.reuse, R5, 0x3 ;  /* 0x0000000500097211 */ /* 0x041fe400078e18ff */
[----:B------:R-:W-:Y:S01]  /*0150*/  MOV R4, 0x4 ;  /* 0x0000000400047802 */ /* 0x000fe20000000f00 */
[----:B------:R-:W-:Y:S01]  /*0160*/  IMAD R17, R0, 0x6200, R3 ;  /* 0x0000620000117824 */ /* 0x000fe200078e0203 */
[----:B------:R-:W-:Y:S01]  /*0170*/  SHF.L.U32 R15, R13, 0x2, RZ ;  /* 0x000000020d0f7819 */ /* 0x000fe200000006ff */
[----:B------:R-:W-:Y:S01]  /*0180*/  BAR.SYNC.DEFER_BLOCKING 0x0 ;  /* 0x0000000000007b1d */ /* 0x000fe20000010000 */
[----:B------:R-:W-:-:S02]  /*0190*/  SHF.L.U32 R9, R9, 0xb, RZ ;  /* 0x0000000b09097819 */ /* 0x000fc400000006ff */
[----:B------:R-:W-:Y:S02]  /*01a0*/  LOP3.LUT R8, R15, 0xffffff80, RZ, 0xc0, !PT ;  /* 0xffffff800f087812 */ /* 0x000fe400078ec0ff */
[----:B---3--:R-:W-:-:S04]  /*01b0*/  SHF.L.U32 R16, R7, 0x5, RZ ;  /* 0x0000000507107819 */ /* 0x008fc800000006ff */
[----:B------:R-:W-:-:S04]  /*01c0*/  LOP3.LUT R6, R16, 0xffffffe0, R13, 0xe2, !PT ;  /* 0xffffffe010067812 */ /* 0x000fc800078ee20d */
[----:B------:R-:W-:Y:S02]  /*01d0*/  IADD3 R11, R9, R6, R8 ;  /* 0x00000006090b7210 */ /* 0x000fe40007ffe008 */
[----:B------:R-:W0:Y:S01]  /*01e0*/  S2R R8, SR_CTAID.X ;  /* 0x0000000000087919 */ /* 0x000e220000002500 */
[C---:B------:R-:W-:Y:S02]  /*01f0*/  ISETP.GT.AND P0, PT, R13.reuse, 0x77, PT ;  /* 0x000000770d00780c */ /* 0x040fe40003f04270 */
[----:B------:R-:W-:Y:S01]  /*0200*/  IADD3 R18, R13, 0x4, RZ ;  /* 0x000000040d127810 */ /* 0x000fe20007ffe0ff */
[----:B------:R-:W-:Y:S01]  /*0210*/  IMAD.WIDE R10, R11, R4, c[0x0][0x170] ;  /* 0x00005c000b0a7625 */ /* 0x000fe200078e0204 */
[----:B------:R-:W-:Y:S02]  /*0220*/  ISETP.GT.OR P0, PT, R2, 0x2, P0 ;  /* 0x000000020200780c */ /* 0x000fe40000704670 */
[----:B------:R-:W-:Y:S02]  /*0230*/  SHF.L.U32 R19, R7, 0x5, RZ ;  /* 0x0000000507137819 */ /* 0x000fe400000006ff */
[----:B------:R-:W-:Y:S01]  /*0240*/  SHF.R.S32.HI R24, RZ, 0x1, R2 ;  /* 0x00000001ff187819 */ /* 0x000fe20000011402 */
[----:B------:R1:W2:Y:S01]  /*0250*/  LDG.E.CONSTANT R6, [R10.64] ;  /* 0x000000040a067981 */ /* 0x0002a2000c1e9900 */
[----:B------:R-:W-:-:S02]  /*0260*/  LOP3.LUT R18, R19, 0xffffffe0, R18, 0xe2, !PT ;  /* 0xffffffe013127812 */ /* 0x000fc400078ee212 */
[----:B-1----:R-:W-:-:S05]  /*0270*/  IADD3 R10, R15, 0x310, RZ ;  /* 0x000003100f0a7810 */ /* 0x002fca0007ffe0ff */
[----:B------:R-:W-:Y:S01]  /*0280*/  @!P0 IADD3 R15, R15, 0x620, RZ ;  /* 0x000006200f0f8810 */ /* 0x000fe20007ffe0ff */
[----:B0-----:R-:W-:Y:S01]  /*0290*/  IMAD R19, R8, 0x62, R17 ;  /* 0x0000006208137824 */ /* 0x001fe200078e0211 */
[----:B------:R-:W-:Y:S02]  /*02a0*/  @!P0 IADD3 R17, R13, 0x8, RZ ;  /* 0x000000080d118810 */ /* 0x000fe40007ffe0ff */
[----:B------:R-:W-:Y:S01]  /*02b0*/  LOP3.LUT R10, R10, 0xffffff80, RZ, 0xc0, !PT ;  /* 0xffffff800a0a7812 */ /* 0x000fe200078ec0ff */
[----:B------:R-:W-:Y:S01]  /*02c0*/  IMAD R19, R24, 0xc4, R19 ;  /* 0x000000c418137824 */ /* 0x000fe200078e0213 */
[----:B------:R-:W-:Y:S02]  /*02d0*/  LOP3.LUT R24, R2, 0x1, RZ, 0xc0, !PT ;  /* 0x0000000102187812 */ /* 0x000fe400078ec0ff */
[----:B------:R-:W-:Y:S02]  /*02e0*/  @!P0 LOP3.LUT R16, R16, 0xffffffe0, R17, 0xe2, !PT ;  /* 0xffffffe010108812 */ /* 0x000fe400078ee211 */
[----:B------:R-:W-:Y:S01]  /*02f0*/  @!P0 LOP3.LUT R15, R15, 0xffffff80, RZ, 0xc0, !PT ;  /* 0xffffff800f0f8812 */ /* 0x000fe200078ec0ff */
[----:B------:R-:W-:Y:S01]  /*0300*/  IMAD R24, R24, 0x31, R19 ;  /* 0x0000003118187824 */ /* 0x000fe200078e0213 */
[----:B------:R-:W-:-:S02]  /*0310*/  IADD3 R19, R9, R18, R10 ;  /* 0x0000001209137210 */ /* 0x000fc40007ffe00a */
[----:B------:R-:W-:Y:S01]  /*0320*/  @!P0 IADD3 R15, R9, R16, R15 ;  /* 0x00000010090f8210 */ /* 0x000fe20007ffe00f */
[----:B------:R-:W-:Y:S02]  /*0330*/  IMAD R11, R5, 0xc40, R24 ;  /* 0x00000c40050b7824 */ /* 0x000fe400078e0218 */
[----:B------:R-:W-:-:S04]  /*0340*/  IMAD.WIDE R18, R19, R4, c[0x0][0x170] ;  /* 0x00005c0013127625 */ /* 0x000fc800078e0204 */
[-C--:B------:R-:W-:Y:S02]  /*0350*/  @!P0 IMAD.WIDE R16, R15, R4.reuse, c[0x0][0x170] ;  /* 0x00005c000f108625 */ /* 0x080fe400078e0204 */
[----:B------:R-:W3:Y:S02]  /*0360*/  LDG.E.CONSTANT R18, [R18.64] ;  /* 0x0000000412127981 */ /* 0x000ee4000c1e9900 */
[----:B------:R-:W-:Y:S02]  /*0370*/  IMAD.WIDE R10, R11, R4, c[0x0][0x168] ;  /* 0x00005a000b0a7625 */ /* 0x000fe400078e0204 */
[----:B------:R-:W4:Y:S04]  /*0380*/  @!P0 LDG.E.CONSTANT R16, [R16.64] ;  /* 0x0000000410108981 */ /* 0x000f28000c1e9900 */
[----:B------:R-:W5:Y:S04]  /*0390*/  LDG.E.CONSTANT R4, [R10.64] ;  /* 0x000000040a047981 */ /* 0x000f68000c1e9900 */
[----:B------:R-:W5:Y:S04]  /*03a0*/  LDG.E.CONSTANT R24, [R10.64+0x620] ;  /* 0x000620040a187981 */ /* 0x000f68000c1e9900 */
[----:B------:R-:W5:Y:S04]  /*03b0*/  LDG.E.CONSTANT R32, [R10.64+0xc40] ;  /* 0x000c40040a207981 */ /* 0x000f68000c1e9900 */
[----:B------:R-:W5:Y:S04]  /*03c0*/  LDG.E.CONSTANT R34, [R10.64+0x1260] ;  /* 0x001260040a227981 */ /* 0x000f68000c1e9900 */
[----:B------:R-:W5:Y:S04]  /*03d0*/  LDG.E.CONSTANT R42, [R10.64+0x1880] ;  /* 0x001880040a2a7981 */ /* 0x000f68000c1e9900 */
[----:B------:R-:W5:Y:S04]  /*03e0*/  LDG.E.CONSTANT R44, [R10.64+0x1ea0] ;  /* 0x001ea0040a2c7981 */ /* 0x000f68000c1e9900 */
[----:B------:R-:W5:Y:S04]  /*03f0*/  LDG.E.CONSTANT R46, [R10.64+0x24c0] ;  /* 0x0024c0040a2e7981 */ /* 0x000f68000c1e9900 */
[----:B------:R-:W5:Y:S01]  /*0400*/  LDG.E.CONSTANT R48, [R10.64+0x2ae0] ;  /* 0x002ae0040a307981 */ /* 0x000f62000c1e9900 */
[----:B------:R-:W-:-:S03]  /*0410*/  LEA R9, R2, 0x80, 0x3 ;  /* 0x0000008002097811 */ /* 0x000fc600078e18ff */
[----:B--2---:R0:W-:Y:S02]  /*0420*/  STS [R13.X4], R6 ;  /* 0x000000060d007388 */ /* 0x0041e40000004800 */
[----:B0-----:R-:W-:-:S04]  /*0430*/  LEA R6, R3, 0x800, 0x2 ;  /* 0x0000080003067811 */ /* 0x001fc800078e10ff */
[----:B------:R-:W-:Y:S01]  /*0440*/  IADD3 R6, R6, 0x188, RZ ;  /* 0x0000018806067810 */ /* 0x000fe20007ffe0ff */
[----:B---3--:R-:W-:Y:S04]  /*0450*/  STS [R13.X4+0x310], R18 ;  /* 0x000310120d007388 */ /* 0x008fe80000004800 */
[----:B----4-:R-:W-:Y:S04]  /*0460*/  @!P0 STS [R13.X4+0x620], R16 ;  /* 0x000620100d008388 */ /* 0x010fe80000004800 */
[----:B-----5:R0:W-:Y:S04]  /*0470*/  STS [R13.X4+0x800], R4 ;  /* 0x000800040d007388 */ /* 0x0201e80000004800 */
[----:B------:R1:W-:Y:S04]  /*0480*/  STS [R13.X4+0xb10], R24 ;  /* 0x000b10180d007388 */ /* 0x0003e80000004800 */
[----:B------:R1:W-:Y:S04]  /*0490*/  STS [R13.X4+0xe20], R32 ;  /* 0x000e20200d007388 */ /* 0x0003e80000004800 */
[----:B------:R1:W-:Y:S04]  /*04a0*/  STS [R13.X4+0x1130], R34 ;  /* 0x001130220d007388 */ /* 0x0003e80000004800 */
[----:B------:R1:W-:Y:S04]  /*04b0*/  STS [R13.X4+0x1440], R42 ;  /* 0x0014402a0d007388 */ /* 0x0003e80000004800 */
[----:B------:R1:W-:Y:S04]  /*04c0*/  STS [R13.X4+0x1750], R44 ;  /* 0x0017502c0d007388 */ /* 0x0003e80000004800 */
[----:B------:R1:W-:Y:S04]  /*04d0*/  STS [R13.X4+0x1a60], R46 ;  /* 0x001a602e0d007388 */ /* 0x0003e80000004800 */
[----:B------:R1:W-:Y:S01]  /*04e0*/  STS [R13.X4+0x1d70], R48 ;  /* 0x001d70300d007388 */ /* 0x0003e20000004800 */
[----:B0-----:R-:W-:-:S03]  /*04f0*/  MOV R4, 0x80 ;  /* 0x0000008000047802 */ /* 0x001fc60000000f00 */
[----:B------:R-:W-:Y:S06]  /*0500*/  BAR.SYNC.DEFER_BLOCKING 0x0 ;  /* 0x0000000000007b1d */ /* 0x000fec0000010000 */
.L_x_24:
[----:B------:R-:W-:Y:S01]  /*0510*/  LDS R29, [R6+-0x188] ;  /* 0xfffe7800061d7984 */ /* 0x000fe20000000800 */
[----:B------:R-:W-:-:S03]  /*0520*/  IADD3 R4, R4, 0x400, RZ ;  /* 0x0000040004047810 */ /* 0x000fc60007ffe0ff */
[----:B------:R-:W0:Y:S01]  /*0530*/  LDS.64 R16, [R9+-0x80] ;  /* 0xffff800009107984 */ /* 0x000e220000000a00 */
[----:B------:R-:W-:-:S03]  /*0540*/  ISETP.NE.AND P0, PT, R4, 0x880, PT ;  /* 0x000008800400780c */ /* 0x000fc60003f05270 */
[----:B------:R-:W2:Y:S04]  /*0550*/  LDS R15, [R6+-0xc4] ;  /* 0xffff3c00060f7984 */ /* 0x000ea80000000800 */
[----:B------:R-:W3:Y:S04]  /*0560*/  LDS.64 R10, [R9+-0x60] ;  /* 0xffffa000090a7984 */ /* 0x000ee80000000a00 */
[----:B-1----:R-:W1:Y:S01]  /*0570*/  LDS.64 R32, [R9+-0x40] ;  /* 0xffffc00009207984 */ /* 0x002e620000000a00 */
[C---:B0-----:R-:W-:Y:S01]  /*0580*/  FFMA R34, R29.reuse, R17, R20 ;  /* 0x000000111d227223 */ /* 0x041fe20000000014 */
[----:B------:R-:W-:-:S02]  /*0590*/  FFMA R13, R29, R16, R28 ;  /* 0x000000101d0d7223 */ /* 0x000fc4000000001c */
[----:B------:R-:W0:Y:S01]  /*05a0*/  LDS.64 R20, [R9+-0x20] ;  /* 0xffffe00009147984 */ /* 0x000e220000000a00 */
[----:B--2---:R-:W-:Y:S01]  /*05b0*/  FFMA R23, R16, R15, R35 ;  /* 0x0000000f10177223 */ /* 0x004fe20000000023 */
[----:B------:R-:W-:Y:S02]  /*05c0*/  FFMA R18, R15, R17, R40 ;  /* 0x000000110f127223 */ /* 0x000fe40000000028 */
[----:B------:R-:W-:Y:S01]  /*05d0*/  LDS.64 R16, [R9] ;  /* 0x0000000009107984 */ /* 0x000fe20000000a00 */
[C---:B---3--:R-:W-:Y:S01]  /*05e0*/  FFMA R27, R29.reuse, R10, R38 ;  /* 0x0000000a1d1b7223 */ /* 0x048fe20000000026 */
[-C--:B------:R-:W-:Y:S01]  /*05f0*/  FFMA R28, R29, R11.reuse, R36 ;  /* 0x0000000b1d1c7223 */ /* 0x080fe20000000024 */
[----:B------:R-:W-:Y:S01]  /*0600*/  FFMA R24, R15, R11, R30 ;  /* 0x0000000b0f187223 */ /* 0x000fe2000000001e */
[----:B------:R-:W-:Y:S01]  /*0610*/  FFMA R19, R10, R15, R41 ;  /* 0x0000000f0a137223 */ /* 0x000fe20000000029 */
[C---:B-1----:R-:W-:Y:S01]  /*0620*/  FFMA R35, R29.reuse, R32, R25 ;  /* 0x000000201d237223 */ /* 0x042fe20000000019 */
[----:B------:R-:W-:Y:S01]  /*0630*/  FFMA R26, R29, R33, R26 ;  /* 0x000000211d1a7223 */ /* 0x000fe2000000001a */
[----:B------:R-:W-:Y:S01]  /*0640*/  FFMA R25, R32, R15, R39 ;  /* 0x0000000f20197223 */ /* 0x000fe20000000027 */
[----:B------:R-:W1:Y:S01]  /*0650*/  LDS R30, [R6] ;  /* 0x00000000061e7984 */ /* 0x000e620000000800 */
[----:B------:R-:W-:-:S03]  /*0660*/  FFMA R33, R15, R33, R22 ;  /* 0x000000210f217223 */ /* 0x000fc60000000016 */
[----:B------:R-:W2:Y:S04]  /*0670*/  LDS R32, [R6+0xc4] ;  /* 0x0000c40006207984 */ /* 0x000ea80000000800 */
[----:B------:R-:W3:Y:S01]  /*0680*/  LDS.64 R10, [R9+0x40] ;  /* 0x00004000090a7984 */ /* 0x000ee20000000a00 */
[C---:B0-----:R-:W-:Y:S01]  /*0690*/  FFMA R31, R29.reuse, R20, R31 ;  /* 0x000000141d1f7223 */ /* 0x041fe2000000001f */
[----:B------:R-:W-:Y:S01]  /*06a0*/  FFMA R29, R29, R21, R14 ;  /* 0x000000151d1d7223 */ /* 0x000fe2000000000e */
[----:B------:R-:W-:Y:S01]  /*06b0*/  FFMA R37, R20, R15, R37 ;  /* 0x0000000f14257223 */ /* 0x000fe20000000025 */
[----:B------:R-:W-:Y:S02]  /*06c0*/  FFMA R21, R15, R21, R12 ;  /* 0x000000150f157223 */ /* 0x000fe4000000000c */
[----:B------:R-:W0:Y:S01]  /*06d0*/  LDS.64 R14, [R9+0x20] ;  /* 0x00002000090e7984 */ /* 0x000e220000000a00 */
[C---:B-1----:R-:W-:Y:S01]  /*06e0*/  FFMA R22, R30.reuse, R16, R13 ;  /* 0x000000101e167223 */ /* 0x042fe2000000000d */
[----:B------:R-:W-:-:S02]  /*06f0*/  FFMA R34, R30, R17, R34 ;  /* 0x000000111e227223 */ /* 0x000fc40000000022 */
[----:B------:R-:W1:Y:S01]  /*0700*/  LDS.64 R12, [R9+0x60] ;  /* 0x00006000090c7984 */ /* 0x000e620000000a00 */
[----:B--2---:R-:W-:Y:S01]  /*0710*/  FFMA R23, R16, R32, R23 ;  /* 0x0000002010177223 */ /* 0x004fe20000000017 */
[----:B------:R-:W-:Y:S01]  /*0720*/  FFMA R18, R32, R17, R18 ;  /* 0x0000001120127223 */ /* 0x000fe20000000012 */
[----:B---3--:R-:W-:Y:S01]  /*0730*/  FFMA R17, R30, R10, R35 ;  /* 0x0000000a1e117223 */ /* 0x008fe20000000023 */
[----:B------:R-:W-:Y:S01]  /*0740*/  FFMA R25, R10, R32, R25 ;  /* 0x000000200a197223 */ /* 0x000fe20000000019 */
[C---:B------:R-:W-:Y:S01]  /*0750*/  FFMA R26, R30.reuse, R11, R26 ;  /* 0x0000000b1e1a7223 */ /* 0x040fe2000000001a */
[----:B------:R-:W-:Y:S01]  /*0760*/  LDS R35, [R6+0x24c] ;  /* 0x00024c0006237984 */ /* 0x000fe20000000800 */
[CC--:B0-----:R-:W-:Y:S01]  /*0770*/  FFMA R16, R30.reuse, R15.reuse, R28 ;  /* 0x0000000f1e107223 */ /* 0x0c1fe2000000001c */
[----:B------:R-:W-:Y:S01]  /*0780*/  FFMA R27, R30, R14, R27 ;  /* 0x0000000e1e1b7223 */ /* 0x000fe2000000001b */
[-C--:B------:R-:W-:Y:S01]  /*0790*/  FFMA R19, R14, R32.reuse, R19 ;  /* 0x000000200e137223 */ /* 0x080fe20000000013 */
[C---:B------:R-:W-:Y:S01]  /*07a0*/  FFMA R24, R32.reuse, R15, R24 ;  /* 0x0000000f20187223 */ /* 0x040fe20000000018 */
[----:B------:R-:W-:Y:S01]  /*07b0*/  FFMA R28, R32, R11, R33 ;  /* 0x0000000b201c7223 */ /* 0x000fe20000000021 */
[----:B------:R-:W0:Y:S04]  /*07c0*/  LDS.64 R14, [R9+0xa0] ;  /* 0x0000a000090e7984 */ /* 0x000e280000000a00 */
[----:B------:R-:W2:Y:S01]  /*07d0*/  LDS.64 R10, [R9+0x80] ;  /* 0x00008000090a7984 */ /* 0x000ea20000000a00 */
[----:B-1----:R-:W-:Y:S01]  /*07e0*/  FFMA R37, R12, R32, R37 ;  /* 0x000000200c257223 */ /* 0x002fe20000000025 */
[----:B------:R-:W-:Y:S01]  /*07f0*/  FFMA R31, R30, R12, R31 ;  /* 0x0000000c1e1f7223 */ /* 0x000fe2000000001f */
[-C--:B------:R-:W-:Y:S01]  /*0800*/  FFMA R32, R32, R13.reuse, R21 ;  /* 0x0000000d20207223 */ /* 0x080fe20000000015 */
[----:B------:R-:W1:Y:S01]  /*0810*/  LDS R33, [R6+0x188] ;  /* 0x0001880006217984 */ /* 0x000e620000000800 */
[----:B------:R-:W-:-:S03]  /*0820*/  FFMA R30, R30, R13, R29 ;  /* 0x0000000d1e1e7223 */ /* 0x000fc6000000001d */
[----:B------:R-:W3:Y:S04]  /*0830*/  LDS.64 R20, [R9+0xc0] ;  /* 0x0000c00009147984 */ /* 0x000ee80000000a00 */
[----:B------:R-:W-:Y:S01]  /*0840*/  LDS R29, [R6+0x3d4] ;  /* 0x0003d400061d7984 */ /* 0x000fe20000000800 */
[----:B0-----:R-:W-:Y:S01]  /*0850*/  FFMA R13, R14, R35, R19 ;  /* 0x000000230e0d7223 */ /* 0x001fe20000000013 */
[C---:B------:R-:W-:Y:S01]  /*0860*/  FFMA R24, R35.reuse, R15, R24 ;  /* 0x0000000f23187223 */ /* 0x040fe20000000018 */
[----:B--2---:R-:W-:Y:S01]  /*0870*/  FFMA R12, R35, R11, R18 ;  /* 0x0000000b230c7223 */ /* 0x004fe20000000012 */
[----:B------:R-:W-:Y:S01]  /*0880*/  FFMA R23, R10, R35, R23 ;  /* 0x000000230a177223 */ /* 0x000fe20000000017 */
[----:B------:R-:W0:Y:S01]  /*0890*/  LDS.64 R18, [R9+0xe0] ;  /* 0x0000e00009127984 */ /* 0x000e220000000a00 */
[C---:B-1----:R-:W-:Y:S01]  /*08a0*/  FFMA R22, R33.reuse, R10, R22 ;  /* 0x0000000a21167223 */ /* 0x042fe20000000016 */
[C---:B------:R-:W-:Y:S01]  /*08b0*/  FFMA R10, R33.reuse, R11, R34 ;  /* 0x0000000b210a7223 */ /* 0x040fe20000000022 */
[C---:B------:R-:W-:Y:S01]  /*08c0*/  FFMA R11, R33.reuse, R14, R27 ;  /* 0x0000000e210b7223 */ /* 0x040fe2000000001b */
[C---:B------:R-:W-:Y:S01]  /*08d0*/  FFMA R14, R33.reuse, R15, R16 ;  /* 0x0000000f210e7223 */ /* 0x040fe20000000010 */
[C---:B---3--:R-:W-:Y:S01]  /*08e0*/  FFMA R15, R33.reuse, R20, R17 ;  /* 0x00000014210f7223 */ /* 0x048fe20000000011 */
[----:B------:R-:W-:Y:S01]  /*08f0*/  LDS R27, [R6+0x310] ;  /* 0x00031000061b7984 */ /* 0x000fe20000000800 */
[----:B------:R-:W-:Y:S01]  /*0900*/  FFMA R25, R20, R35, R25 ;  /* 0x0000002314197223 */ /* 0x000fe20000000019 */
[-C--:B------:R-:W-:Y:S01]  /*0910*/  FFMA R26, R33, R21.reuse, R26 ;  /* 0x00000015211a7223 */ /* 0x080fe2000000001a */
[----:B------:R-:W-:Y:S01]  /*0920*/  FFMA R28, R35, R21, R28 ;  /* 0x00000015231c7223 */ /* 0x000fe2000000001c */
[----:B------:R-:W1:Y:S04]  /*0930*/  LDS.64 R16, [R9+0x100] ;  /* 0x0001000009107984 */ /* 0x000e680000000a00 */
[----:B------:R-:W2:Y:S01]  /*0940*/  LDS.64 R20, [R9+0x140] ;  /* 0x0001400009147984 */ /* 0x000ea20000000a00 */
[C---:B0-----:R-:W-:Y:S01]  /*0950*/  FFMA R31, R33.reuse, R18, R31 ;  /* 0x00000012211f7223 */ /* 0x041fe2000000001f */
[----:B------:R-:W-:Y:S01]  /*0960*/  FFMA R37, R18, R35, R37 ;  /* 0x0000002312257223 */ /* 0x000fe20000000025 */
[-C--:B------:R-:W-:Y:S01]  /*0970*/  FFMA R30, R33, R19.reuse, R30 ;  /* 0x00000013211e7223 */ /* 0x080fe2000000001e */
[----:B------:R-:W-:-:S02]  /*0980*/  FFMA R32, R35, R19, R32 ;  /* 0x0000001323207223 */ /* 0x000fc40000000020 */
[----:B------:R-:W0:Y:S01]  /*0990*/  LDS.64 R18, [R9+0x120] ;  /* 0x0001200009127984 */ /* 0x000e220000000a00 */
[C---:B-1----:R-:W-:Y:S01]  /*09a0*/  FFMA R33, R27.reuse, R16, R22 ;  /* 0x000000101b217223 */ /* 0x042fe20000000016 */
[----:B------:R-:W-:Y:S01]  /*09b0*/  FFMA R35, R16, R29, R23 ;  /* 0x0000001d10237223 */ /* 0x000fe20000000017 */
[-C--:B------:R-:W-:Y:S01]  /*09c0*/  FFMA R10, R27, R17.reuse, R10 ;  /* 0x000000111b0a7223 */ /* 0x080fe2000000000a */
[----:B------:R-:W-:Y:S01]  /*09d0*/  FFMA R16, R29, R17, R12 ;  /* 0x000000111d107223 */ /* 0x000fe2000000000c */
[----:B------:R-:W1:Y:S01]  /*09e0*/  LDS.64 R22, [R9+0x160] ;  /* 0x0001600009167984 */ /* 0x000e620000000a00 */
[C---:B--2---:R-:W-:Y:S01]  /*09f0*/  FFMA R36, R27.reuse, R20, R15 ;  /* 0x000000141b247223 */ /* 0x044fe2000000000f */
[-C--:B------:R-:W-:Y:S01]  /*0a00*/  FFMA R26, R27, R21.reuse, R26 ;  /* 0x000000151b1a7223 */ /* 0x080fe2000000001a */
[----:B------:R-:W-:Y:S01]  /*0a10*/  FFMA R28, R29, R21, R28 ;  /* 0x000000151d1c7223 */ /* 0x000fe2000000001c */
[-C--:B------:R-:W-:Y:S01]  /*0a20*/  FFMA R25, R20, R29.reuse, R25 ;  /* 0x0000001d14197223 */ /* 0x080fe20000000019 */
[----:B------:R-:W-:Y:S01]  /*0a30*/  LDS R21, [R6+0x498] ;  /* 0x0004980006157984 */ /* 0x000fe20000000800 */
[----:B0-----:R-:W-:Y:S01]  /*0a40*/  FFMA R17, R18, R29, R13 ;  /* 0x0000001d12117223 */ /* 0x001fe2000000000d */
[----:B------:R-:W-:-:S02]  /*0a50*/  FFMA R34, R27, R19, R14 ;  /* 0x000000131b227223 */ /* 0x000fc4000000000e */
[----:B------:R-:W0:Y:S01]  /*0a60*/  LDS.64 R12, [R9+0x180] ;  /* 0x00018000090c7984 */ /* 0x000e220000000a00 */
[----:B------:R-:W-:Y:S01]  /*0a70*/  FFMA R11, R27, R18, R11 ;  /* 0x000000121b0b7223 */ /* 0x000fe2000000000b */
[----:B------:R-:W-:Y:S02]  /*0a80*/  FFMA R24, R29, R19, R24 ;  /* 0x000000131d187223 */ /* 0x000fe40000000018 */
[----:B------:R-:W2:Y:S01]  /*0a90*/  LDS.64 R14, [R9+0x1a0] ;  /* 0x0001a000090e7984 */ /* 0x000ea20000000a00 */
[-C--:B-1----:R-:W-:Y:S01]  /*0aa0*/  FFMA R30, R27, R23.reuse, R30 ;  /* 0x000000171b1e7223 */ /* 0x082fe2000000001e */
[----:B------:R-:W-:Y:S01]  /*0ab0*/  FFMA R32, R29, R23, R32 ;  /* 0x000000171d207223 */ /* 0x000fe20000000020 */
[----:B------:R-:W-:Y:S01]  /*0ac0*/  FFMA R31, R27, R22, R31 ;  /* 0x000000161b1f7223 */ /* 0x000fe2000000001f */
[----:B------:R-:W-:Y:S01]  /*0ad0*/  FFMA R22, R22, R29, R37 ;  /* 0x0000001d16167223 */ /* 0x000fe20000000025 */
[----:B------:R-:W1:Y:S04]  /*0ae0*/  LDS.64 R18, [R9+0x1c0] ;  /* 0x0001c00009127984 */ /* 0x000e680000000a00 */
[----:B------:R-:W3:Y:S01]  /*0af0*/  LDS R37, [R6+0x55c] ;  /* 0x00055c0006257984 */ /* 0x000ee20000000800 */
[C---:B0-----:R-:W-:Y:S01]  /*0b00*/  FFMA R20, R21.reuse, R13, R10 ;  /* 0x0000000d15147223 */ /* 0x041fe2000000000a */
[C---:B------:R-:W-:Y:S01]  /*0b10*/  FFMA R33, R21.reuse, R12, R33 ;  /* 0x0000000c15217223 */ /* 0x040fe20000000021 */
[C---:B--2---:R-:W-:Y:S01]  /*0b20*/  FFMA R23, R21.reuse, R14, R11 ;  /* 0x0000000e15177223 */ /* 0x044fe2000000000b */
[C---:B------:R-:W-:Y:S01]  /*0b30*/  FFMA R34, R21.reuse, R15, R34 ;  /* 0x0000000f15227223 */ /* 0x040fe20000000022 */
[----:B------:R-:W0:Y:S01]  /*0b40*/  LDS.64 R10, [R9+0x1e0] ;  /* 0x0001e000090a7984 */ /* 0x000e220000000a00 */
[C---:B-1----:R-:W-:Y:S01]  /*0b50*/  FFMA R27, R21.reuse, R18, R36 ;  /* 0x00000012151b7223 */ /* 0x042fe20000000024 */
[----:B------:R-:W-:-:S02]  /*0b60*/  FFMA R26, R21, R19, R26 ;  /* 0x00000013151a7223 */ /* 0x000fc4000000001a */
[----:B------:R-:W-:Y:S01]  /*0b70*/  LDS R36, [R6+0x620] ;  /* 0x0006200006247984 */ /* 0x000fe20000000800 */
[----:B---3--:R-:W-:Y:S01]  /*0b80*/  FFMA R29, R18, R37, R25 ;  /* 0x00000025121d7223 */ /* 0x008fe20000000019 */
[C---:B------:R-:W-:Y:S02]  /*0b90*/  FFMA R28, R37.reuse, R19, R28 ;  /* 0x00000013251c7223 */ /* 0x040fe4000000001c */
[----:B------:R-:W-:Y:S01]  /*0ba0*/  LDS R25, [R6+0x6e4] ;  /* 0x0006e40006197984 */ /* 0x000fe20000000800 */
[----:B------:R-:W-:Y:S01]  /*0bb0*/  FFMA R35, R12, R37, R35 ;  /* 0x000000250c237223 */ /* 0x000fe20000000023 */
[C---:B------:R-:W-:Y:S01]  /*0bc0*/  FFMA R16, R37.reuse, R13, R16 ;  /* 0x0000000d25107223 */ /* 0x040fe20000000010 */
[----:B------:R-:W-:Y:S01]  /*0bd0*/  FFMA R17, R14, R37, R17 ;  /* 0x000000250e117223 */ /* 0x000fe20000000011 */
[----:B------:R-:W1:Y:S01]  /*0be0*/  LDS.64 R18, [R9+0x260] ;  /* 0x0002600009127984 */ /* 0x000e620000000a00 */
[----:B------:R-:W-:-:S03]  /*0bf0*/  FFMA R24, R37, R15, R24 ;  /* 0x0000000f25187223 */ /* 0x000fc60000000018 */
[----:B------:R-:W2:Y:S04]  /*0c00*/  LDS.64 R12, [R9+0x200] ;  /* 0x00020000090c7984 */ /* 0x000ea80000000a00 */
[----:B------:R-:W3:Y:S01]  /*0c10*/  LDS.64 R14, [R9+0x240] ;  /* 0x00024000090e7984 */ /* 0x000ee20000000a00 */
[C---:B0-----:R-:W-:Y:S01]  /*0c20*/  FFMA R31, R21.reuse, R10, R31 ;  /* 0x0000000a151f7223 */ /* 0x041fe2000000001f */
[----:B------:R-:W-:Y:S01]  /*0c30*/  FFMA R22, R10, R37, R22 ;  /* 0x000000250a167223 */ /* 0x000fe20000000016 */
[-C--:B------:R-:W-:Y:S01]  /*0c40*/  FFMA R21, R21, R11.reuse, R30 ;  /* 0x0000000b15157223 */ /* 0x080fe2000000001e */
[----:B------:R-:W-:Y:S02]  /*0c50*/  FFMA R32, R37, R11, R32 ;  /* 0x0000000b25207223 */ /* 0x000fe40000000020 */
[----:B------:R-:W0:Y:S01]  /*0c60*/  LDS.64 R10, [R9+0x220] ;  /* 0x00022000090a7984 */ /* 0x000e220000000a00 */
[----:B-1----:R-:W-:Y:S01]  /*0c70*/  FFMA R31, R36, R18, R31 ;  /* 0x00000012241f7223 */ /* 0x002fe2000000001f */
[----:B------:R-:W-:-:S02]  /*0c80*/  FFMA R37, R18, R25, R22 ;  /* 0x0000001912257223 */ /* 0x000fc40000000016 */
[----:B------:R-:W-:Y:S01]  /*0c90*/  LDS R22, [R6+0x7a8] ;  /* 0x0007a80006167984 */ /* 0x000fe20000000800 */
[----:B--2---:R-:W-:Y:S01]  /*0ca0*/  FFMA R33, R36, R12, R33 ;  /* 0x0000000c24217223 */ /* 0x004fe20000000021 */
[----:B------:R-:W-:Y:S01]  /*0cb0*/  FFMA R35, R12, R25, R35 ;  /* 0x000000190c237223 */ /* 0x000fe20000000023 */
[CC--:B------:R-:W-:Y:S01]  /*0cc0*/  FFMA R20, R36.reuse, R13.reuse, R20 ;  /* 0x0000000d24147223 */ /* 0x0c0fe20000000014 */
[----:B------:R-:W-:Y:S01]  /*0cd0*/  LDS R18, [R6+0x86c] ;  /* 0x00086c0006127984 */ /* 0x000fe20000000800 */
[C---:B------:R-:W-:Y:S01]  /*0ce0*/  FFMA R16, R25.reuse, R13, R16 ;  /* 0x0000000d19107223 */ /* 0x040fe20000000010 */
[----:B---3--:R-:W-:Y:S01]  /*0cf0*/  FFMA R27, R36, R14, R27 ;  /* 0x0000000e241b7223 */ /* 0x008fe2000000001b */
[----:B------:R-:W-:Y:S01]  /*0d00*/  FFMA R29, R14, R25, R29 ;  /* 0x000000190e1d7223 */ /* 0x000fe2000000001d */
[CC--:B------:R-:W-:Y:S01]  /*0d10*/  FFMA R26, R36.reuse, R15.reuse, R26 ;  /* 0x0000000f241a7223 */ /* 0x0c0fe2000000001a */
[C---:B------:R-:W-:Y:S01]  /*0d20*/  FFMA R28, R25.reuse, R15, R28 ;  /* 0x0000000f191c7223 */ /* 0x040fe2000000001c */
[----:B------:R-:W1:Y:S04]  /*0d30*/  LDS.64 R12, [R9+0x2a0] ;  /* 0x0002a000090c7984 */ /* 0x000e680000000a00 */
[----:B------:R-:W2:Y:S01]  /*0d40*/  LDS.64 R14, [R9+0x2c0] ;  /* 0x0002c000090e7984 */ /* 0x000ea20000000a00 */
[----:B0-----:R-:W-:Y:S01]  /*0d50*/  FFMA R23, R36, R10, R23 ;  /* 0x0000000a24177223 */ /* 0x001fe20000000017 */
[----:B------:R-:W-:Y:S01]  /*0d60*/  FFMA R17, R10, R25, R17 ;  /* 0x000000190a117223 */ /* 0x000fe20000000011 */
[CC--:B------:R-:W-:Y:S01]  /*0d70*/  FFMA R34, R36.reuse, R11.reuse, R34 ;  /* 0x0000000b24227223 */ /* 0x0c0fe20000000022 */
[C---:B------:R-:W-:Y:S01]  /*0d80*/  FFMA R24, R25.reuse, R11, R24 ;  /* 0x0000000b19187223 */ /* 0x040fe20000000018 */
[-C--:B------:R-:W-:Y:S01]  /*0d90*/  FFMA R36, R36, R19.reuse, R21 ;  /* 0x0000001324247223 */ /* 0x080fe20000000015 */
[----:B------:R-:W0:Y:S01]  /*0da0*/  LDS.64 R10, [R9+0x280] ;  /* 0x00028000090a7984 */ /* 0x000e220000000a00 */
[----:B------:R-:W-:-:S03]  /*0db0*/  FFMA R19, R25, R19, R32 ;  /* 0x0000001319137223 */ /* 0x000fc60000000020 */
[----:B------:R-:W-:Y:S01]  /*0dc0*/  LDS R21, [R6+0x9f4] ;  /* 0x0009f40006157984 */ /* 0x000fe20000000800 */
[----:B-1----:R-:W-:Y:S01]  /*0dd0*/  FFMA R23, R22, R12, R23 ;  /* 0x0000000c16177223 */ /* 0x002fe20000000017 */
[----:B------:R-:W-:Y:S01]  /*0de0*/  FFMA R17, R12, R18, R17 ;  /* 0x000000120c117223 */ /* 0x000fe20000000011 */
[-C--:B------:R-:W-:Y:S01]  /*0df0*/  FFMA R34, R22, R13.reuse, R34 ;  /* 0x0000000d16227223 */ /* 0x080fe20000000022 */
[----:B------:R-:W-:Y:S01]  /*0e00*/  FFMA R30, R18, R13, R24 ;  /* 0x0000000d121e7223 */ /* 0x000fe20000000018 */
[----:B--2---:R-:W-:Y:S01]  /*0e10*/  FFMA R27, R22, R14, R27 ;  /* 0x0000000e161b7223 */ /* 0x004fe2000000001b */
[----:B------:R-:W-:Y:S01]  /*0e20*/  FFMA R29, R14, R18, R29 ;  /* 0x000000120e1d7223 */ /* 0x000fe2000000001d */
[-C--:B------:R-:W-:Y:S01]  /*0e30*/  FFMA R26, R22, R15.reuse, R26 ;  /* 0x0000000f161a7223 */ /* 0x080fe2000000001a */
[----:B------:R-:W-:Y:S01]  /*0e40*/  FFMA R32, R18, R15, R28 ;  /* 0x0000000f12207223 */ /* 0x000fe2000000001c */
[----:B------:R1:W-:Y:S04]  /*0e50*/  LDS R24, [R6+0x930] ;  /* 0x0009300006187984 */ /* 0x0003e80000000800 */
[----:B------:R-:W2:Y:S04]  /*0e60*/  LDS.64 R12, [R9+0x300] ;  /* 0x00030000090c7984 */ /* 0x000ea80000000a00 */
[----:B------:R-:W3:Y:S01]  /*0e70*/  LDS.64 R14, [R9+0x320] ;  /* 0x00032000090e7984 */ /* 0x000ee20000000a00 */
[----:B-1----:R-:W-:Y:S01]  /*0e80*/  IADD3 R6, R6, 0xc40, RZ ;  /* 0x00000c4006067810 */ /* 0x002fe20007ffe0ff */
[----:B0-----:R-:W-:Y:S01]  /*0e90*/  FFMA R33, R22, R10, R33 ;  /* 0x0000000a16217223 */ /* 0x001fe20000000021 */
[----:B------:R-:W-:Y:S01]  /*0ea0*/  FFMA R35, R10, R18, R35 ;  /* 0x000000120a237223 */ /* 0x000fe20000000023 */
[-C--:B------:R-:W-:Y:S01]  /*0eb0*/  FFMA R20, R22, R11.reuse, R20 ;  /* 0x0000000b16147223 */ /* 0x080fe20000000014 */
[----:B------:R-:W-:-:S02]  /*0ec0*/  FFMA R16, R18, R11, R16 ;  /* 0x0000000b12107223 */ /* 0x000fc40000000010 */
[----:B------:R-:W0:Y:S01]  /*0ed0*/  LDS.64 R10, [R9+0x2e0] ;  /* 0x0002e000090a7984 */ /* 0x000e220000000a00 */
[----:B--2---:R-:W-:Y:S01]  /*0ee0*/  FFMA R28, R24, R12, R33 ;  /* 0x0000000c181c7223 */ /* 0x004fe20000000021 */
[----:B------:R-:W-:Y:S01]  /*0ef0*/  FFMA R35, R12, R21, R35 ;  /* 0x000000150c237223 */ /* 0x000fe20000000023 */
[CC--:B------:R-:W-:Y:S01]  /*0f00*/  FFMA R20, R24.reuse, R13.reuse, R20 ;  /* 0x0000000d18147223 */ /* 0x0c0fe20000000014 */
[C---:B------:R-:W-:Y:S01]  /*0f10*/  FFMA R40, R21.reuse, R13, R16 ;  /* 0x0000000d15287223 */ /* 0x040fe20000000010 */
[----:B---3--:R-:W-:Y:S01]  /*0f20*/  FFMA R38, R24, R14, R23 ;  /* 0x0000000e18267223 */ /* 0x008fe20000000017 */
[----:B------:R-:W-:Y:S01]  /*0f30*/  FFMA R41, R14, R21, R17 ;  /* 0x000000150e297223 */ /* 0x000fe20000000011 */
[----:B------:R-:W-:Y:S01]  /*0f40*/  FFMA R30, R21, R15, R30 ;  /* 0x0000000f151e7223 */ /* 0x000fe2000000001e */
[----:B0-----:R-:W-:Y:S01]  /*0f50*/  FFMA R31, R22, R10, R31 ;  /* 0x0000000a161f7223 */ /* 0x001fe2000000001f */
[----:B------:R-:W-:Y:S01]  /*0f60*/  FFMA R37, R10, R18, R37 ;  /* 0x000000120a257223 */ /* 0x000fe20000000025 */
[-C--:B------:R-:W-:Y:S01]  /*0f70*/  FFMA R42, R22, R11.reuse, R36 ;  /* 0x0000000b162a7223 */ /* 0x080fe20000000024 */
[----:B------:R-:W-:Y:S01]  /*0f80*/  FFMA R44, R18, R11, R19 ;  /* 0x0000000b122c7223 */ /* 0x000fe20000000013 */
[C---:B------:R-:W-:Y:S01]  /*0f90*/  FFMA R36, R24.reuse, R15, R34 ;  /* 0x0000000f18247223 */ /* 0x040fe20000000022 */
[----:B------:R-:W0:Y:S04]  /*0fa0*/  LDS.64 R18, [R9+0x340] ;  /* 0x0003400009127984 */ /* 0x000e280000000a00 */
[----:B------:R1:W2:Y:S02]  /*0fb0*/  LDS.64 R10, [R9+0x360] ;  /* 0x00036000090a7984 */ /* 0x0002a40000000a00 */
[----:B-1----:R-:W-:Y:S01]  /*0fc0*/  IADD3 R9, R9, 0x400, RZ ;  /* 0x0000040009097810 */ /* 0x002fe20007ffe0ff */
[----:B0-----:R-:W-:Y:S01]  /*0fd0*/  FFMA R25, R24, R18, R27 ;  /* 0x0000001218197223 */ /* 0x001fe2000000001b */
[----:B------:R-:W-:Y:S01]  /*0fe0*/  FFMA R39, R18, R21, R29 ;  /* 0x0000001512277223 */ /* 0x000fe2000000001d */
[CC--:B------:R-:W-:Y:S01]  /*0ff0*/  FFMA R26, R24.reuse, R19.reuse, R26 ;  /* 0x00000013181a7223 */ /* 0x0c0fe2000000001a */
[C---:B------:R-:W-:Y:S01]  /*1000*/  FFMA R22, R21.reuse, R19, R32 ;  /* 0x0000001315167223 */ /* 0x040fe20000000020 */
[----:B--2---:R-:W-:Y:S01]  /*1010*/  FFMA R31, R24, R10, R31 ;  /* 0x0000000a181f7223 */ /* 0x004fe2000000001f */
[----:B------:R-:W-:Y:S01]  /*1020*/  FFMA R37, R10, R21, R37 ;  /* 0x000000150a257223 */ /* 0x000fe20000000025 */
[-C--:B------:R-:W-:Y:S01]  /*1030*/  FFMA R14, R24, R11.reuse, R42 ;  /* 0x0000000b180e7223 */ /* 0x080fe2000000002a */
[----:B------:R-:W-:Y:S01]  /*1040*/  FFMA R12, R21, R11, R44 ;  /* 0x0000000b150c7223 */ /* 0x000fe2000000002c */
[----:B------:R-:W-:Y:S05]  /*1050*/  @P0 BRA `(.L_x_24) ;  /* 0xfffff4b000000947 */ /* 0x000fea000383ffff */
[----:B------:R-:W-:-:S04]  /*1060*/  IADD3 R5, R5, 0x1, RZ ;  /* 0x0000000105057810 */ /* 0x000fc80007ffe0ff */
[----:B------:R-:W-:-:S13]  /*1070*/  ISETP.GE.U32.AND P0, PT, R5, 0x8, PT ;  /* 0x000000080500780c */ /* 0x000fda0003f06070 */
[----:B------:R-:W-:Y:S05]  /*1080*/  @!P0 BRA `(.L_x_25) ;  /* 0xfffff09000008947 */ /* 0x000fea000383ffff */
[----:B------:R-:W0:Y:S02]  /*1090*/  S2R R3, SR_TID.X ;  /* 0x0000000000037919 */ /* 0x000e240000002100 */
[----:B0-----:R-:W-:Y:S01]  /*10a0*/  IMAD R0, R0, 0x6200, R3 ;  /* 0x0000620000007824 */ /* 0x001fe200078e0203 */
[----:B------:R-:W-:-:S03]  /*10b0*/  MOV R3, 0x4 ;  /* 0x0000000400037802 */ /* 0x000fc60000000f00 */
[----:B------:R-:W-:-:S04]  /*10c0*/  IMAD R7, R7, 0x1880, R0 ;  /* 0x0000188007077824 */ /* 0x000fc800078e0200 */
        /* <DEDUP_REMOVED lines=20> */
.L_x_26:
        /* <DEDUP_REMOVED lines=15> */
.L_x_100:


//--------------------- .text.tvmgen_default_fused_nn_contrib_conv2d_winograd_without_weight_transform_add_nn_relu_2_kernel_1 --------------------------
	.section	.text.tvmgen_default_fused_nn_contrib_conv2d_winograd_without_weight_transform_add_nn_relu_2_kernel_1,"ax",@progbits
	.sectionflags	@"SHF_BARRIERS=1"
	.sectioninfo	@"SHI_REGISTERS=64"
	.align	128
        .global         tvmgen_default_fused_nn_contrib_conv2d_winograd_without_weight_transform_add_nn_relu_2_kernel_1
        .type           tvmgen_default_fused_nn_contrib_conv2d_winograd_without_weight_transform_add_nn_relu_2_kernel_1,@function
        .size           tvmgen_default_fused_nn_contrib_conv2d_winograd_without_weight_transform_add_nn_relu_2_kernel_1,(.L_x_101 - tvmgen_default_fused_nn_contrib_conv2d_winograd_without_weight_transform_add_nn_relu_2_kernel_1)
        .other          tvmgen_default_fused_nn_contrib_conv2d_winograd_without_weight_transform_add_nn_relu_2_kernel_1,@"STO_CUDA_ENTRY STV_DEFAULT"
tvmgen_default_fused_nn_contrib_conv2d_winograd_without_weight_transform_add_nn_relu_2_kernel_1:
.text.tvmgen_default_fused_nn_contrib_conv2d_winograd_without_weight_transform_add_nn_relu_2_kernel_1:
[----:B------:R-:W-:Y:S02]  /*0000*/  MOV R1, c[0x0][0x28] ;  /* 0x00000a0000017a02 */ /* 0x000fe40000000f00 */
[----:B------:R-:W0:Y:S01]  /*0010*/  S2R R0, SR_TID.X ;  /* 0x0000000000007919 */ /* 0x000e220000002100 */
[----:B------:R-:W-:Y:S01]  /*0020*/  MOV R8, 0x4 ;  /* 0x0000000400087802 */ /* 0x000fe20000000f00 */
[----:B------:R-:W-:Y:S01]  /*0030*/  CS2R R50, SRZ ;  /* 0x0000000000327805 */ /* 0x000fe2000001ff00 */
[----:B------:R-:W-:Y:S01]  /*0040*/  MOV R41, RZ ;  /* 0x000000ff00297202 */ /* 0x000fe20000000f00 */
[----:B------:R-:W1:Y:S01]  /*0050*/  S2R R43, SR_CTAID.Z ;  /* 0x00000000002b7919 */ /* 0x000e620000002700 */
[----:B------:R-:W-:Y:S01]  /*0060*/  MOV R42, RZ ;  /* 0x000000ff002a7202 */ /* 0x000fe20000000f00 */
[----:B------:R-:W-:Y:S01]  /*0070*/  CS2R R48, SRZ ;  /* 0x0000000000307805 */ /* 0x000fe2000001ff00 */
[----:B------:R-:W-:Y:S01]  /*0080*/  MOV R37, RZ ;  /* 0x000000ff00257202 */ /* 0x000fe20000000f00 */
[----:B------:R-:W2:Y:S01]  /*0090*/  S2R R40, SR_CTAID.Y ;  /* 0x0000000000287919 */ /* 0x000ea20000002600 */
[----:B------:R-:W-:Y:S01]  /*00a0*/  CS2R R52, SRZ ;  /* 0x0000000000347805 */ /* 0x000fe2000001ff00 */
[----:B------:R-:W-:Y:S01]  /*00b0*/  CS2R R54, SRZ ;  /* 0x0000000000367805 */ /* 0x000fe2000001ff00 */
[----:B------:R-:W-:Y:S01]  /*00c0*/  MOV R57, RZ ;  /* 0x000000ff00397202 */ /* 0x000fe20000000f00 */
[----:B------:R-:W-:Y:S01]  /*00d0*/  CS2R R46, SRZ ;  /* 0x00000000002e7805 */ /* 0x000fe2000001ff00 */
[----:B------:R-:W-:Y:S01]  /*00e0*/  CS2R R44, SRZ ;  /* 0x00000000002c7805 */ /* 0x000fe2000001ff00 */
[----:B------:R-:W-:Y:S01]  /*00f0*/  MOV R59, RZ ;  /* 0x000000ff003b7202 */ /* 0x000fe20000000f00 */
[----:B------:R-:W-:-:S02]  /*0100*/  ULDC.64 UR4, c[0x0][0x118] ;  /* 0x0000460000047ab9 */ /* 0x000fc40000000a00 */
[----:B------:R-:W-:Y:S01]  /*0110*/  ULDC.64 UR6, c[0x0][0x168] ;  /* 0x00005a0000067ab9 */ /* 0x000fe20000000a00 */
[----:B0-----:R-:W-:-:S04]  /*0120*/  SHF.L.U32 R2, R0, 0x4, RZ ;  /* 0x0000000400027819 */ /* 0x001fc800000006ff */
[C---:B------:R-:W-:Y:S02]  /*0130*/  LOP3.LUT R3, R2.reuse, 0xffffff00, RZ, 0xc0, !PT ;  /* 0xffffff0002037812 */ /* 0x040fe400078ec0ff */
[C---:B------:R-:W-:Y:S02]  /*0140*/  IADD3 R4, R2.reuse, 0x620, RZ ;  /* 0x0000062002047810 */ /* 0x040fe40007ffe0ff */
[----:B-1----:R-:W-:Y:S02]  /*0150*/  LEA R5, R43, R3, 0x10 ;  /* 0x000000032b057211 */ /* 0x002fe400078e80ff */
[----:B------:R-:W-:Y:S02]  /*0160*/  IADD3 R2, R2, 0x310, RZ ;  /* 0x0000031002027810 */ /* 0x000fe40007ffe0ff */
[----:B------:R-:W-:Y:S02]  /*0170*/  LOP3.LUT R3, R0, 0xf, RZ, 0xc0, !PT ;  /* 0x0000000f00037812 */ /* 0x000fe400078ec0ff */
[----:B--2---:R-:W-:-:S02]  /*0180*/  LEA R6, R40, R5, 0x4 ;  /* 0x0000000528067211 */ /* 0x004fc400078e20ff */
[----:B------:R-:W-:Y:S02]  /*0190*/  LOP3.LUT R4, R4, 0xffffff00, RZ, 0xc0, !PT ;  /* 0xffffff0004047812 */ /* 0x000fe400078ec0ff */
[----:B------:R-:W-:Y:S02]  /*01a0*/  LOP3.LUT R2, R2, 0xffffff00, RZ, 0xc0, !PT ;  /* 0xffffff0002027812 */ /* 0x000fe400078ec0ff */
[----:B------:R-:W-:Y:S02]  /*01b0*/  IADD3 R6, R3, R6, RZ ;  /* 0x0000000603067210 */ /* 0x000fe40007ffe0ff */
[C---:B------:R-:W-:Y:S02]  /*01c0*/  IADD3 R5, R0.reuse, 0x2, RZ ;  /* 0x0000000200057810 */ /* 0x040fe40007ffe0ff */
[----:B------:R-:W-:Y:S02]  /*01d0*/  LEA R7, R43, R4, 0x10 ;  /* 0x000000042b077211 */ /* 0x000fe400078e80ff */
[----:B------:R-:W-:-:S02]  /*01e0*/  IADD3 R3, R0, 0x1, RZ ;  /* 0x0000000100037810 */ /* 0x000fc40007ffe0ff */
[C---:B------:R-:W-:Y:S01]  /*01f0*/  LEA R9, R43.reuse, R2, 0x10 ;  /* 0x000000022b097211 */ /* 0x040fe200078e80ff */
[----:B------:R-:W-:Y:S01]  /*0200*/  IMAD R43, R43, 0x3100, R0 ;  /* 0x000031002b2b7824 */ /* 0x000fe200078e0200 */
[----:B------:R-:W-:Y:S02]  /*0210*/  LOP3.LUT R5, R5, 0xf, RZ, 0xc0, !PT ;  /* 0x0000000f05057812 */ /* 0x000fe400078ec0ff */
[----:B------:R-:W-:Y:S01]  /*0220*/  LEA R2, R40, R7, 0x4 ;  /* 0x0000000728027211 */ /* 0x000fe200078e20ff */
[----:B------:R-:W-:Y:S01]  /*0230*/  IMAD.WIDE R6, R6, R8, c[0x0][0x170] ;  /* 0x00005c0006067625 */ /* 0x000fe200078e0208 */
[----:B------:R-:W-:Y:S02]  /*0240*/  LOP3.LUT R3, R3, 0xf, RZ, 0xc0, !PT ;  /* 0x0000000f03037812 */ /* 0x000fe400078ec0ff */
[----:B------:R-:W-:Y:S02]  /*0250*/  LEA R4, R40, R9, 0x4 ;  /* 0x0000000928047211 */ /* 0x000fe400078e20ff */
[----:B------:R-:W-:-:S02]  /*0260*/  IADD3 R5, R5, R2, RZ ;  /* 0x0000000205057210 */ /* 0x000fc40007ffe0ff */
[----:B------:R-:W-:-:S03]  /*0270*/  IADD3 R3, R3, R4, RZ ;  /* 0x0000000403037210 */ /* 0x000fc60007ffe0ff */
[----:B------:R-:W-:-:S04]  /*0280*/  IMAD.WIDE R4, R5, R8, c[0x0][0x170] ;  /* 0x00005c0005047625 */ /* 0x000fc800078e0208 */
[----:B------:R-:W-:-:S04]  /*0290*/  IMAD.WIDE R2, R3, R8, c[0x0][0x170] ;  /* 0x00005c0003027625 */ /* 0x000fc800078e0208 */
.L_x_27:
[----:B------:R-:W-:Y:S01]  /*02a0*/  BAR.SYNC.DEFER_BLOCKING 0x0 ;  /* 0x0000000000007b1d */ /* 0x000fe20000010000 */
[C---:B------:R-:W-:Y:S02]  /*02b0*/  ISETP.GT.AND P2, PT, R0.reuse, 0x7f, PT ;  /* 0x0000007f0000780c */ /* 0x040fe40003f44270 */
[C---:B------:R-:W-:Y:S02]  /*02c0*/  ISETP.GT.AND P0, PT, R0.reuse, 0x4e, PT ;  /* 0x0000004e0000780c */ /* 0x040fe40003f04270 */
[----:B------:R-:W-:Y:S02]  /*02d0*/  ISETP.GT.AND P1, PT, R0, 0x1d, PT ;  /* 0x0000001d0000780c */ /* 0x000fe40003f24270 */
[----:B------:R-:W-:Y:S02]  /*02e0*/  MOV R8, UR6 ;  /* 0x0000000600087c02 */ /* 0x000fe40008000f00 */
[----:B------:R-:W-:-:S05]  /*02f0*/  MOV R9, UR7 ;  /* 0x0000000700097c02 */ /* 0x000fca0008000f00 */
[----:B------:R-:W-:Y:S01]  /*0300*/  IMAD.WIDE R8, R43, 0x4, R8 ;  /* 0x000000042b087825 */ /* 0x000fe200078e0208 */
[----:B------:R0:W2:Y:S04]  /*0310*/  @!P2 LDG.E.CONSTANT R17, [R6.64] ;  /* 0x000000040611a981 */ /* 0x0000a8000c1e9900 */
[----:B------:R-:W3:Y:S04]  /*0320*/  LDG.E.CONSTANT R11, [R8.64] ;  /* 0x00000004080b7981 */ /* 0x000ee8000c1e9900 */
[----:B------:R-:W4:Y:S04]  /*0330*/  LDG.E.CONSTANT R13, [R8.64+0xc4] ;  /* 0x0000c404080d7981 */ /* 0x000f28000c1e9900 */
[----:B------:R-:W5:Y:S04]  /*0340*/  LDG.E.CONSTANT R15, [R8.64+0x188] ;  /* 0x00018804080f7981 */ /* 0x000f68000c1e9900 */
[----:B------:R-:W5:Y:S04]  /*0350*/  LDG.E.CONSTANT R25, [R8.64+0x24c] ;  /* 0x00024c0408197981 */ /* 0x000f68000c1e9900 */
[----:B------:R-:W5:Y:S04]  /*0360*/  LDG.E.CONSTANT R27, [R8.64+0x310] ;  /* 0x00031004081b7981 */ /* 0x000f68000c1e9900 */
[----:B------:R-:W5:Y:S04]  /*0370*/  LDG.E.CONSTANT R61, [R8.64+0x3d4] ;  /* 0x0003d404083d7981 */ /* 0x000f68000c1e9900 */
[----:B------:R-:W5:Y:S04]  /*0380*/  LDG.E.CONSTANT R12, [R8.64+0x498] ;  /* 0x00049804080c7981 */ /* 0x000f68000c1e9900 */
[----:B------:R-:W5:Y:S04]  /*0390*/  LDG.E.CONSTANT R14, [R8.64+0x55c] ;  /* 0x00055c04080e7981 */ /* 0x000f68000c1e9900 */
[----:B------:R1:W5:Y:S04]  /*03a0*/  @!P0 LDG.E.CONSTANT R19, [R2.64] ;  /* 0x0000000402138981 */ /* 0x000368000c1e9900 */
[----:B------:R-:W5:Y:S01]  /*03b0*/  @!P1 LDG.E.CONSTANT R39, [R4.64] ;  /* 0x0000000404279981 */ /* 0x000f62000c1e9900 */
[----:B------:R-:W-:Y:S01]  /*03c0*/  IADD3 R41, R41, 0x1, RZ ;  /* 0x0000000129297810 */ /* 0x000fe20007ffe0ff */
[----:B------:R-:W-:Y:S01]  /*03d0*/  UIADD3 UR6, UP0, UR6, 0x620, URZ ;  /* 0x0000062006067890 */ /* 0x000fe2000ff1e03f */
[----:B0-----:R-:W-:-:S03]  /*03e0*/  IADD3 R6, P3, R6, 0x2000, RZ ;  /* 0x0000200006067810 */ /* 0x001fc60007f7e0ff */
[----:B------:R-:W-:Y:S01]  /*03f0*/  UIADD3.X UR7, URZ, UR7, URZ, UP0, !UPT ;  /* 0x000000073f077290 */ /* 0x000fe200087fe43f */
[----:B------:R-:W-:Y:S01]  /*0400*/  IADD3.X R7, RZ, R7, RZ, P3, !PT ;  /* 0x00000007ff077210 */ /* 0x000fe20001ffe4ff */
[----:B--2---:R-:W-:Y:S01]  /*0410*/  @!P2 STS [R0.X4], R17 ;  /* 0x000000110000a388 */ /* 0x004fe20000004800 */
[----:B-1----:R-:W-:-:S03]  /*0420*/  IADD3 R2, P2, R2, 0x2000, RZ ;  /* 0x0000200002027810 */ /* 0x002fc60007f5e0ff */
[----:B---3--:R-:W-:Y:S01]  /*0430*/  STS [R0.X4+0x200], R11 ;  /* 0x0002000b00007388 */ /* 0x008fe20000004800 */
[----:B------:R-:W-:-:S03]  /*0440*/  IADD3.X R3, RZ, R3, RZ, P2, !PT ;  /* 0x00000003ff037210 */ /* 0x000fc600017fe4ff */
[----:B----4-:R-:W-:Y:S04]  /*0450*/  STS [R0.X4+0x2c4], R13 ;  /* 0x0002c40d00007388 */ /* 0x010fe80000004800 */
[----:B-----5:R-:W-:Y:S04]  /*0460*/  STS [R0.X4+0x388], R15 ;  /* 0x0003880f00007388 */ /* 0x020fe80000004800 */
[----:B------:R-:W-:Y:S04]  /*0470*/  STS [R0.X4+0x44c], R25 ;  /* 0x00044c1900007388 */ /* 0x000fe80000004800 */
[----:B------:R-:W-:Y:S04]  /*0480*/  STS [R0.X4+0x510], R27 ;  /* 0x0005101b00007388 */ /* 0x000fe80000004800 */
[----:B------:R-:W-:Y:S04]  /*0490*/  STS [R0.X4+0x5d4], R61 ;  /* 0x0005d43d00007388 */ /* 0x000fe80000004800 */
[----:B------:R-:W-:Y:S04]  /*04a0*/  STS [R0.X4+0x698], R12 ;  /* 0x0006980c00007388 */ /* 0x000fe80000004800 */
[----:B------:R-:W-:Y:S04]  /*04b0*/  STS [R0.X4+0x75c], R14 ;  /* 0x00075c0e00007388 */ /* 0x000fe80000004800 */
[----:B------:R-:W-:Y:S01]  /*04c0*/  @!P0 STS [R0.X4+0xc4], R19 ;  /* 0x0000c41300008388 */ /* 0x000fe20000004800 */
[----:B------:R-:W-:-:S03]  /*04d0*/  ISETP.NE.AND P0, PT, R41, 0x20, PT ;  /* 0x000000202900780c */ /* 0x000fc60003f05270 */
[----:B------:R-:W-:Y:S04]  /*04e0*/  @!P1 STS [R0.X4+0x188], R39 ;  /* 0x0001882700009388 */ /* 0x000fe80000004800 */
[----:B------:R-:W-:Y:S01]  /*04f0*/  BAR.SYNC.DEFER_BLOCKING 0x0 ;  /* 0x0000000000007b1d */ /* 0x000fe20000010000 */
[----:B------:R-:W-:-:S04]  /*0500*/  IADD3 R4, P1, R4, 0x2000, RZ ;  /* 0x0000200004047810 */ /* 0x000fc80007f3e0ff */
[----:B------:R-:W-:Y:S01]  /*0510*/  IADD3.X R5, RZ, R5, RZ, P1, !PT ;  /* 0x00000005ff057210 */ /* 0x000fe20000ffe4ff */
[----:B------:R-:W-:Y:S04]  /*0520*/  LDS R38, [R0.X4+0x200] ;  /* 0x0002000000267984 */ /* 0x000fe80000004800 */
[----:B------:R-:W0:Y:S04]  /*0530*/  LDS.128 R20, [RZ] ;  /* 0x00000000ff147984 */ /* 0x000e280000000c00 */
[----:B------:R-:W1:Y:S04]  /*0540*/  LDS.128 R28, [0x20] ;  /* 0x00002000ff1c7984 */ /* 0x000e680000000c00 */
[----:B------:R-:W2:Y:S04]  /*0550*/  LDS.128 R32, [0x10] ;  /* 0x00001000ff207984 */ /* 0x000ea80000000c00 */
[----:B------:R-:W3:Y:S04]  /*0560*/  LDS.128 R8, [0x30] ;  /* 0x00003000ff087984 */ /* 0x000ee80000000c00 */
[----:B------:R-:W-:Y:S04]  /*0570*/  LDS R56, [R0.X4+0x2c4] ;  /* 0x0002c40000387984 */ /* 0x000fe80000004800 */
[----:B------:R-:W4:Y:S04]  /*0580*/  LDS.128 R12, [0x40] ;  /* 0x00004000ff0c7984 */ /* 0x000f280000000c00 */
[----:B------:R-:W5:Y:S04]  /*0590*/  LDS.128 R24, [0x60] ;  /* 0x00006000ff187984 */ /* 0x000f680000000c00 */
[----:B------:R-:W5:Y:S04]  /*05a0*/  LDS.128 R16, [0x50] ;  /* 0x00005000ff107984 */ /* 0x000f680000000c00 */
[----:B------:R-:W-:Y:S01]  /*05b0*/  LDS R36, [R0.X4+0x388] ;  /* 0x0003880000247984 */ /* 0x000fe20000004800 */
[----:B0-----:R-:W-:Y:S01]  /*05c0*/  FFMA R59, R20, R38, R59 ;  /* 0x00000026143b7223 */ /* 0x001fe2000000003b */
[C---:B------:R-:W-:Y:S01]  /*05d0*/  FFMA R47, R38.reuse, R21, R47 ;  /* 0x00000015262f7223 */ /* 0x040fe2000000002f */
[C---:B------:R-:W-:Y:S01]  /*05e0*/  FFMA R45, R38.reuse, R22, R45 ;  /* 0x00000016262d7223 */ /* 0x040fe2000000002d */
[C---:B------:R-:W-:Y:S01]  /*05f0*/  FFMA R44, R38.reuse, R23, R44 ;  /* 0x00000017262c7223 */ /* 0x040fe2000000002c */
[C---:B-1----:R-:W-:Y:S01]  /*0600*/  FFMA R57, R38.reuse, R28, R57 ;  /* 0x0000001c26397223 */ /* 0x042fe20000000039 */
[----:B------:R-:W0:Y:S01]  /*0610*/  LDS.128 R20, [0x70] ;  /* 0x00007000ff147984 */ /* 0x000e220000000c00 */
[C---:B------:R-:W-:Y:S01]  /*0620*/  FFMA R54, R38.reuse, R29, R54 ;  /* 0x0000001d26367223 */ /* 0x040fe20000000036 */
[C---:B------:R-:W-:Y:S01]  /*0630*/  FFMA R53, R38.reuse, R30, R53 ;  /* 0x0000001e26357223 */ /* 0x040fe20000000035 */
[C---:B------:R-:W-:Y:S01]  /*0640*/  FFMA R52, R38.reuse, R31, R52 ;  /* 0x0000001f26347223 */ /* 0x040fe20000000034 */
[C---:B--2---:R-:W-:Y:S01]  /*0650*/  FFMA R55, R38.reuse, R32, R55 ;  /* 0x0000002026377223 */ /* 0x044fe20000000037 */
[C---:B------:R-:W-:Y:S01]  /*0660*/  FFMA R48, R38.reuse, R33, R48 ;  /* 0x0000002126307223 */ /* 0x040fe20000000030 */
[C---:B------:R-:W-:Y:S01]  /*0670*/  FFMA R51, R38.reuse, R34, R51 ;  /* 0x0000002226337223 */ /* 0x040fe20000000033 */
[C---:B------:R-:W-:Y:S01]  /*0680*/  FFMA R46, R38.reuse, R35, R46 ;  /* 0x00000023262e7223 */ /* 0x040fe2000000002e */
[C---:B---3--:R-:W-:Y:S01]  /*0690*/  FFMA R49, R38.reuse, R8, R49 ;  /* 0x0000000826317223 */ /* 0x048fe20000000031 */
[C---:B------:R-:W-:Y:S01]  /*06a0*/  FFMA R50, R38.reuse, R9, R50 ;  /* 0x0000000926327223 */ /* 0x040fe20000000032 */
[C---:B------:R-:W-:Y:S01]  /*06b0*/  FFMA R39, R38.reuse, R10, R37 ;  /* 0x0000000a26277223 */ /* 0x040fe20000000025 */
[----:B------:R-:W1:Y:S01]  /*06c0*/  LDS.128 R28, [0x80] ;  /* 0x00008000ff1c7984 */ /* 0x000e620000000c00 */
[----:B------:R-:W-:-:S03]  /*06d0*/  FFMA R38, R38, R11, R42 ;  /* 0x0000000b26267223 */ /* 0x000fc6000000002a */
[----:B------:R-:W2:Y:S01]  /*06e0*/  LDS.128 R32, [0xa0] ;  /* 0x0000a000ff207984 */ /* 0x000ea20000000c00 */
[----:B----4-:R-:W-:Y:S01]  /*06f0*/  FFMA R59, R12, R56, R59 ;  /* 0x000000380c3b7223 */ /* 0x010fe2000000003b */
[C---:B------:R-:W-:Y:S01]  /*0700*/  FFMA R47, R56.reuse, R13, R47 ;  /* 0x0000000d382f7223 */ /* 0x040fe2000000002f */
[C---:B------:R-:W-:Y:S01]  /*0710*/  FFMA R45, R56.reuse, R14, R45 ;  /* 0x0000000e382d7223 */ /* 0x040fe2000000002d */
[----:B------:R-:W3:Y:S01]  /*0720*/  LDS.128 R8, [0x90] ;  /* 0x00009000ff087984 */ /* 0x000ee20000000c00 */
[C---:B------:R-:W-:Y:S01]  /*0730*/  FFMA R44, R56.reuse, R15, R44 ;  /* 0x0000000f382c7223 */ /* 0x040fe2000000002c */
[C---:B-----5:R-:W-:Y:S01]  /*0740*/  FFMA R57, R56.reuse, R24, R57 ;  /* 0x0000001838397223 */ /* 0x060fe20000000039 */
[C---:B------:R-:W-:Y:S01]  /*0750*/  FFMA R54, R56.reuse, R25, R54 ;  /* 0x0000001938367223 */ /* 0x040fe20000000036 */
[C---:B------:R-:W-:Y:S01]  /*0760*/  FFMA R53, R56.reuse, R26, R53 ;  /* 0x0000001a38357223 */ /* 0x040fe20000000035 */
[C---:B------:R-:W-:Y:S01]  /*0770*/  FFMA R52, R56.reuse, R27, R52 ;  /* 0x0000001b38347223 */ /* 0x040fe20000000034 */
[----:B------:R-:W4:Y:S01]  /*0780*/  LDS.128 R12, [0xb0] ;  /* 0x0000b000ff0c7984 */ /* 0x000f220000000c00 */
[C---:B------:R-:W-:Y:S01]  /*0790*/  FFMA R55, R56.reuse, R16, R55 ;  /* 0x0000001038377223 */ /* 0x040fe20000000037 */
[C---:B------:R-:W-:Y:S01]  /*07a0*/  FFMA R48, R56.reuse, R17, R48 ;  /* 0x0000001138307223 */ /* 0x040fe20000000030 */
[C---:B------:R-:W-:Y:S01]  /*07b0*/  FFMA R51, R56.reuse, R18, R51 ;  /* 0x0000001238337223 */ /* 0x040fe20000000033 */
[----:B------:R-:W-:Y:S01]  /*07c0*/  LDS R37, [R0.X4+0x44c] ;  /* 0x00044c0000257984 */ /* 0x000fe20000004800 */
[----:B------:R-:W-:-:S03]  /*07d0*/  FFMA R46, R56, R19, R46 ;  /* 0x00000013382e7223 */ /* 0x000fc6000000002e */
[----:B------:R-:W5:Y:S04]  /*07e0*/  LDS.128 R24, [0xc0] ;  /* 0x0000c000ff187984 */ /* 0x000f680000000c00 */
[----:B------:R-:W5:Y:S01]  /*07f0*/  LDS.128 R16, [0xe0] ;  /* 0x0000e000ff107984 */ /* 0x000f620000000c00 */
[C---:B0-----:R-:W-:Y:S01]  /*0800*/  FFMA R49, R56.reuse, R20, R49 ;  /* 0x0000001438317223 */ /* 0x041fe20000000031 */
[C---:B------:R-:W-:Y:S01]  /*0810*/  FFMA R50, R56.reuse, R21, R50 ;  /* 0x0000001538327223 */ /* 0x040fe20000000032 */
[C---:B------:R-:W-:Y:S01]  /*0820*/  FFMA R39, R56.reuse, R22, R39 ;  /* 0x0000001638277223 */ /* 0x040fe20000000027 */
[----:B------:R-:W-:Y:S02]  /*0830*/  FFMA R56, R56, R23, R38 ;  /* 0x0000001738387223 */ /* 0x000fe40000000026 */
[----:B------:R-:W0:Y:S04]  /*0840*/  LDS.128 R20, [0xd0] ;  /* 0x0000d000ff147984 */ /* 0x000e280000000c00 */
[----:B------:R-:W-:Y:S01]  /*0850*/  LDS R38, [R0.X4+0x510] ;  /* 0x0005100000267984 */ /* 0x000fe20000004800 */
[----:B-1----:R-:W-:Y:S01]  /*0860*/  FFMA R59, R28, R36, R59 ;  /* 0x000000241c3b7223 */ /* 0x002fe2000000003b */
[C---:B------:R-:W-:Y:S01]  /*0870*/  FFMA R42, R36.reuse, R29, R47 ;  /* 0x0000001d242a7223 */ /* 0x040fe2000000002f */
[C---:B------:R-:W-:Y:S01]  /*0880*/  FFMA R45, R36.reuse, R30, R45 ;  /* 0x0000001e242d7223 */ /* 0x040fe2000000002d */
[C---:B------:R-:W-:Y:S01]  /*0890*/  FFMA R44, R36.reuse, R31, R44 ;  /* 0x0000001f242c7223 */ /* 0x040fe2000000002c */
[C---:B--2---:R-:W-:Y:S01]  /*08a0*/  FFMA R57, R36.reuse, R32, R57 ;  /* 0x0000002024397223 */ /* 0x044fe20000000039 */
[----:B------:R-:W1:Y:S01]  /*08b0*/  LDS.128 R28, [0xf0] ;  /* 0x0000f000ff1c7984 */ /* 0x000e620000000c00 */
[C---:B------:R-:W-:Y:S01]  /*08c0*/  FFMA R54, R36.reuse, R33, R54 ;  /* 0x0000002124367223 */ /* 0x040fe20000000036 */
[C---:B------:R-:W-:Y:S01]  /*08d0*/  FFMA R53, R36.reuse, R34, R53 ;  /* 0x0000002224357223 */ /* 0x040fe20000000035 */
[C---:B------:R-:W-:Y:S01]  /*08e0*/  FFMA R52, R36.reuse, R35, R52 ;  /* 0x0000002324347223 */ /* 0x040fe20000000034 */
[C---:B---3--:R-:W-:Y:S01]  /*08f0*/  FFMA R55, R36.reuse, R8, R55 ;  /* 0x0000000824377223 */ /* 0x048fe20000000037 */
[C---:B------:R-:W-:Y:S01]  /*0900*/  FFMA R48, R36.reuse, R9, R48 ;  /* 0x0000000924307223 */ /* 0x040fe20000000030 */
[C---:B------:R-:W-:Y:S01]  /*0910*/  FFMA R51, R36.reuse, R10, R51 ;  /* 0x0000000a24337223 */ /* 0x040fe20000000033 */
[C---:B------:R-:W-:Y:S01]  /*0920*/  FFMA R46, R36.reuse, R11, R46 ;  /* 0x0000000b242e7223 */ /* 0x040fe2000000002e */
[----:B------:R-:W2:Y:S01]  /*0930*/  LDS.128 R32, [0x100] ;  /* 0x00010000ff207984 */ /* 0x000ea20000000c00 */
[C---:B----4-:R-:W-:Y:S01]  /*0940*/  FFMA R49, R36.reuse, R12, R49 ;  /* 0x0000000c24317223 */ /* 0x050fe20000000031 */
[C---:B------:R-:W-:Y:S01]  /*0950*/  FFMA R50, R36.reuse, R13, R50 ;  /* 0x0000000d24327223 */ /* 0x040fe20000000032 */
[C---:B------:R-:W-:Y:S01]  /*0960*/  FFMA R39, R36.reuse, R14, R39 ;  /* 0x0000000e24277223 */ /* 0x040fe20000000027 */
[----:B------:R-:W3:Y:S01]  /*0970*/  LDS.128 R8, [0x120] ;  /* 0x00012000ff087984 */ /* 0x000ee20000000c00 */
[----:B------:R-:W-:-:S03]  /*0980*/  FFMA R56, R36, R15, R56 ;  /* 0x0000000f24387223 */ /* 0x000fc60000000038 */
[----:B------:R-:W4:Y:S01]  /*0990*/  LDS.128 R12, [0x110] ;  /* 0x00011000ff0c7984 */ /* 0x000f220000000c00 */
[----:B-----5:R-:W-:Y:S01]  /*09a0*/  FFMA R59, R24, R37, R59 ;  /* 0x00000025183b7223 */ /* 0x020fe2000000003b */
[C---:B------:R-:W-:Y:S01]  /*09b0*/  FFMA R47, R37.reuse, R25, R42 ;  /* 0x00000019252f7223 */ /* 0x040fe2000000002a */
[C---:B------:R-:W-:Y:S01]  /*09c0*/  FFMA R45, R37.reuse, R26, R45 ;  /* 0x0000001a252d7223 */ /* 0x040fe2000000002d */
[C---:B------:R-:W-:Y:S01]  /*09d0*/  FFMA R44, R37.reuse, R27, R44 ;  /* 0x0000001b252c7223 */ /* 0x040fe2000000002c */
[C---:B------:R-:W-:Y:S01]  /*09e0*/  FFMA R57, R37.reuse, R16, R57 ;  /* 0x0000001025397223 */ /* 0x040fe20000000039 */
[C---:B------:R-:W-:Y:S01]  /*09f0*/  FFMA R54, R37.reuse, R17, R54 ;  /* 0x0000001125367223 */ /* 0x040fe20000000036 */
[C---:B------:R-:W-:Y:S01]  /*0a00*/  FFMA R53, R37.reuse, R18, R53 ;  /* 0x0000001225357223 */ /* 0x040fe20000000035 */
[C---:B------:R-:W-:Y:S01]  /*0a10*/  FFMA R52, R37.reuse, R19, R52 ;  /* 0x0000001325347223 */ /* 0x040fe20000000034 */
[----:B------:R-:W5:Y:S01]  /*0a20*/  LDS.128 R24, [0x130] ;  /* 0x00013000ff187984 */ /* 0x000f620000000c00 */
[C---:B0-----:R-:W-:Y:S01]  /*0a30*/  FFMA R55, R37.reuse, R20, R55 ;  /* 0x0000001425377223 */ /* 0x041fe20000000037 */
[C---:B------:R-:W-:Y:S01]  /*0a40*/  FFMA R48, R37.reuse, R21, R48 ;  /* 0x0000001525307223 */ /* 0x040fe20000000030 */
[C---:B------:R-:W-:Y:S01]  /*0a50*/  FFMA R51, R37.reuse, R22, R51 ;  /* 0x0000001625337223 */ /* 0x040fe20000000033 */
[----:B------:R-:W-:Y:S01]  /*0a60*/  LDS R36, [R0.X4+0x5d4] ;  /* 0x0005d40000247984 */ /* 0x000fe20000004800 */
[----:B------:R-:W-:-:S03]  /*0a70*/  FFMA R46, R37, R23, R46 ;  /* 0x00000017252e7223 */ /* 0x000fc6000000002e */
[----:B------:R-:W0:Y:S04]  /*0a80*/  LDS.128 R16, [0x140] ;  /* 0x00014000ff107984 */ /* 0x000e280000000c00 */
[----:B------:R-:W0:Y:S01]  /*0a90*/  LDS.128 R20, [0x160] ;  /* 0x00016000ff147984 */ /* 0x000e220000000c00 */
[C---:B-1----:R-:W-:Y:S01]  /*0aa0*/  FFMA R49, R37.reuse, R28, R49 ;  /* 0x0000001c25317223 */ /* 0x042fe20000000031 */
[C---:B------:R-:W-:Y:S01]  /*0ab0*/  FFMA R50, R37.reuse, R29, R50 ;  /* 0x0000001d25327223 */ /* 0x040fe20000000032 */
[C---:B------:R-:W-:Y:S01]  /*0ac0*/  FFMA R39, R37.reuse, R30, R39 ;  /* 0x0000001e25277223 */ /* 0x040fe20000000027 */
[----:B------:R-:W-:Y:S01]  /*0ad0*/  FFMA R56, R37, R31, R56 ;  /* 0x0000001f25387223 */ /* 0x000fe20000000038 */
[----:B------:R-:W-:Y:S01]  /*0ae0*/  LDS R42, [R0.X4+0x698] ;  /* 0x00069800002a7984 */ /* 0x000fe20000004800 */
[----:B--2---:R-:W-:Y:S01]  /*0af0*/  FFMA R37, R32, R38, R59 ;  /* 0x0000002620257223 */ /* 0x004fe2000000003b */
[C---:B------:R-:W-:Y:S01]  /*0b00*/  FFMA R47, R38.reuse, R33, R47 ;  /* 0x00000021262f7223 */ /* 0x040fe2000000002f */
[C---:B------:R-:W-:Y:S01]  /*0b10*/  FFMA R45, R38.reuse, R34, R45 ;  /* 0x00000022262d7223 */ /* 0x040fe2000000002d */
[C---:B------:R-:W-:Y:S01]  /*0b20*/  FFMA R44, R38.reuse, R35, R44 ;  /* 0x00000023262c7223 */ /* 0x040fe2000000002c */
[C---:B---3--:R-:W-:Y:S01]  /*0b30*/  FFMA R57, R38.reuse, R8, R57 ;  /* 0x0000000826397223 */ /* 0x048fe20000000039 */
[C---:B------:R-:W-:Y:S01]  /*0b40*/  FFMA R54, R38.reuse, R9, R54 ;  /* 0x0000000926367223 */ /* 0x040fe20000000036 */
[C---:B------:R-:W-:Y:S01]  /*0b50*/  FFMA R53, R38.reuse, R10, R53 ;  /* 0x0000000a26357223 */ /* 0x040fe20000000035 */
[C---:B------:R-:W-:Y:S01]  /*0b60*/  FFMA R52, R38.reuse, R11, R52 ;  /* 0x0000000b26347223 */ /* 0x040fe20000000034 */
[----:B------:R-:W1:Y:S01]  /*0b70*/  LDS.128 R28, [0x150] ;  /* 0x00015000ff1c7984 */ /* 0x000e620000000c00 */
[C---:B----4-:R-:W-:Y:S01]  /*0b80*/  FFMA R55, R38.reuse, R12, R55 ;  /* 0x0000000c26377223 */ /* 0x050fe20000000037 */
[C---:B------:R-:W-:Y:S01]  /*0b90*/  FFMA R48, R38.reuse, R13, R48 ;  /* 0x0000000d26307223 */ /* 0x040fe20000000030 */
[C---:B------:R-:W-:Y:S01]  /*0ba0*/  FFMA R51, R38.reuse, R14, R51 ;  /* 0x0000000e26337223 */ /* 0x040fe20000000033 */
[----:B------:R-:W2:Y:S01]  /*0bb0*/  LDS.128 R32, [0x170] ;  /* 0x00017000ff207984 */ /* 0x000ea20000000c00 */
[----:B------:R-:W-:-:S03]  /*0bc0*/  FFMA R46, R38, R15, R46 ;  /* 0x0000000f262e7223 */ /* 0x000fc6000000002e */
[----:B------:R-:W3:Y:S01]  /*0bd0*/  LDS.128 R8, [0x180] ;  /* 0x00018000ff087984 */ /* 0x000ee20000000c00 */
[C---:B-----5:R-:W-:Y:S01]  /*0be0*/  FFMA R49, R38.reuse, R24, R49 ;  /* 0x0000001826317223 */ /* 0x060fe20000000031 */
[C---:B------:R-:W-:Y:S01]  /*0bf0*/  FFMA R50, R38.reuse, R25, R50 ;  /* 0x0000001926327223 */ /* 0x040fe20000000032 */
[C---:B------:R-:W-:Y:S01]  /*0c00*/  FFMA R39, R38.reuse, R26, R39 ;  /* 0x0000001a26277223 */ /* 0x040fe20000000027 */
[----:B------:R-:W-:Y:S01]  /*0c10*/  FFMA R38, R38, R27, R56 ;  /* 0x0000001b26267223 */ /* 0x000fe20000000038 */
[----:B------:R-:W4:Y:S04]  /*0c20*/  LDS.128 R12, [0x1a0] ;  /* 0x0001a000ff0c7984 */ /* 0x000f280000000c00 */
[----:B------:R-:W-:Y:S01]  /*0c30*/  LDS R56, [R0.X4+0x75c] ;  /* 0x00075c0000387984 */ /* 0x000fe20000004800 */
[----:B0-----:R-:W-:Y:S01]  /*0c40*/  FFMA R37, R16, R36, R37 ;  /* 0x0000002410257223 */ /* 0x001fe20000000025 */
[C---:B------:R-:W-:Y:S01]  /*0c50*/  FFMA R47, R36.reuse, R17, R47 ;  /* 0x00000011242f7223 */ /* 0x040fe2000000002f */
[C---:B------:R-:W-:Y:S01]  /*0c60*/  FFMA R45, R36.reuse, R18, R45 ;  /* 0x00000012242d7223 */ /* 0x040fe2000000002d */
[C---:B------:R-:W-:Y:S01]  /*0c70*/  FFMA R44, R36.reuse, R19, R44 ;  /* 0x00000013242c7223 */ /* 0x040fe2000000002c */
[C---:B------:R-:W-:Y:S01]  /*0c80*/  FFMA R57, R36.reuse, R20, R57 ;  /* 0x0000001424397223 */ /* 0x040fe20000000039 */
[C---:B------:R-:W-:Y:S01]  /*0c90*/  FFMA R54, R36.reuse, R21, R54 ;  /* 0x0000001524367223 */ /* 0x040fe20000000036 */
[C---:B------:R-:W-:Y:S01]  /*0ca0*/  FFMA R53, R36.reuse, R22, R53 ;  /* 0x0000001624357223 */ /* 0x040fe20000000035 */
[C---:B------:R-:W-:Y:S01]  /*0cb0*/  FFMA R52, R36.reuse, R23, R52 ;  /* 0x0000001724347223 */ /* 0x040fe20000000034 */
[----:B------:R-:W0:Y:S04]  /*0cc0*/  LDS.128 R16, [0x190] ;  /* 0x00019000ff107984 */ /* 0x000e280000000c00 */
[----:B------:R-:W5:Y:S04]  /*0cd0*/  LDS.128 R20, [0x1b0] ;  /* 0x0001b000ff147984 */ /* 0x000f680000000c00 */
[----:B------:R-:W5:Y:S01]  /*0ce0*/  LDS.128 R24, [0x1c0] ;  /* 0x0001c000ff187984 */ /* 0x000f620000000c00 */
[C---:B-1----:R-:W-:Y:S01]  /*0cf0*/  FFMA R55, R36.reuse, R28, R55 ;  /* 0x0000001c24377223 */ /* 0x042fe20000000037 */
[C---:B------:R-:W-:Y:S01]  /*0d00*/  FFMA R48, R36.reuse, R29, R48 ;  /* 0x0000001d24307223 */ /* 0x040fe20000000030 */
[C---:B------:R-:W-:Y:S01]  /*0d10*/  FFMA R51, R36.reuse, R30, R51 ;  /* 0x0000001e24337223 */ /* 0x040fe20000000033 */
[C---:B------:R-:W-:Y:S01]  /*0d20*/  FFMA R46, R36.reuse, R31, R46 ;  /* 0x0000001f242e7223 */ /* 0x040fe2000000002e */
[C---:B--2---:R-:W-:Y:S01]  /*0d30*/  FFMA R49, R36.reuse, R32, R49 ;  /* 0x0000002024317223 */ /* 0x044fe20000000031 */
[C---:B------:R-:W-:Y:S01]  /*0d40*/  FFMA R50, R36.reuse, R33, R50 ;  /* 0x0000002124327223 */ /* 0x040fe20000000032 */
[C---:B------:R-:W-:Y:S01]  /*0d50*/  FFMA R59, R36.reuse, R34, R39 ;  /* 0x00000022243b7223 */ /* 0x040fe20000000027 */
[----:B------:R-:W-:Y:S01]  /*0d60*/  FFMA R58, R36, R35, R38 ;  /* 0x00000023243a7223 */ /* 0x000fe20000000026 */
[----:B---3--:R-:W-:Y:S01]  /*0d70*/  FFMA R61, R8, R42, R37 ;  /* 0x0000002a083d7223 */ /* 0x008fe20000000025 */
[----:B------:R-:W1:Y:S01]  /*0d80*/  LDS.128 R28, [0x1e0] ;  /* 0x0001e000ff1c7984 */ /* 0x000e620000000c00 */
        /* <DEDUP_REMOVED lines=8> */
[C---:B------:R-:W-:Y:S01]  /*0e10*/  FFMA R52, R42.reuse, R15, R52 ;  /* 0x0000000f2a347223 */ /* 0x040fe20000000034 */
[C---:B0-----:R-:W-:Y:S01]  /*0e20*/  FFMA R55, R42.reuse, R16, R55 ;  /* 0x000000102a377223 */ /* 0x041fe20000000037 */
[C---:B------:R-:W-:Y:S01]  /*0e30*/  FFMA R48, R42.reuse, R17, R48 ;  /* 0x000000112a307223 */ /* 0x040fe20000000030 */
[C---:B------:R-:W-:Y:S01]  /*0e40*/  FFMA R51, R42.reuse, R18, R51 ;  /* 0x000000122a337223 */ /* 0x040fe20000000033 */
[C---:B------:R-:W-:Y:S01]  /*0e50*/  FFMA R46, R42.reuse, R19, R46 ;  /* 0x000000132a2e7223 */ /* 0x040fe2000000002e */
[C---:B-----5:R-:W-:Y:S01]  /*0e60*/  FFMA R49, R42.reuse, R20, R49 ;  /* 0x000000142a317223 */ /* 0x060fe20000000031 */
[C---:B------:R-:W-:Y:S01]  /*0e70*/  FFMA R50, R42.reuse, R21, R50 ;  /* 0x000000152a327223 */ /* 0x040fe20000000032 */
[C---:B------:R-:W-:Y:S01]  /*0e80*/  FFMA R9, R42.reuse, R22, R59 ;  /* 0x000000162a097223 */ /* 0x040fe2000000003b */
[----:B------:R-:W-:Y:S01]  /*0e90*/  FFMA R42, R42, R23, R58 ;  /* 0x000000172a2a7223 */ /* 0x000fe2000000003a */
[----:B------:R-:W-:Y:S01]  /*0ea0*/  FFMA R59, R24, R56, R61 ;  /* 0x00000038183b7223 */ /* 0x000fe2000000003d */
[C---:B------:R-:W-:Y:S01]  /*0eb0*/  FFMA R47, R56.reuse, R25, R47 ;  /* 0x00000019382f7223 */ /* 0x040fe2000000002f */
[C---:B------:R-:W-:Y:S01]  /*0ec0*/  FFMA R45, R56.reuse, R26, R45 ;  /* 0x0000001a382d7223 */ /* 0x040fe2000000002d */
[C---:B------:R-:W-:Y:S01]  /*0ed0*/  FFMA R44, R56.reuse, R27, R44 ;  /* 0x0000001b382c7223 */ /* 0x040fe2000000002c */
[C---:B-1----:R-:W-:Y:S01]  /*0ee0*/  FFMA R57, R56.reuse, R28, R57 ;  /* 0x0000001c38397223 */ /* 0x042fe20000000039 */
        /* <DEDUP_REMOVED lines=10> */
[----:B------:R-:W-:Y:S01]  /*0f90*/  FFMA R46, R56, R35, R46 ;  /* 0x00000023382e7223 */ /* 0x000fe2000000002e */
[----:B------:R-:W-:Y:S05]  /*0fa0*/  @P0 BRA `(.L_x_27) ;  /* 0xfffff2f000000947 */ /* 0x000fea000383ffff */
[----:B------:R-:W-:Y:S01]  /*0fb0*/  MOV R3, 0x4 ;  /* 0x0000000400037802 */ /* 0x000fe20000000f00 */
        /* <DEDUP_REMOVED lines=19> */
.L_x_28:
        /* <DEDUP_REMOVED lines=9> */
.L_x_101:


//--------------------- .text.tvmgen_default_fused_nn_contrib_conv2d_winograd_without_weight_transform_add_add_nn_relu_2_kernel_1 --------------------------
	.section	.text.tvmgen_default_fused_nn_contrib_conv2d_winograd_without_weight_transform_add_add_nn_relu_2_kernel_1,"ax",@progbits
	.sectionflags	@"SHF_BARRIERS=1"
	.sectioninfo	@"SHI_REGISTERS=64"
	.align	128
        .global         tvmgen_default_fused_nn_contrib_conv2d_winograd_without_weight_transform_add_add_nn_relu_2_kernel_1
        .type           tvmgen_default_fused_nn_contrib_conv2d_winograd_without_weight_transform_add_add_nn_relu_2_kernel_1,@function
        .size           tvmgen_default_fused_nn_contrib_conv2d_winograd_without_weight_transform_add_add_nn_relu_2_kernel_1,(.L_x_102 - tvmgen_default_fused_nn_contrib_conv2d_winograd_without_weight_transform_add_add_nn_relu_2_kernel_1)
        .other          tvmgen_default_fused_nn_contrib_conv2d_winograd_without_weight_transform_add_add_nn_relu_2_kernel_1,@"STO_CUDA_ENTRY STV_DEFAULT"
tvmgen_default_fused_nn_contrib_conv2d_winograd_without_weight_transform_add_add_nn_relu_2_kernel_1:
.text.tvmgen_default_fused_nn_contrib_conv2d_winograd_without_weight_transform_add_add_nn_relu_2_kernel_1:
        /* <DEDUP_REMOVED lines=42> */
.L_x_29:
        /* <DEDUP_REMOVED lines=229> */
.L_x_30:
        /* <DEDUP_REMOVED lines=9> */
.L_x_102:


//--------------------- .text.tvmgen_default_fused_nn_contrib_conv2d_winograd_without_weight_transform_add_nn_relu_kernel --------------------------
	.section	.text.tvmgen_default_fused_nn_contrib_conv2d_winograd_without_weight_transform_add_nn_relu_kernel,"ax",@progbits
	.sectioninfo	@"SHI_REGISTERS=64"
	.align	128
        .global         tvmgen_default_fused_nn_contrib_conv2d_winograd_without_weight_transform_add_nn_relu_kernel
        .type           tvmgen_default_fused_nn_contrib_conv2d_winograd_without_weight_transform_add_nn_relu_kernel,@function
        .size           tvmgen_default_fused_nn_contrib_conv2d_winograd_without_weight_transform_add_nn_relu_kernel,(.L_x_103 - tvmgen_default_fused_nn_contrib_conv2d_winograd_without_weight_transform_add_nn_relu_kernel)
        .other          tvmgen_default_fused_nn_contrib_conv2d_winograd_without_weight_transform_add_nn_relu_kernel,@"STO_CUDA_ENTRY STV_DEFAULT"
tvmgen_default_fused_nn_contrib_conv2d_winograd_without_weight_transform_add_nn_relu_kernel:
.text.tvmgen_default_fused_nn_contrib_conv2d_winograd_without_weight_transform_add_nn_relu_kernel:
[----:B------:R-:W-:Y:S02]  /*0000*/  MOV R1, c[0x0][0x28] ;  /* 0x00000a0000017a02 */ /* 0x000fe40000000f00 */
[----:B------:R-:W0:Y:S01]  /*0010*/  S2R R4, SR_TID.X ;  /* 0x0000000000047919 */ /* 0x000e220000002100 */
[----:B------:R-:W-:Y:S01]  /*0020*/  MOV R31, 0x4 ;  /* 0x00000004001f7802 */ /* 0x000fe20000000f00 */
[----:B------:R-:W-:Y:S02]  /*0030*/  ULDC.64 UR4, c[0x0][0x118] ;  /* 0x0000460000047ab9 */ /* 0x000fe40000000a00 */
[----:B------:R-:W1:Y:S01]  /*0040*/  S2R R17, SR_CTAID.X ;  /* 0x0000000000117919 */ /* 0x000e620000002500 */
[----:B0-----:R-:W-:-:S04]  /*0050*/  SHF.R.S32.HI R6, RZ, 0x1, R4 ;  /* 0x00000001ff067819 */ /* 0x001fc80000011404 */
[C---:B-1----:R-:W-:Y:S02]  /*0060*/  LEA R7, R17.reuse, R6, 0x6 ;  /* 0x0000000611077211 */ /* 0x042fe400078e30ff */
[----:B------:R-:W-:Y:S02]  /*0070*/  LEA R5, R17, R4, 0x1 ;  /* 0x0000000411057211 */ /* 0x000fe400078e08ff */
[----:B------:R-:W-:Y:S01]  /*0080*/  MOV R4, RZ ;  /* 0x000000ff00047202 */ /* 0x000fe20000000f00 */
[----:B------:R-:W-:Y:S01]  /*0090*/  IMAD.HI R0, R7, 0x5397829d, RZ ;  /* 0x5397829d07007827 */ /* 0x000fe200078e02ff */
[----:B------:R-:W-:-:S03]  /*00a0*/  MOV R6, RZ ;  /* 0x000000ff00067202 */ /* 0x000fc60000000f00 */
[----:B------:R-:W-:Y:S01]  /*00b0*/  IMAD.HI R2, R5, -0x6db6db6d, R4 ;  /* 0x9249249305027827 */ /* 0x000fe200078e0204 */
[----:B------:R-:W-:-:S03]  /*00c0*/  SHF.R.U32.HI R3, RZ, 0x1f, R0 ;  /* 0x0000001fff037819 */ /* 0x000fc60000011600 */
[----:B------:R-:W-:Y:S01]  /*00d0*/  IMAD.HI R6, R7, -0x6db6db6d, R6 ;  /* 0x9249249307067827 */ /* 0x000fe200078e0206 */
[----:B------:R-:W-:Y:S02]  /*00e0*/  SHF.R.U32.HI R9, RZ, 0x1f, R2 ;  /* 0x0000001fff097819 */ /* 0x000fe40000011602 */
[----:B------:R-:W-:Y:S02]  /*00f0*/  LEA.HI.SX32 R3, R0, R3, 0x1b ;  /* 0x0000000300037211 */ /* 0x000fe400078fdaff */
[----:B------:R-:W-:Y:S02]  /*0100*/  LEA.HI.SX32 R9, R2, R9, 0x1d ;  /* 0x0000000902097211 */ /* 0x000fe400078feaff */
[----:B------:R-:W-:Y:S01]  /*0110*/  MOV R2, RZ ;  /* 0x000000ff00027202 */ /* 0x000fe20000000f00 */
[----:B------:R-:W-:Y:S02]  /*0120*/  IMAD R3, R3, -0x62, R7 ;  /* 0xffffff9e03037824 */ /* 0x000fe400078e0207 */
[----:B------:R-:W-:Y:S01]  /*0130*/  IMAD R9, R9, -0xe, R5 ;  /* 0xfffffff209097824 */ /* 0x000fe200078e0205 */
[----:B------:R-:W-:Y:S01]  /*0140*/  SHF.R.U32.HI R5, RZ, 0x1f, R6 ;  /* 0x0000001fff057819 */ /* 0x000fe20000011606 */
[----:B------:R-:W-:-:S03]  /*0150*/  IMAD.HI R2, R3, -0x6db6db6d, R2 ;  /* 0x9249249303027827 */ /* 0x000fc600078e0202 */
[----:B------:R-:W-:Y:S02]  /*0160*/  SHF.L.U32 R9, R9, 0x2, RZ ;  /* 0x0000000209097819 */ /* 0x000fe400000006ff */
[----:B------:R-:W-:Y:S02]  /*0170*/  SHF.R.U32.HI R3, RZ, 0x1f, R2 ;  /* 0x0000001fff037819 */ /* 0x000fe40000011602 */
[----:B------:R-:W-:Y:S02]  /*0180*/  IADD3 R0, R9, -0x1, RZ ;  /* 0xffffffff09007810 */ /* 0x000fe40007ffe0ff */
[----:B------:R-:W-:Y:S02]  /*0190*/  LEA.HI R3, R2, R3, RZ, 0x1e ;  /* 0x0000000302037211 */ /* 0x000fe400078ff0ff */
[----:B------:R-:W-:Y:S02]  /*01a0*/  ISETP.GT.U32.AND P3, PT, R0, 0x37, PT ;  /* 0x000000370000780c */ /* 0x000fe40003f64070 */
[----:B------:R-:W-:-:S02]  /*01b0*/  SHF.L.U32 R3, R3, 0x2, RZ ;  /* 0x0000000203037819 */ /* 0x000fc400000006ff */
[----:B------:R-:W-:Y:S02]  /*01c0*/  LEA.HI.SX32 R6, R6, R5, 0x1e ;  /* 0x0000000506067211 */ /* 0x000fe400078ff2ff */
[----:B------:R-:W-:-:S03]  /*01d0*/  IADD3 R10, R3, -0x1, RZ ;  /* 0xffffffff030a7810 */ /* 0x000fc60007ffe0ff */
[----:B------:R-:W-:Y:S01]  /*01e0*/  IMAD R6, R6, 0xe0, R9 ;  /* 0x000000e006067824 */ /* 0x000fe200078e0209 */
[----:B------:R-:W-:-:S03]  /*01f0*/  ISETP.GT.U32.OR P6, PT, R10, 0x37, P3 ;  /* 0x000000370a00780c */ /* 0x000fc60001fc4470 */
[----:B------:R-:W-:-:S10]  /*0200*/  IMAD.WIDE R30, R6, R31, c[0x0][0x168] ;  /* 0x00005a00061e7625 */ /* 0x000fd400078e021f */
[----:B------:R-:W2:Y:S01]  /*0210*/  @!P6 LDG.E.CONSTANT R2, [R30.64+-0xe4] ;  /* 0xffff1c041e02e981 */ /* 0x000ea2000c1e9900 */
[C---:B------:R-:W-:Y:S01]  /*0220*/  IADD3 R0, R9.reuse, 0x1, RZ ;  /* 0x0000000109007810 */ /* 0x040fe20007ffe0ff */
[----:B------:R-:W-:Y:S01]  /*0230*/  CS2R R34, SRZ ;  /* 0x0000000000227805 */ /* 0x000fe2000001ff00 */
[C---:B------:R-:W-:Y:S02]  /*0240*/  ISETP.GT.U32.AND P4, PT, R9.reuse, 0x37, PT ;  /* 0x000000370900780c */ /* 0x040fe40003f84070 */
[----:B------:R-:W-:Y:S02]  /*0250*/  ISETP.GT.U32.AND P5, PT, R0, 0x37, PT ;  /* 0x000000370000780c */ /* 0x000fe40003fa4070 */
[----:B------:R-:W-:Y:S02]  /*0260*/  IADD3 R0, R9, 0x2, RZ ;  /* 0x0000000209007810 */ /* 0x000fe40007ffe0ff */
[----:B------:R-:W-:Y:S02]  /*0270*/  ISETP.GT.U32.OR P1, PT, R10, 0x37, P4 ;  /* 0x000000370a00780c */ /* 0x000fe40002724470 */
[----:B------:R-:W-:-:S02]  /*0280*/  ISETP.GT.U32.AND P0, PT, R0, 0x37, PT ;  /* 0x000000370000780c */ /* 0x000fc40003f04070 */
[----:B------:R-:W-:Y:S02]  /*0290*/  ISETP.GT.U32.OR P2, PT, R10, 0x37, P5 ;  /* 0x000000370a00780c */ /* 0x000fe40002f44470 */
[----:B------:R-:W-:Y:S02]  /*02a0*/  IADD3 R0, R9, 0x3, RZ ;  /* 0x0000000309007810 */ /* 0x000fe40007ffe0ff */
[----:B------:R-:W-:Y:S01]  /*02b0*/  MOV R36, RZ ;  /* 0x000000ff00247202 */ /* 0x000fe20000000f00 */
[----:B------:R-:W-:-:S08]  /*02c0*/  CS2R R32, SRZ ;  /* 0x0000000000207805 */ /* 0x000fd0000001ff00 */
[----:B------:R-:W3:Y:S01]  /*02d0*/  @!P2 LDG.E.CONSTANT R36, [R30.64+-0xdc] ;  /* 0xffff24041e24a981 */ /* 0x000ee2000c1e9900 */
[----:B------:R-:W-:Y:S02]  /*02e0*/  MOV R45, RZ ;  /* 0x000000ff002d7202 */ /* 0x000fe40000000f00 */
[----:B------:R-:W-:Y:S01]  /*02f0*/  MOV R43, RZ ;  /* 0x000000ff002b7202 */ /* 0x000fe20000000f00 */
[----:B------:R-:W-:Y:S01]  /*0300*/  CS2R R28, SRZ ;  /* 0x00000000001c7805 */ /* 0x000fe2000001ff00 */
[----:B------:R-:W-:Y:S01]  /*0310*/  IADD3 R9, R9, 0x4, RZ ;  /* 0x0000000409097810 */ /* 0x000fe20007ffe0ff */
[----:B------:R-:W-:Y:S01]  /*0320*/  CS2R R26, SRZ ;  /* 0x00000000001a7805 */ /* 0x000fe2000001ff00 */
[C---:B------:R-:W-:Y:S02]  /*0330*/  IADD3 R4, R3.reuse, 0x1, RZ ;  /* 0x0000000103047810 */ /* 0x040fe40007ffe0ff */
[----:B------:R-:W-:Y:S01]  /*0340*/  MOV R53, RZ ;  /* 0x000000ff00357202 */ /* 0x000fe20000000f00 */
[----:B------:R-:W-:Y:S01]  /*0350*/  CS2R R24, SRZ ;  /* 0x0000000000187805 */ /* 0x000fe2000001ff00 */
[----:B------:R-:W-:Y:S01]  /*0360*/  CS2R R12, SRZ ;  /* 0x00000000000c7805 */ /* 0x000fe2000001ff00 */
[----:B------:R-:W-:Y:S01]  /*0370*/  CS2R R18, SRZ ;  /* 0x0000000000127805 */ /* 0x000fe2000001ff00 */
[----:B------:R-:W-:-:S02]  /*0380*/  IADD3 R6, R3, 0x2, RZ ;  /* 0x0000000203067810 */ /* 0x000fc40007ffe0ff */
[----:B------:R-:W-:Y:S02]  /*0390*/  MOV R11, RZ ;  /* 0x000000ff000b7202 */ /* 0x000fe40000000f00 */
[----:B------:R-:W-:Y:S01]  /*03a0*/  MOV R16, RZ ;  /* 0x000000ff00107202 */ /* 0x000fe20000000f00 */
[----:B------:R-:W-:Y:S01]  /*03b0*/  CS2R R22, SRZ ;  /* 0x0000000000167805 */ /* 0x000fe2000001ff00 */
[----:B------:R-:W-:Y:S01]  /*03c0*/  CS2R R14, SRZ ;  /* 0x00000000000e7805 */ /* 0x000fe2000001ff00 */
[----:B------:R-:W-:Y:S01]  /*03d0*/  IADD3 R8, R3, 0x3, RZ ;  /* 0x0000000303087810 */ /* 0x000fe20007ffe0ff */
[----:B------:R-:W-:Y:S01]  /*03e0*/  CS2R R20, SRZ ;  /* 0x0000000000147805 */ /* 0x000fe2000001ff00 */
[----:B------:R-:W-:Y:S01]  /*03f0*/  MOV R7, RZ ;  /* 0x000000ff00077202 */ /* 0x000fe20000000f00 */
[----:B--2---:R-:W-:Y:S01]  /*0400*/  @!P6 FADD R35, RZ, R2 ;  /* 0x00000002ff23e221 */ /* 0x004fe20000000000 */
[----:B------:R-:W-:Y:S02]  /*0410*/  MOV R2, RZ ;  /* 0x000000ff00027202 */ /* 0x000fe40000000f00 */
[----:B------:R-:W-:-:S04]  /*0420*/  ISETP.GT.U32.OR P6, PT, R10, 0x37, P0 ;  /* 0x000000370a00780c */ /* 0x000fc800007c4470 */
[----:B------:R-:W2:Y:S01]  /*0430*/  @!P1 LDG.E.CONSTANT R2, [R30.64+-0xe0] ;  /* 0xffff20041e029981 */ /* 0x000ea2000c1e9900 */
[----:B------:R-:W-:-:S04]  /*0440*/  ISETP.GT.U32.AND P1, PT, R0, 0x37, PT ;  /* 0x000000370000780c */ /* 0x000fc80003f24070 */
[----:B------:R-:W-:-:S04]  /*0450*/  ISETP.GT.U32.OR P2, PT, R10, 0x37, P1 ;  /* 0x000000370a00780c */ /* 0x000fc80000f44470 */
[----:B------:R-:W4:Y:S01]  /*0460*/  @!P6 LDG.E.CONSTANT R34, [R30.64+-0xd8] ;  /* 0xffff28041e22e981 */ /* 0x000f22000c1e9900 */
[----:B------:R-:W-:Y:S02]  /*0470*/  ISETP.GT.U32.OR P6, PT, R3, 0x37, P3 ;  /* 0x000000370300780c */ /* 0x000fe40001fc4470 */
[----:B------:R-:W-:-:S06]  /*0480*/  MOV R0, RZ ;  /* 0x000000ff00007202 */ /* 0x000fcc0000000f00 */
[----:B------:R0:W5:Y:S01]  /*0490*/  @!P2 LDG.E.CONSTANT R33, [R30.64+-0xd4] ;  /* 0xffff2c041e21a981 */ /* 0x000162000c1e9900 */
[----:B------:R-:W-:-:S04]  /*04a0*/  ISETP.GT.U32.OR P2, PT, R3, 0x37, P4 ;  /* 0x000000370300780c */ /* 0x000fc80002744470 */
[----:B------:R-:W4:Y:S01]  /*04b0*/  @!P6 LDG.E.CONSTANT R0, [R30.64+-0x4] ;  /* 0xfffffc041e00e981 */ /* 0x000f22000c1e9900 */
[----:B------:R-:W-:-:S08]  /*04c0*/  ISETP.GT.U32.OR P6, PT, R3, 0x37, P5 ;  /* 0x000000370300780c */ /* 0x000fd00002fc4470 */
[----:B------:R0:W4:Y:S01]  /*04d0*/  @!P2 LDG.E.CONSTANT R45, [R30.64] ;  /* 0x000000041e2da981 */ /* 0x000122000c1e9900 */
[----:B------:R-:W-:-:S04]  /*04e0*/  ISETP.GT.U32.OR P2, PT, R3, 0x37, P0 ;  /* 0x000000370300780c */ /* 0x000fc80000744470 */
[----:B------:R0:W4:Y:S01]  /*04f0*/  @!P6 LDG.E.CONSTANT R43, [R30.64+0x4] ;  /* 0x000004041e2be981 */ /* 0x000122000c1e9900 */
[----:B------:R-:W-:-:S08]  /*0500*/  ISETP.GT.U32.OR P6, PT, R3, 0x37, P1 ;  /* 0x000000370300780c */ /* 0x000fd00000fc4470 */
[----:B------:R0:W5:Y:S01]  /*0510*/  @!P2 LDG.E.CONSTANT R32, [R30.64+0x8] ;  /* 0x000008041e20a981 */ /* 0x000162000c1e9900 */
[----:B------:R-:W-:-:S04]  /*0520*/  ISETP.GT.U32.AND P2, PT, R9, 0x37, PT ;  /* 0x000000370900780c */ /* 0x000fc80003f44070 */
[----:B------:R0:W5:Y:S01]  /*0530*/  @!P6 LDG.E.CONSTANT R29, [R30.64+0xc] ;  /* 0x00000c041e1de981 */ /* 0x000162000c1e9900 */
[----:B------:R-:W-:-:S13]  /*0540*/  ISETP.GT.U32.OR P6, PT, R3, 0x37, P2 ;  /* 0x000000370300780c */ /* 0x000fda00017c4470 */
        /* <DEDUP_REMOVED lines=27> */
[----:B------:R-:W-:Y:S02]  /*0700*/  ISETP.GT.U32.OR P6, PT, R8, 0x37, P0 ;  /* 0x000000370800780c */ /* 0x000fe400007c4470 */
[----:B------:R-:W-:-:S11]  /*0710*/  MOV R5, RZ ;  /* 0x000000ff00057202 */ /* 0x000fd60000000f00 */
[----:B------:R0:W5:Y:S01]  /*0720*/  @!P6 LDG.E.CONSTANT R19, [R30.64+0x2a8] ;  /* 0x0002a8041e13e981 */ /* 0x000162000c1e9900 */
[----:B------:R-:W-:-:S13]  /*0730*/  ISETP.GT.U32.OR P6, PT, R8, 0x37, P1 ;  /* 0x000000370800780c */ /* 0x000fda0000fc4470 */
[----:B------:R0:W5:Y:S01]  /*0740*/  @!P6 LDG.E.CONSTANT R5, [R30.64+0x2ac] ;  /* 0x0002ac041e05e981 */ /* 0x000162000c1e9900 */
[----:B------:R-:W-:-:S13]  /*0750*/  ISETP.GT.U32.OR P6, PT, R10, 0x37, P2 ;  /* 0x000000370a00780c */ /* 0x000fda00017c4470 */
[----:B------:R0:W5:Y:S01]  /*0760*/  @!P6 LDG.E.CONSTANT R27, [R30.64+-0xd0] ;  /* 0xffff30041e1be981 */ /* 0x000162000c1e9900 */
[----:B------:R-:W-:-:S13]  /*0770*/  ISETP.GT.U32.OR P6, PT, R4, 0x37, P2 ;  /* 0x000000370400780c */ /* 0x000fda00017c4470 */
[----:B------:R0:W5:Y:S01]  /*0780*/  @!P6 LDG.E.CONSTANT R23, [R30.64+0xf0] ;  /* 0x0000f0041e17e981 */ /* 0x000162000c1e9900 */
[----:B------:R-:W-:Y:S02]  /*0790*/  ISETP.GT.U32.OR P6, PT, R6, 0x37, P2 ;  /* 0x000000370600780c */ /* 0x000fe400017c4470 */
[----:B------:R-:W-:Y:S01]  /*07a0*/  IADD3 R3, R3, 0x4, RZ ;  /* 0x0000000403037810 */ /* 0x000fe20007ffe0ff */
[----:B---3--:R-:W-:Y:S01]  /*07b0*/  FADD R38, R36, R36 ;  /* 0x0000002424267221 */ /* 0x008fe20000000000 */
[----:B--2---:R-:W-:Y:S02]  /*07c0*/  FFMA R35, R2, -1.5, R35 ;  /* 0xbfc0000002237823 */ /* 0x004fe40000000023 */
[C---:B------:R-:W-:Y:S02]  /*07d0*/  ISETP.GT.U32.OR P3, PT, R3.reuse, 0x37, P3 ;  /* 0x000000370300780c */ /* 0x040fe40001f64470 */
[C---:B------:R-:W-:Y:S02]  /*07e0*/  ISETP.GT.U32.OR P4, PT, R3.reuse, 0x37, P4 ;  /* 0x000000370300780c */ /* 0x040fe40002784470 */
[----:B------:R-:W-:-:S03]  /*07f0*/  ISETP.GT.U32.OR P5, PT, R3, 0x37, P5 ;  /* 0x000000370300780c */ /* 0x000fc60002fa4470 */
[----:B------:R0:W2:Y:S01]  /*0800*/  @!P6 LDG.E.CONSTANT R15, [R30.64+0x1d0] ;  /* 0x0001d0041e0fe981 */ /* 0x0000a2000c1e9900 */
[----:B------:R-:W-:Y:S02]  /*0810*/  ISETP.GT.U32.OR P6, PT, R8, 0x37, P2 ;  /* 0x000000370800780c */ /* 0x000fe400017c4470 */
[C---:B------:R-:W-:Y:S02]  /*0820*/  ISETP.GT.U32.OR P0, PT, R3.reuse, 0x37, P0 ;  /* 0x000000370300780c */ /* 0x040fe40000704470 */
[C---:B------:R-:W-:Y:S02]  /*0830*/  ISETP.GT.U32.OR P1, PT, R3.reuse, 0x37, P1 ;  /* 0x000000370300780c */ /* 0x040fe40000f24470 */
[----:B------:R-:W-:Y:S01]  /*0840*/  ISETP.GT.U32.OR P2, PT, R3, 0x37, P2 ;  /* 0x000000370300780c */ /* 0x000fe20001744470 */
[----:B------:R-:W-:Y:S01]  /*0850*/  FADD R35, R35, -R38 ;  /* 0x8000002623237221 */ /* 0x000fe20000000000 */
[C-C-:B------:R-:W-:Y:S01]  /*0860*/  FADD R38, R2.reuse, R2.reuse ;  /* 0x0000000202267221 */ /* 0x140fe20000000000 */
[--C-:B------:R-:W-:Y:S01]  /*0870*/  FADD R39, RZ, -R2.reuse ;  /* 0x80000002ff277221 */ /* 0x100fe20000000000 */
[----:B------:R-:W-:Y:S01]  /*0880*/  FFMA R49, R2, 0.5, RZ ;  /* 0x3f00000002317823 */ /* 0x000fe200000000ff */
[----:B------:R-:W-:Y:S01]  /*0890*/  FADD R37, RZ, R2 ;  /* 0x00000002ff257221 */ /* 0x000fe20000000000 */
[----:B------:R-:W-:Y:S01]  /*08a0*/  MOV R10, RZ ;  /* 0x000000ff000a7202 */ /* 0x000fe20000000f00 */
[----:B------:R-:W-:Y:S01]  /*08b0*/  CS2R R8, SRZ ;  /* 0x0000000000087805 */ /* 0x000fe2000001ff00 */
[----:B------:R-:W-:Y:S01]  /*08c0*/  MOV R6, RZ ;  /* 0x000000ff00067202 */ /* 0x000fe20000000f00 */
[----:B------:R0:W3:Y:S01]  /*08d0*/  @!P6 LDG.E.CONSTANT R13, [R30.64+0x2b0] ;  /* 0x0002b0041e0de981 */ /* 0x0000e2000c1e9900 */
[----:B------:R-:W-:-:S02]  /*08e0*/  MOV R4, RZ ;  /* 0x000000ff00047202 */ /* 0x000fc40000000f00 */
[----:B------:R-:W-:Y:S01]  /*08f0*/  MOV R3, RZ ;  /* 0x000000ff00037202 */ /* 0x000fe20000000f00 */
[----:B------:R-:W-:Y:S01]  /*0900*/  FADD R47, RZ, -R38 ;  /* 0x80000026ff2f7221 */ /* 0x000fe20000000000 */
[C---:B------:R-:W-:Y:S01]  /*0910*/  FFMA R41, R36.reuse, 0.5, R39 ;  /* 0x3f00000024297823 */ /* 0x040fe20000000027 */
[----:B------:R-:W-:Y:S01]  /*0920*/  FADD R49, R49, -R36 ;  /* 0x8000002431317221 */ /* 0x000fe20000000000 */
[C-C-:B------:R-:W-:Y:S01]  /*0930*/  FFMA R39, R36.reuse, -2.5, R37.reuse ;  /* 0xc020000024277823 */ /* 0x140fe20000000025 */
[----:B------:R-:W-:Y:S01]  /*0940*/  FFMA R37, R36, -1.5, R37 ;  /* 0xbfc0000024257823 */ /* 0x000fe20000000025 */
[C---:B----4-:R-:W-:Y:S01]  /*0950*/  FADD R2, R34.reuse, R34 ;  /* 0x0000002222027221 */ /* 0x050fe20000000000 */
[----:B------:R0:W4:Y:S01]  /*0960*/  @!P4 LDG.E.CONSTANT R10, [R30.64+0x380] ;  /* 0x000380041e0ac981 */ /* 0x000122000c1e9900 */
[----:B------:R-:W-:Y:S01]  /*0970*/  FADD R47, R47, -R36 ;  /* 0x800000242f2f7221 */ /* 0x000fe20000000000 */
[C---:B------:R-:W-:Y:S01]  /*0980*/  FFMA R40, R34.reuse, 2.5, R41 ;  /* 0x4020000022287823 */ /* 0x040fe20000000029 */
[----:B------:R-:W-:Y:S01]  /*0990*/  FFMA R36, R34, -0.5, R49 ;  /* 0xbf00000022247823 */ /* 0x000fe20000000031 */
[----:B------:R0:W2:Y:S01]  /*09a0*/  @!P3 LDG.E.CONSTANT R6, [R30.64+0x37c] ;  /* 0x00037c041e06b981 */ /* 0x0000a2000c1e9900 */
[----:B------:R-:W-:-:S03]  /*09b0*/  FADD R52, -R2, R37 ;  /* 0x0000002502347221 */ /* 0x000fc60000000100 */
[----:B------:R0:W2:Y:S04]  /*09c0*/  @!P0 LDG.E.CONSTANT R8, [R30.64+0x388] ;  /* 0x000388041e088981 */ /* 0x0000a8000c1e9900 */
[----:B------:R0:W2:Y:S04]  /*09d0*/  @!P5 LDG.E.CONSTANT R9, [R30.64+0x384] ;  /* 0x000384041e09d981 */ /* 0x0000a8000c1e9900 */
[----:B------:R0:W2:Y:S04]  /*09e0*/  @!P1 LDG.E.CONSTANT R4, [R30.64+0x38c] ;  /* 0x00038c041e049981 */ /* 0x0000a8000c1e9900 */
[----:B------:R0:W2:Y:S01]  /*09f0*/  @!P2 LDG.E.CONSTANT R3, [R30.64+0x390] ;  /* 0x000390041e03a981 */ /* 0x0000a2000c1e9900 */
[----:B------:R-:W-:Y:S01]  /*0a00*/  FADD R2, R47, R2 ;  /* 0x000000022f027221 */ /* 0x000fe20000000000 */
[----:B------:R-:W-:Y:S01]  /*0a10*/  FFMA R37, R0, 0.5, RZ ;  /* 0x3f00000000257823 */ /* 0x000fe200000000ff */
[C---:B0-----:R-:W-:Y:S01]  /*0a20*/  FFMA R30, R34.reuse, 0.5, R39 ;  /* 0x3f000000221e7823 */ /* 0x041fe20000000027 */
[----:B------:R-:W-:Y:S01]  /*0a30*/  FFMA R34, R34, 1.5, R35 ;  /* 0x3fc0000022227823 */ /* 0x000fe20000000023 */
[----:B-----5:R-:W-:-:S03]  /*0a40*/  FADD R48, R2, R33 ;  /* 0x0000002102307221 */ /* 0x020fc60000000000 */
[--C-:B------:R-:W-:Y:S01]  /*0a50*/  FADD R35, R34, R33.reuse ;  /* 0x0000002122237221 */ /* 0x100fe20000000000 */
[----:B------:R-:W-:Y:S01]  /*0a60*/  FMUL R2, R45, 0.5 ;  /* 0x3f0000002d027820 */ /* 0x000fe20000400000 */
[--C-:B------:R-:W-:Y:S01]  /*0a70*/  FADD R30, R30, R33.reuse ;  /* 0x000000211e1e7221 */ /* 0x100fe20000000000 */
[--C-:B------:R-:W-:Y:S01]  /*0a80*/  FADD R40, R40, R33.reuse ;  /* 0x0000002128287221 */ /* 0x100fe20000000000 */
[----:B------:R-:W-:Y:S01]  /*0a90*/  FADD R39, R36, R33 ;  /* 0x0000002124277221 */ /* 0x000fe20000000000 */
[----:B------:R-:W-:Y:S01]  /*0aa0*/  FFMA R52, R33, 1.5, R52 ;  /* 0x3fc0000021347823 */ /* 0x000fe20000000034 */
[----:B------:R-:W-:Y:S01]  /*0ab0*/  FMUL R50, R45, -1.5 ;  /* 0xbfc000002d327820 */ /* 0x000fe20000400000 */
[----:B------:R-:W-:Y:S01]  /*0ac0*/  FFMA R35, R0, -1.5, R35 ;  /* 0xbfc0000000237823 */ /* 0x000fe20000000023 */
[C---:B------:R-:W-:Y:S01]  /*0ad0*/  FMUL R31, R43.reuse, -1.5 ;  /* 0xbfc000002b1f7820 */ /* 0x040fe20000400000 */
[----:B------:R-:W-:Y:S01]  /*0ae0*/  FMUL R33, R43, 0.5 ;  /* 0x3f0000002b217820 */ /* 0x000fe20000400000 */
[----:B------:R-:W-:Y:S01]  /*0af0*/  FFMA R49, R2, -1.5, R37 ;  /* 0xbfc0000002317823 */ /* 0x000fe20000000025 */
[C---:B------:R-:W-:Y:S01]  /*0b00*/  FADD R37, R50.reuse, R50 ;  /* 0x0000003232257221 */ /* 0x040fe20000000000 */
[C---:B------:R-:W-:Y:S01]  /*0b10*/  FFMA R35, R50.reuse, -1.5, R35 ;  /* 0xbfc0000032237823 */ /* 0x040fe20000000023 */
[----:B------:R-:W-:Y:S01]  /*0b20*/  FADD R34, R31, R31 ;  /* 0x0000001f1f227221 */ /* 0x000fe20000000000 */
[----:B------:R-:W-:Y:S01]  /*0b30*/  FADD R36, R33, R33 ;  /* 0x0000002121247221 */ /* 0x000fe20000000000 */
[----:B------:R-:W-:Y:S01]  /*0b40*/  FFMA R50, R50, 0.5, R39 ;  /* 0x3f00000032327823 */ /* 0x000fe20000000027 */
[----:B------:R-:W-:Y:S01]  /*0b50*/  FADD R46, RZ, R45 ;  /* 0x0000002dff2e7221 */ /* 0x000fe20000000000 */
[----:B------:R-:W-:Y:S01]  /*0b60*/  FADD R39, R2, R2 ;  /* 0x0000000202277221 */ /* 0x000fe20000000000 */
[----:B------:R-:W-:Y:S01]  /*0b70*/  FADD R48, R48, -R37 ;  /* 0x8000002530307221 */ /* 0x000fe20000000000 */
[----:B------:R-:W-:Y:S01]  /*0b80*/  FADD R49, R49, -R36 ;  /* 0x8000002431317221 */ /* 0x000fe20000000000 */
[----:B------:R-:W-:Y:S01]  /*0b90*/  FADD R35, R35, -R34 ;  /* 0x8000002223237221 */ /* 0x000fe20000000000 */
[----:B------:R-:W-:Y:S01]  /*0ba0*/  FMUL R44, R32, 0.5 ;  /* 0x3f000000202c7820 */ /* 0x000fe20000400000 */
[----:B------:R-:W-:Y:S01]  /*0bb0*/  FADD R38, RZ, -R2 ;  /* 0x80000002ff267221 */ /* 0x000fe20000000000 */
[----:B------:R-:W-:Y:S01]  /*0bc0*/  FFMA R37, R43, -2.5, R46 ;  /* 0xc02000002b257823 */ /* 0x000fe2000000002e */
[----:B------:R-:W-:Y:S01]  /*0bd0*/  FADD R36, RZ, -R45 ;  /* 0x8000002dff247221 */ /* 0x000fe20000000000 */
[----:B------:R-:W-:Y:S01]  /*0be0*/  FADD R34, RZ, R2 ;  /* 0x00000002ff227221 */ /* 0x000fe20000000000 */
[----:B------:R-:W-:Y:S01]  /*0bf0*/  FFMA R54, R2, 0.5, RZ ;  /* 0x3f00000002367823 */ /* 0x000fe200000000ff */
[----:B------:R-:W-:Y:S01]  /*0c00*/  FADD R42, RZ, -R39 ;  /* 0x80000027ff2a7221 */ /* 0x000fe20000000000 */
[--C-:B------:R-:W-:Y:S01]  /*0c10*/  FADD R41, R38, R43.reuse ;  /* 0x0000002b26297221 */ /* 0x100fe20000000000 */
[----:B------:R-:W-:Y:S01]  /*0c20*/  FADD R60, R37, R44 ;  /* 0x0000002c253c7221 */ /* 0x000fe20000000000 */
[----:B------:R-:W-:Y:S01]  /*0c30*/  FFMA R57, R43, 2.5, R36 ;  /* 0x402000002b397823 */ /* 0x000fe20000000024 */
[----:B------:R-:W-:Y:S01]  /*0c40*/  FADD R2, R44, R44 ;  /* 0x0000002c2c027221 */ /* 0x000fe20000000000 */
[C---:B------:R-:W-:Y:S01]  /*0c50*/  FFMA R51, R33.reuse, 0.5, R38 ;  /* 0x3f00000021337823 */ /* 0x040fe20000000026 */
[C---:B------:R-:W-:Y:S01]  /*0c60*/  FADD R39, -R33.reuse, R54 ;  /* 0x0000003621277221 */ /* 0x040fe20000000100 */
[----:B------:R-:W-:Y:S01]  /*0c70*/  FADD R59, R34, -R43 ;  /* 0x8000002b223b7221 */ /* 0x000fe20000000000 */
[C-C-:B------:R-:W-:Y:S01]  /*0c80*/  FFMA R47, R33.reuse, -2.5, R34.reuse ;  /* 0xc0200000212f7823 */ /* 0x140fe20000000022 */
[C---:B------:R-:W-:Y:S01]  /*0c90*/  FFMA R55, R33.reuse, -1.5, R34 ;  /* 0xbfc0000021377823 */ /* 0x040fe20000000022 */
[----:B------:R-:W-:Y:S01]  /*0ca0*/  FADD R37, -R33, R42 ;  /* 0x0000002a21257221 */ /* 0x000fe20000000100 */
[C---:B------:R-:W-:Y:S01]  /*0cb0*/  FADD R38, R44.reuse, R41 ;  /* 0x000000292c267221 */ /* 0x040fe20000000000 */
[C---:B------:R-:W-:Y:S01]  /*0cc0*/  FADD R34, -R44.reuse, R57 ;  /* 0x000000392c227221 */ /* 0x040fe20000000100 */
[C---:B------:R-:W-:Y:S01]  /*0cd0*/  FFMA R49, R44.reuse, 1.5, R49 ;  /* 0x3fc000002c317823 */ /* 0x040fe20000000031 */
[C---:B------:R-:W-:Y:S01]  /*0ce0*/  FADD R59, -R44.reuse, R59 ;  /* 0x0000003b2c3b7221 */ /* 0x040fe20000000100 */
[C---:B------:R-:W-:Y:S01]  /*0cf0*/  FFMA R41, R44.reuse, 2.5, R51 ;  /* 0x402000002c297823 */ /* 0x040fe20000000033 */
[----:B------:R-:W-:Y:S01]  /*0d00*/  FFMA R42, R44, 0.5, R47 ;  /* 0x3f0000002c2a7823 */ /* 0x000fe2000000002f */
[----:B------:R-:W-:Y:S01]  /*0d10*/  FADD R55, -R2, R55 ;  /* 0x0000003702377221 */ /* 0x000fe20000000100 */
[----:B------:R-:W-:Y:S01]  /*0d20*/  FFMA R40, R45, 1.5, R40 ;  /* 0x3fc000002d287823 */ /* 0x000fe20000000028 */
[----:B------:R-:W-:Y:S01]  /*0d30*/  FFMA R44, R44, -0.5, R39 ;  /* 0xbf0000002c2c7823 */ /* 0x000fe20000000027 */
[----:B------:R-:W-:Y:S01]  /*0d40*/  FFMA R39, R43, 1.5, R50 ;  /* 0x3fc000002b277823 */ /* 0x000fe20000000032 */
[----:B------:R-:W-:Y:S01]  /*0d50*/  FFMA R30, R45, -1.5, R30 ;  /* 0xbfc000002d1e7823 */ /* 0x000fe2000000001e */
[C---:B------:R-:W-:Y:S01]  /*0d60*/  FFMA R48, R43.reuse, 1.5, R48 ;  /* 0x3fc000002b307823 */ /* 0x040fe20000000030 */
[----:B------:R-:W-:Y:S01]  /*0d70*/  FFMA R61, R43, 1.5, R36 ;  /* 0x3fc000002b3d7823 */ /* 0x000fe20000000024 */
[--C-:B------:R-:W-:Y:S01]  /*0d80*/  FADD R60, R60, R29.reuse ;  /* 0x0000001d3c3c7221 */ /* 0x100fe20000000000 */
[--C-:B------:R-:W-:Y:S01]  /*0d90*/  FADD R34, R34, -R29.reuse ;  /* 0x8000001d22227221 */ /* 0x100fe20000000000 */
[--C-:B------:R-:W-:Y:S01]  /*0da0*/  FADD R59, R59, R29.reuse ;  /* 0x0000001d3b3b7221 */ /* 0x100fe20000000000 */
[----:B------:R-:W-:Y:S01]  /*0db0*/  FADD R38, R38, -R29 ;  /* 0x8000001d26267221 */ /* 0x000fe20000000000 */
[----:B------:R-:W-:Y:S01]  /*0dc0*/  FADD R54, R52, R27 ;  /* 0x0000001b34367221 */ /* 0x000fe20000000000 */
[----:B------:R-:W-:Y:S01]  /*0dd0*/  FADD R52, R37, R2 ;  /* 0x0000000225347221 */ /* 0x000fe20000000000 */
[----:B------:R-:W-:-:S02]  /*0de0*/  FMUL R2, R32, -1.5 ;  /* 0xbfc0000020027820 */ /* 0x000fc40000400000 */
[----:B------:R-:W-:Y:S01]  /*0df0*/  FFMA R54, R45, -1.5, R54 ;  /* 0xbfc000002d367823 */ /* 0x000fe20000000036 */
[C---:B------:R-:W-:Y:S01]  /*0e00*/  FFMA R37, R31.reuse, 0.5, R40 ;  /* 0x3f0000001f257823 */ /* 0x040fe20000000028 */
[C---:B------:R-:W-:Y:S02]  /*0e10*/  FADD R51, R2.reuse, R2 ;  /* 0x0000000202337221 */ /* 0x040fe40000000000 */
[----:B------:R-:W-:Y:S01]  /*0e20*/  FFMA R40, R31, -1.5, R54 ;  /* 0xbfc000001f287823 */ /* 0x000fe20000000036 */
[----:B------:R-:W-:Y:S01]  /*0e30*/  FFMA R54, R2, -0.5, R39 ;  /* 0xbf00000002367823 */ /* 0x000fe20000000027 */
[----:B------:R-:W-:Y:S01]  /*0e40*/  FADD R39, R45, R45 ;  /* 0x0000002d2d277221 */ /* 0x000fe20000000000 */
[----:B------:R-:W-:Y:S01]  /*0e50*/  FFMA R27, R31, -2.5, R30 ;  /* 0xc02000001f1b7823 */ /* 0x000fe2000000001e */
[----:B------:R-:W-:Y:S01]  /*0e60*/  FADD R56, R48, R51 ;  /* 0x0000003330387221 */ /* 0x000fe20000000000 */
[----:B------:R-:W-:Y:S01]  /*0e70*/  FADD R51, -R51, R40 ;  /* 0x0000002833337221 */ /* 0x000fe20000000100 */
[--C-:B------:R-:W-:Y:S01]  /*0e80*/  FADD R40, RZ, -R39.reuse ;  /* 0x80000027ff287221 */ /* 0x100fe20000000000 */
[----:B------:R-:W-:Y:S01]  /*0e90*/  FADD R39, RZ, R39 ;  /* 0x00000027ff277221 */ /* 0x000fe20000000000 */
[C---:B------:R-:W-:Y:S01]  /*0ea0*/  FFMA R30, R2.reuse, 0.5, R27 ;  /* 0x3f000000021e7823 */ /* 0x040fe2000000001b */
[C---:B------:R-:W-:Y:S01]  /*0eb0*/  FFMA R31, R2.reuse, 2.5, R37 ;  /* 0x40200000021f7823 */ /* 0x040fe20000000025 */
[----:B------:R-:W-:Y:S01]  /*0ec0*/  FFMA R27, R2, 1.5, R35 ;  /* 0x3fc00000021b7823 */ /* 0x000fe20000000023 */
[----:B------:R-:W-:Y:S01]  /*0ed0*/  FADD R2, R32, R32 ;  /* 0x0000002020027221 */ /* 0x000fe20000000000 */
[----:B------:R-:W-:Y:S01]  /*0ee0*/  FFMA R35, R43, -1.5, R46 ;  /* 0xbfc000002b237823 */ /* 0x000fe2000000002e */
[--C-:B------:R-:W-:Y:S01]  /*0ef0*/  FADD R47, R40, -R43.reuse ;  /* 0x8000002b282f7221 */ /* 0x100fe20000000000 */
[----:B------:R-:W-:Y:S01]  /*0f00*/  FADD R57, R39, R43 ;  /* 0x0000002b27397221 */ /* 0x000fe20000000000 */
[----:B------:R-:W-:Y:S01]  /*0f10*/  FADD R37, R46, -R33 ;  /* 0x800000212e257221 */ /* 0x000fe20000000000 */
[----:B------:R-:W-:Y:S01]  /*0f20*/  FADD R33, R33, R36 ;  /* 0x0000002421217221 */ /* 0x000fe20000000000 */
[C---:B------:R-:W-:Y:S01]  /*0f30*/  FADD R46, -R2.reuse, R35 ;  /* 0x00000023022e7221 */ /* 0x040fe20000000100 */
[C---:B------:R-:W-:Y:S01]  /*0f40*/  FADD R35, R2.reuse, R61 ;  /* 0x0000003d02237221 */ /* 0x040fe20000000000 */
[----:B------:R-:W-:Y:S01]  /*0f50*/  FADD R50, R47, R2 ;  /* 0x000000022f327221 */ /* 0x000fe20000000000 */
[----:B------:R-:W-:Y:S01]  /*0f60*/  FADD R36, -R2, R57 ;  /* 0x0000003902247221 */ /* 0x000fe20000000100 */
[--C-:B------:R-:W-:Y:S01]  /*0f70*/  FADD R2, RZ, R0.reuse ;  /* 0x00000000ff027221 */ /* 0x100fe20000000000 */
[--C-:B------:R-:W-:Y:S01]  /*0f80*/  FADD R48, RZ, -R0.reuse ;  /* 0x80000000ff307221 */ /* 0x100fe20000000000 */
[----:B------:R-:W-:Y:S01]  /*0f90*/  FADD R47, R0, R0 ;  /* 0x00000000002f7221 */ /* 0x000fe20000000000 */
[C---:B------:R-:W-:Y:S01]  /*0fa0*/  FMUL R0, R45.reuse, -2 ;  /* 0xc00000002d007820 */ /* 0x040fe20000400000 */
[C---:B------:R-:W-:Y:S01]  /*0fb0*/  FFMA R57, R45.reuse, -1.5, R2 ;  /* 0xbfc000002d397823 */ /* 0x040fe20000000002 */
[----:B------:R-:W-:Y:S01]  /*0fc0*/  FFMA R2, R45, 1.5, R48 ;  /* 0x3fc000002d027823 */ /* 0x000fe20000000030 */
[----:B------:R-:W-:Y:S01]  /*0fd0*/  FADD R45, RZ, -R47 ;  /* 0x8000002fff2d7221 */ /* 0x000fe20000000000 */
[----:B------:R-:W-:-:S03]  /*0fe0*/  FMUL R47, R43, -2 ;  /* 0xc00000002b2f7820 */ /* 0x000fc60000400000 */
[C---:B------:R-:W-:Y:S01]  /*0ff0*/  FFMA R45, R0.reuse, -1.5, R45 ;  /* 0xbfc00000002d7823 */ /* 0x040fe2000000002d */
[----:B------:R-:W-:Y:S01]  /*1000*/  FADD R48, R47, R47 ;  /* 0x0000002f2f307221 */ /* 0x000fe20000000000 */
[----:B------:R-:W-:-:S03]  /*1010*/  FADD R58, R0, R0 ;  /* 0x00000000003a7221 */ /* 0x000fc60000000000 */
[----:B------:R-:W-:Y:S01]  /*1020*/  FADD R48, R45, -R48 ;  /* 0x800000302d307221 */ /* 0x000fe20000000000 */
[----:B------:R-:W-:Y:S01]  /*1030*/  FADD R45, R43, R43 ;  /* 0x0000002b2b2d7221 */ /* 0x000fe20000000000 */
[----:B------:R-:W-:Y:S01]  /*1040*/  FADD R58, RZ, -R58 ;  /* 0x8000003aff3a7221 */ /* 0x000fe20000000000 */
[----:B------:R-:W-:Y:S02]  /*1050*/  FFMA R61, R0, 0.5, RZ ;  /* 0x3f000000003d7823 */ /* 0x000fe400000000ff */
[----:B------:R-:W-:Y:S01]  /*1060*/  FADD R43, R45, R2 ;  /* 0x000000022d2b7221 */ /* 0x000fe20000000000 */
[----:B------:R-:W-:Y:S01]  /*1070*/  FADD R57, R57, -R45 ;  /* 0x8000002d39397221 */ /* 0x000fe20000000000 */
[----:B------:R-:W-:Y:S01]  /*1080*/  FADD R0, R45, R58 ;  /* 0x0000003a2d007221 */ /* 0x000fe20000000000 */
[C---:B------:R-:W-:Y:S01]  /*1090*/  FFMA R58, R32.reuse, 2.5, R33 ;  /* 0x40200000203a7823 */ /* 0x040fe20000000021 */
[C---:B------:R-:W-:Y:S01]  /*10a0*/  FFMA R2, R32.reuse, -1.5, R43 ;  /* 0xbfc0000020027823 */ /* 0x040fe2000000002b */
[C---:B------:R-:W-:Y:S01]  /*10b0*/  FFMA R37, R32.reuse, -2.5, R37 ;  /* 0xc020000020257823 */ /* 0x040fe20000000025 */
[C---:B------:R-:W-:Y:S01]  /*10c0*/  FFMA R33, R32.reuse, 1.5, R57 ;  /* 0x3fc0000020217823 */ /* 0x040fe20000000039 */
[----:B------:R-:W-:Y:S01]  /*10d0*/  FMUL R43, R32, -2 ;  /* 0xc0000000202b7820 */ /* 0x000fe20000400000 */
[--C-:B------:R-:W-:Y:S01]  /*10e0*/  FFMA R32, R47, -2.5, R40.reuse ;  /* 0xc02000002f207823 */ /* 0x100fe20000000028 */
[----:B------:R-:W-:Y:S01]  /*10f0*/  FADD R45, R45, R61 ;  /* 0x0000003d2d2d7221 */ /* 0x000fe20000000000 */
[C---:B------:R-:W-:Y:S01]  /*1100*/  FFMA R39, R47.reuse, 0.5, R39 ;  /* 0x3f0000002f277823 */ /* 0x040fe20000000027 */
[----:B------:R-:W-:Y:S01]  /*1110*/  FFMA R61, R47, -1.5, R40 ;  /* 0xbfc000002f3d7823 */ /* 0x000fe20000000028 */
[C---:B------:R-:W-:Y:S01]  /*1120*/  FFMA R40, R43.reuse, 0.5, R32 ;  /* 0x3f0000002b287823 */ /* 0x040fe20000000020 */
[C---:B------:R-:W-:Y:S01]  /*1130*/  FFMA R32, R43.reuse, -0.5, R45 ;  /* 0xbf0000002b207823 */ /* 0x040fe2000000002d */
[C---:B------:R-:W-:Y:S01]  /*1140*/  FFMA R39, R43.reuse, 2.5, R39 ;  /* 0x402000002b277823 */ /* 0x040fe20000000027 */
[C---:B------:R-:W-:Y:S01]  /*1150*/  FFMA R48, R43.reuse, 1.5, R48 ;  /* 0x3fc000002b307823 */ /* 0x040fe20000000030 */
[----:B------:R-:W-:-:S04]  /*1160*/  FADD R43, R43, R43 ;  /* 0x0000002b2b2b7221 */ /* 0x000fc80000000000 */
[----:B------:R-:W-:Y:S01]  /*1170*/  FADD R0, R0, R43 ;  /* 0x0000002b00007221 */ /* 0x000fe20000000000 */
[----:B------:R-:W-:Y:S01]  /*1180*/  FADD R61, -R43, R61 ;  /* 0x0000003d2b3d7221 */ /* 0x000fe20000000100 */
[C---:B------:R-:W-:Y:S01]  /*1190*/  FMUL R43, R29.reuse, -1.5 ;  /* 0xbfc000001d2b7820 */ /* 0x040fe20000400000 */
[--C-:B------:R-:W-:Y:S01]  /*11a0*/  FADD R47, R50, R29.reuse ;  /* 0x0000001d322f7221 */ /* 0x100fe20000000000 */
[----:B------:R-:W-:Y:S01]  /*11b0*/  FFMA R45, R29, 1.5, R46 ;  /* 0x3fc000001d2d7823 */ /* 0x000fe2000000002e */
[----:B------:R-:W-:Y:S01]  /*11c0*/  FADD R50, R33, R29 ;  /* 0x0000001d21327221 */ /* 0x000fe20000000000 */
[----:B------:R-:W-:Y:S01]  /*11d0*/  FFMA R51, R43, 1.5, R51 ;  /* 0x3fc000002b337823 */ /* 0x000fe20000000033 */
[--C-:B------:R-:W-:Y:S01]  /*11e0*/  FADD R43, R29, R29.reuse ;  /* 0x0000001d1d2b7221 */ /* 0x100fe20000000000 */
[--C-:B------:R-:W-:Y:S01]  /*11f0*/  FADD R58, R58, R29.reuse ;  /* 0x0000001d3a3a7221 */ /* 0x100fe20000000000 */
[----:B------:R-:W-:Y:S01]  /*1200*/  FADD R46, R37, -R29 ;  /* 0x8000001d252e7221 */ /* 0x000fe20000000000 */
[C---:B------:R-:W-:Y:S01]  /*1210*/  FFMA R35, R29.reuse, -1.5, R35 ;  /* 0xbfc000001d237823 */ /* 0x040fe20000000023 */
[--C-:B------:R-:W-:Y:S01]  /*1220*/  FADD R36, R36, -R29.reuse ;  /* 0x8000001d24247221 */ /* 0x100fe20000000000 */
[----:B------:R-:W-:Y:S01]  /*1230*/  FADD R2, R2, -R29 ;  /* 0x8000001d02027221 */ /* 0x000fe20000000000 */
[C---:B------:R-:W-:Y:S01]  /*1240*/  FFMA R30, R29.reuse, -1.5, R30 ;  /* 0xbfc000001d1e7823 */ /* 0x040fe2000000001e */
[C---:B------:R-:W-:Y:S01]  /*1250*/  FFMA R31, R29.reuse, -1.5, R31 ;  /* 0xbfc000001d1f7823 */ /* 0x040fe2000000001f */
[C---:B------:R-:W-:Y:S01]  /*1260*/  FFMA R54, R29.reuse, -1.5, R54 ;  /* 0xbfc000001d367823 */ /* 0x040fe20000000036 */
[C---:B------:R-:W-:Y:S01]  /*1270*/  FFMA R56, R29.reuse, -1.5, R56 ;  /* 0xbfc000001d387823 */ /* 0x040fe20000000038 */
[C---:B------:R-:W-:Y:S01]  /*1280*/  FFMA R27, R29.reuse, -1.5, R27 ;  /* 0xbfc000001d1b7823 */ /* 0x040fe2000000001b */
[C---:B------:R-:W-:Y:S01]  /*1290*/  FMUL R33, R29.reuse, -2 ;  /* 0xc00000001d217820 */ /* 0x040fe20000400000 */
[----:B------:R-:W-:-:S03]  /*12a0*/  FMUL R29, R29, 0.5 ;  /* 0x3f0000001d1d7820 */ /* 0x000fc60000400000 */
[----:B------:R-:W-:Y:S01]  /*12b0*/  FFMA R61, R33, 1.5, R61 ;  /* 0x3fc00000213d7823 */ /* 0x000fe2000000003d */
[----:B------:R-:W-:Y:S01]  /*12c0*/  FADD R49, R49, R29 ;  /* 0x0000001d31317221 */ /* 0x000fe20000000000 */
[C---:B------:R-:W-:Y:S01]  /*12d0*/  FADD R42, R29.reuse, R42 ;  /* 0x0000002a1d2a7221 */ /* 0x040fe20000000000 */
[C---:B------:R-:W-:Y:S01]  /*12e0*/  FADD R41, R29.reuse, R41 ;  /* 0x000000291d297221 */ /* 0x040fe20000000000 */
[C---:B------:R-:W-:Y:S01]  /*12f0*/  FADD R44, R29.reuse, R44 ;  /* 0x0000002c1d2c7221 */ /* 0x040fe20000000000 */
[C---:B------:R-:W-:Y:S01]  /*1300*/  FFMA R55, R29.reuse, 1.5, R55 ;  /* 0x3fc000001d377823 */ /* 0x040fe20000000037 */
[----:B------:R-:W-:Y:S01]  /*1310*/  FADD R52, R29, R52 ;  /* 0x000000341d347221 */ /* 0x000fe20000000000 */
[----:B------:R-:W-:-:S04]  /*1320*/  FADD R29, R26, R26 ;  /* 0x0000001a1a1d7221 */ /* 0x000fc80000000000 */
[----:B------:R-:W-:Y:S01]  /*1330*/  FADD R61, R61, -R29 ;  /* 0x8000001d3d3d7221 */ /* 0x000fe20000000000 */
[----:B------:R-:W-:-:S04]  /*1340*/  FADD R29, R53, R53 ;  /* 0x00000035351d7221 */ /* 0x000fc80000000000 */
[----:B------:R-:W-:Y:S01]  /*1350*/  FADD R29, R27, -R29 ;  /* 0x8000001d1b1d7221 */ /* 0x000fe20000000000 */
[----:B------:R-:W-:-:S04]  /*1360*/  FMUL R27, R28, -2 ;  /* 0xc00000001c1b7820 */ /* 0x000fc80000400000 */
[----:B------:R-:W-:-:S04]  /*1370*/  FADD R33, R27, R27 ;  /* 0x0000001b1b217221 */ /* 0x000fc80000000000 */
[----:B------:R-:W-:Y:S01]  /*1380*/  FADD R56, R56, -R33 ;  /* 0x8000002138387221 */ /* 0x000fe20000000000 */
[----:B------:R-:W-:Y:S01]  /*1390*/  FMUL R33, R28, 0.5 ;  /* 0x3f0000001c217820 */ /* 0x000fe20000400000 */
[C---:B------:R-:W-:Y:S01]  /*13a0*/  FFMA R54, R27.reuse, 0.5, R54 ;  /* 0x3f0000001b367823 */ /* 0x040fe20000000036 */
[----:B------:R-:W-:Y:S02]  /*13b0*/  FFMA R29, R27, -1.5, R29 ;  /* 0xbfc000001b1d7823 */ /* 0x000fe4000000001d */
[----:B------:R-:W-:Y:S01]  /*13c0*/  FADD R27, R33, R33 ;  /* 0x00000021211b7221 */ /* 0x000fe20000000000 */
[----:B------:R-:W-:Y:S01]  /*13d0*/  FADD R48, R48, -R43 ;  /* 0x8000002b30307221 */ /* 0x000fe20000000000 */
[----:B------:R-:W-:Y:S01]  /*13e0*/  FFMA R2, R53, 0.5, R2 ;  /* 0x3f00000035027823 */ /* 0x000fe20000000002 */
[----:B------:R-:W-:Y:S01]  /*13f0*/  FADD R49, R49, -R53 ;  /* 0x8000003531317221 */ /* 0x000fe20000000000 */
[----:B------:R-:W-:Y:S01]  /*1400*/  FADD R36, R36, -R27 ;  /* 0x8000001b24247221 */ /* 0x000fe20000000000 */
[C-C-:B------:R-:W-:Y:S01]  /*1410*/  FFMA R27, R53.reuse, -2.5, R50.reuse ;  /* 0xc0200000351b7823 */ /* 0x140fe20000000032 */
[----:B------:R-:W-:Y:S01]  /*1420*/  FFMA R57, R53, -1.5, R50 ;  /* 0xbfc0000035397823 */ /* 0x000fe20000000032 */
[----:B------:R-:W-:Y:S01]  /*1430*/  FADD R53, R48, -R53 ;  /* 0x8000003530357221 */ /* 0x000fe20000000000 */
[----:B------:R-:W-:Y:S01]  /*1440*/  FADD R48, R35, -R26 ;  /* 0x8000001a23307221 */ /* 0x000fe20000000000 */
[----:B------:R-:W-:Y:S01]  /*1450*/  FADD R32, -R43, R32 ;  /* 0x000000202b207221 */ /* 0x000fe20000000100 */
[C---:B------:R-:W-:Y:S01]  /*1460*/  FADD R35, -R33.reuse, R46 ;  /* 0x0000002e21237221 */ /* 0x040fe20000000100 */
[C---:B------:R-:W-:Y:S01]  /*1470*/  FFMA R37, R33.reuse, 0.5, R38 ;  /* 0x3f00000021257823 */ /* 0x040fe20000000026 */
[----:B------:R-:W-:Y:S01]  /*1480*/  FADD R38, R33, R48 ;  /* 0x0000003021267221 */ /* 0x000fe20000000000 */
[----:B------:R-:W-:Y:S01]  /*1490*/  FMUL R46, R28, -2.5 ;  /* 0xc02000001c2e7820 */ /* 0x000fe20000400000 */
[C---:B------:R-:W-:Y:S01]  /*14a0*/  FADD R40, -R43.reuse, R40 ;  /* 0x000000282b287221 */ /* 0x040fe20000000100 */
[C---:B------:R-:W-:Y:S01]  /*14b0*/  FADD R39, -R43.reuse, R39 ;  /* 0x000000272b277221 */ /* 0x040fe20000000100 */
[----:B------:R-:W-:Y:S01]  /*14c0*/  FADD R0, -R43, R0 ;  /* 0x000000002b007221 */ /* 0x000fe20000000100 */
[----:B------:R-:W-:Y:S01]  /*14d0*/  FMUL R48, R25, -2.5 ;  /* 0xc020000019307820 */ /* 0x000fe20000400000 */
[C---:B------:R-:W-:Y:S01]  /*14e0*/  FADD R34, R33.reuse, R34 ;  /* 0x0000002221227221 */ /* 0x040fe20000000000 */
[C---:B------:R-:W-:Y:S01]  /*14f0*/  FADD R43, -R33.reuse, R32 ;  /* 0x00000020212b7221 */ /* 0x040fe20000000100 */
[C---:B------:R-:W-:Y:S01]  /*1500*/  FADD R44, -R33.reuse, R44 ;  /* 0x0000002c212c7221 */ /* 0x040fe20000000100 */
[----:B------:R-:W-:Y:S01]  /*1510*/  FFMA R33, R33, -1.5, R2 ;  /* 0xbfc0000021217823 */ /* 0x000fe20000000002 */
[----:B------:R-:W-:Y:S01]  /*1520*/  FADD R45, R45, R26 ;  /* 0x0000001a2d2d7221 */ /* 0x000fe20000000000 */
[----:B------:R-:W-:Y:S01]  /*1530*/  FFMA R55, R26, 0.5, R55 ;  /* 0x3f0000001a377823 */ /* 0x000fe20000000037 */
[----:B------:R-:W-:Y:S01]  /*1540*/  FADD R32, R28, R28 ;  /* 0x0000001c1c207221 */ /* 0x000fe20000000000 */
[----:B------:R-:W-:Y:S01]  /*1550*/  FFMA R2, R46, -1.5, R27 ;  /* 0xbfc000002e027823 */ /* 0x000fe2000000001b */
[----:B------:R-:W-:Y:S01]  /*1560*/  FFMA R26, R26, -1.5, R51 ;  /* 0xbfc000001a1a7823 */ /* 0x000fe20000000033 */
[----:B------:R-:W-:Y:S01]  /*1570*/  FADD R27, R48, R48 ;  /* 0x00000030301b7221 */ /* 0x000fe20000000000 */
[C---:B------:R-:W-:Y:S01]  /*1580*/  FADD R51, R32.reuse, R0 ;  /* 0x0000000020337221 */ /* 0x040fe20000000000 */
[----:B------:R-:W-:Y:S01]  /*1590*/  FADD R52, R32, R52 ;  /* 0x0000003420347221 */ /* 0x000fe20000000000 */
[----:B------:R-:W-:Y:S01]  /*15a0*/  FADD R30, R30, -R32 ;  /* 0x800000201e1e7221 */ /* 0x000fe20000000000 */
[C---:B------:R-:W-:Y:S01]  /*15b0*/  FADD R31, R32.reuse, R31 ;  /* 0x0000001f201f7221 */ /* 0x040fe20000000000 */
[----:B------:R-:W-:Y:S01]  /*15c0*/  FADD R32, -R32, R26 ;  /* 0x0000001a20207221 */ /* 0x000fe20000000100 */
[----:B------:R-:W-:Y:S01]  /*15d0*/  FADD R2, R2, -R27 ;  /* 0x8000001b02027221 */ /* 0x000fe20000000000 */
[C---:B------:R-:W-:Y:S01]  /*15e0*/  FFMA R26, R28.reuse, -2.5, R60 ;  /* 0xc02000001c1a7823 */ /* 0x040fe2000000003c */
[C---:B------:R-:W-:Y:S01]  /*15f0*/  FFMA R0, R28.reuse, 2.5, R58 ;  /* 0x402000001c007823 */ /* 0x040fe2000000003a */
[----:B------:R-:W-:Y:S01]  /*1600*/  FFMA R27, R28, -2.5, R45 ;  /* 0xc02000001c1b7823 */ /* 0x000fe2000000002d */
[----:B------:R-:W-:Y:S01]  /*1610*/  FADD R50, R55, -R28 ;  /* 0x8000001c37327221 */ /* 0x000fe20000000000 */
[C---:B------:R-:W-:Y:S01]  /*1620*/  FFMA R26, R48.reuse, -2.5, R26 ;  /* 0xc0200000301a7823 */ /* 0x040fe2000000001a */
[C---:B------:R-:W-:Y:S01]  /*1630*/  FFMA R0, R48.reuse, 0.5, R0 ;  /* 0x3f00000030007823 */ /* 0x040fe20000000000 */
[----:B------:R-:W-:Y:S01]  /*1640*/  FFMA R27, R48, -1.5, R27 ;  /* 0xbfc00000301b7823 */ /* 0x000fe2000000001b */
[C---:B------:R-:W-:Y:S01]  /*1650*/  FFMA R60, R28.reuse, -1.5, R60 ;  /* 0xbfc000001c3c7823 */ /* 0x040fe2000000003c */
[----:B------:R-:W-:Y:S01]  /*1660*/  FFMA R58, R28, 1.5, R58 ;  /* 0x3fc000001c3a7823 */ /* 0x000fe2000000003a */
[--C-:B------:R-:W-:Y:S01]  /*1670*/  FADD R40, R40, -R28.reuse ;  /* 0x8000001c28287221 */ /* 0x100fe20000000000 */
[--C-:B------:R-:W-:Y:S01]  /*1680*/  FADD R39, R39, R28.reuse ;  /* 0x0000001c27277221 */ /* 0x100fe20000000000 */
[--C-:B------:R-:W-:Y:S01]  /*1690*/  FADD R42, R42, -R28.reuse ;  /* 0x8000001c2a2a7221 */ /* 0x100fe20000000000 */
[--C-:B------:R-:W-:Y:S01]  /*16a0*/  FADD R41, R41, R28.reuse ;  /* 0x0000001c29297221 */ /* 0x100fe20000000000 */
[C---:B------:R-:W-:Y:S01]  /*16b0*/  FFMA R49, R28.reuse, 1.5, R49 ;  /* 0x3fc000001c317823 */ /* 0x040fe20000000031 */
[----:B------:R-:W-:Y:S01]  /*16c0*/  FADD R48, R61, -R28 ;  /* 0x8000001c3d307221 */ /* 0x000fe20000000000 */
[C---:B------:R-:W-:Y:S01]  /*16d0*/  FFMA R53, R28.reuse, 1.5, R53 ;  /* 0x3fc000001c357823 */ /* 0x040fe20000000035 */
[C---:B------:R-:W-:Y:S01]  /*16e0*/  FMUL R55, R28.reuse, -1.5 ;  /* 0xbfc000001c377820 */ /* 0x040fe20000400000 */
[----:B------:R-:W-:Y:S01]  /*16f0*/  FFMA R28, R28, -1.5, R45 ;  /* 0xbfc000001c1c7823 */ /* 0x000fe2000000002d */
[C---:B------:R-:W-:Y:S01]  /*1700*/  FADD R45, R46.reuse, R46 ;  /* 0x0000002e2e2d7221 */ /* 0x040fe20000000000 */
[----:B------:R-:W-:Y:S01]  /*1710*/  FFMA R46, R46, 0.5, R59 ;  /* 0x3f0000002e2e7823 */ /* 0x000fe2000000003b */
[C---:B------:R-:W-:Y:S01]  /*1720*/  FADD R61, R55.reuse, R55 ;  /* 0x00000037373d7221 */ /* 0x040fe20000000000 */
[C---:B------:R-:W-:Y:S01]  /*1730*/  FFMA R57, R55.reuse, -1.5, R57 ;  /* 0xbfc0000037397823 */ /* 0x040fe20000000039 */
[----:B------:R-:W-:Y:S01]  /*1740*/  FFMA R59, R55, 0.5, R59 ;  /* 0x3f000000373b7823 */ /* 0x000fe2000000003b */
[----:B------:R-:W-:Y:S01]  /*1750*/  FMUL R55, R25, -2 ;  /* 0xc000000019377820 */ /* 0x000fe20000400000 */
[C---:B------:R-:W-:Y:S01]  /*1760*/  FADD R45, R47.reuse, -R45 ;  /* 0x8000002d2f2d7221 */ /* 0x040fe20000000000 */
[----:B------:R-:W-:-:S02]  /*1770*/  FADD R47, R47, -R61 ;  /* 0x8000003d2f2f7221 */ /* 0x000fc40000000000 */
[C---:B------:R-:W-:Y:S01]  /*1780*/  FADD R61, R55.reuse, R55 ;  /* 0x00000037373d7221 */ /* 0x040fe20000000000 */
[C---:B------:R-:W-:Y:S01]  /*1790*/  FFMA R30, R55.reuse, -2.5, R30 ;  /* 0xc0200000371e7823 */ /* 0x040fe2000000001e */
[C---:B------:R-:W-:Y:S01]  /*17a0*/  FFMA R31, R55.reuse, 0.5, R31 ;  /* 0x3f000000371f7823 */ /* 0x040fe2000000001f */
[----:B------:R-:W-:Y:S01]  /*17b0*/  FFMA R32, R55, -1.5, R32 ;  /* 0xbfc0000037207823 */ /* 0x000fe20000000020 */
[----:B------:R-:W-:Y:S01]  /*17c0*/  FMUL R55, R25, 0.5 ;  /* 0x3f00000019377820 */ /* 0x000fe20000400000 */
[----:B------:R-:W-:-:S03]  /*17d0*/  FADD R29, R29, -R61 ;  /* 0x8000003d1d1d7221 */ /* 0x000fc60000000000 */
[C---:B------:R-:W-:Y:S01]  /*17e0*/  FADD R61, R55.reuse, R55 ;  /* 0x00000037373d7221 */ /* 0x040fe20000000000 */
[C---:B------:R-:W-:Y:S01]  /*17f0*/  FFMA R34, R55.reuse, -2.5, R34 ;  /* 0xc020000037227823 */ /* 0x040fe20000000022 */
[C---:B------:R-:W-:Y:S01]  /*1800*/  FFMA R35, R55.reuse, 0.5, R35 ;  /* 0x3f00000037237823 */ /* 0x040fe20000000023 */
[C---:B------:R-:W-:Y:S01]  /*1810*/  FADD R36, -R55.reuse, R36 ;  /* 0x0000002437247221 */ /* 0x040fe20000000100 */
[C---:B------:R-:W-:Y:S01]  /*1820*/  FADD R37, -R55.reuse, R37 ;  /* 0x0000002537257221 */ /* 0x040fe20000000100 */
[C---:B------:R-:W-:Y:S01]  /*1830*/  FFMA R38, R55.reuse, -1.5, R38 ;  /* 0xbfc0000037267823 */ /* 0x040fe20000000026 */
[C---:B------:R-:W-:Y:S01]  /*1840*/  FADD R39, -R55.reuse, R39 ;  /* 0x0000002737277221 */ /* 0x040fe20000000100 */
[----:B------:R-:W-:Y:S01]  /*1850*/  FADD R41, -R55, R41 ;  /* 0x0000002937297221 */ /* 0x000fe20000000100 */
[C---:B------:R-:W-:Y:S01]  /*1860*/  FMUL R55, R25.reuse, -1.5 ;  /* 0xbfc0000019377820 */ /* 0x040fe20000400000 */
[C---:B------:R-:W-:Y:S01]  /*1870*/  FFMA R40, R25.reuse, 2.5, R40 ;  /* 0x4020000019287823 */ /* 0x040fe20000000028 */
[----:B------:R-:W-:Y:S01]  /*1880*/  FFMA R42, R25, 2.5, R42 ;  /* 0x40200000192a7823 */ /* 0x000fe2000000002a */
[--C-:B------:R-:W-:Y:S01]  /*1890*/  FADD R43, R43, R25.reuse ;  /* 0x000000192b2b7221 */ /* 0x100fe20000000000 */
[----:B------:R-:W-:Y:S01]  /*18a0*/  FADD R44, R44, R25 ;  /* 0x000000192c2c7221 */ /* 0x000fe20000000000 */
[C---:B------:R-:W-:Y:S01]  /*18b0*/  FFMA R45, R25.reuse, 2.5, R45 ;  /* 0x40200000192d7823 */ /* 0x040fe2000000002d */
[C---:B------:R-:W-:Y:S01]  /*18c0*/  FFMA R46, R25.reuse, 2.5, R46 ;  /* 0x40200000192e7823 */ /* 0x040fe2000000002e */
[C---:B------:R-:W-:Y:S01]  /*18d0*/  FFMA R47, R25.reuse, 1.5, R47 ;  /* 0x3fc00000192f7823 */ /* 0x040fe2000000002f */
[C---:B------:R-:W-:Y:S01]  /*18e0*/  FFMA R49, R25.reuse, 2, R49 ;  /* 0x4000000019317823 */ /* 0x040fe20000000031 */
[C---:B------:R-:W-:Y:S01]  /*18f0*/  FFMA R48, R25.reuse, 1.5, R48 ;  /* 0x3fc0000019307823 */ /* 0x040fe20000000030 */
[----:B------:R-:W-:Y:S01]  /*1900*/  FFMA R50, R25, 1.5, R50 ;  /* 0x3fc0000019327823 */ /* 0x000fe20000000032 */
[--C-:B------:R-:W-:Y:S01]  /*1910*/  FADD R51, R51, R25.reuse ;  /* 0x0000001933337221 */ /* 0x100fe20000000000 */
[----:B------:R-:W-:Y:S01]  /*1920*/  FADD R52, R52, R25 ;  /* 0x0000001934347221 */ /* 0x000fe20000000000 */
[C---:B------:R-:W-:Y:S01]  /*1930*/  FFMA R53, R25.reuse, 2, R53 ;  /* 0x4000000019357823 */ /* 0x040fe20000000035 */
[C---:B------:R-:W-:Y:S01]  /*1940*/  FFMA R54, R25.reuse, 2, R54 ;  /* 0x4000000019367823 */ /* 0x040fe20000000036 */
[C---:B------:R-:W-:Y:S01]  /*1950*/  FFMA R56, R25.reuse, 2, R56 ;  /* 0x4000000019387823 */ /* 0x040fe20000000038 */
[----:B------:R-:W-:Y:S01]  /*1960*/  FFMA R25, R25, 1.5, R59 ;  /* 0x3fc0000019197823 */ /* 0x000fe2000000003b */
[C---:B------:R-:W-:Y:S01]  /*1970*/  FADD R59, R55.reuse, R55 ;  /* 0x00000037373b7221 */ /* 0x040fe20000000000 */
[C---:B------:R-:W-:Y:S01]  /*1980*/  FFMA R58, R55.reuse, 0.5, R58 ;  /* 0x3f000000373a7823 */ /* 0x040fe2000000003a */
[----:B------:R-:W-:-:S02]  /*1990*/  FFMA R28, R55, -1.5, R28 ;  /* 0xbfc00000371c7823 */ /* 0x000fc4000000001c */
[----:B------:R-:W-:Y:S01]  /*19a0*/  FADD R57, R57, -R59 ;  /* 0x8000003b39397221 */ /* 0x000fe20000000000 */
[----:B------:R-:W-:Y:S01]  /*19b0*/  FFMA R59, R55, -2.5, R60 ;  /* 0xc0200000373b7823 */ /* 0x000fe2000000003c */
[----:B------:R-:W-:-:S04]  /*19c0*/  FMUL R55, R12, -2 ;  /* 0xc00000000c377820 */ /* 0x000fc80000400000 */
[C---:B------:R-:W-:Y:S01]  /*19d0*/  FFMA R30, R55.reuse, 0.5, R30 ;  /* 0x3f000000371e7823 */ /* 0x040fe2000000001e */
[C---:B------:R-:W-:Y:S01]  /*19e0*/  FFMA R31, R55.reuse, 2.5, R31 ;  /* 0x40200000371f7823 */ /* 0x040fe2000000001f */
[C---:B------:R-:W-:Y:S01]  /*19f0*/  FFMA R54, R55.reuse, -0.5, R54 ;  /* 0xbf00000037367823 */ /* 0x040fe20000000036 */
[C---:B------:R-:W-:Y:S01]  /*1a00*/  FFMA R29, R55.reuse, 1.5, R29 ;  /* 0x3fc00000371d7823 */ /* 0x040fe2000000001d */
[----:B------:R-:W-:-:S04]  /*1a10*/  FADD R55, R55, R55 ;  /* 0x0000003737377221 */ /* 0x000fc80000000000 */
[----:B------:R-:W-:Y:S01]  /*1a20*/  FADD R56, R56, R55 ;  /* 0x0000003738387221 */ /* 0x000fe20000000000 */
[----:B------:R-:W-:Y:S01]  /*1a30*/  FADD R32, -R55, R32 ;  /* 0x0000002037207221 */ /* 0x000fe20000000100 */
[----:B------:R-:W-:Y:S01]  /*1a40*/  FMUL R55, R12, -2.5 ;  /* 0xc02000000c377820 */ /* 0x000fe20000400000 */
[----:B------:R-:W-:-:S03]  /*1a50*/  FADD R33, R33, -R61 ;  /* 0x8000003d21217221 */ /* 0x000fc60000000000 */
[C---:B------:R-:W-:Y:S01]  /*1a60*/  FFMA R61, R55.reuse, 0.5, R26 ;  /* 0x3f000000373d7823 */ /* 0x040fe2000000001a */
[----:B------:R-:W-:-:S04]  /*1a70*/  FADD R26, R55, R55 ;  /* 0x00000037371a7221 */ /* 0x000fc80000000000 */
[----:B------:R-:W-:Y:S01]  /*1a80*/  FADD R45, R45, R26 ;  /* 0x0000001a2d2d7221 */ /* 0x000fe20000000000 */
[----:B------:R-:W-:Y:S01]  /*1a90*/  FADD R27, -R26, R27 ;  /* 0x0000001b1a1b7221 */ /* 0x000fe20000000100 */
[----:B------:R-:W-:Y:S01]  /*1aa0*/  FMUL R26, R12, 0.5 ;  /* 0x3f0000000c1a7820 */ /* 0x000fe20000400000 */
[C---:B------:R-:W-:Y:S01]  /*1ab0*/  FFMA R0, R55.reuse, 2.5, R0 ;  /* 0x4020000037007823 */ /* 0x040fe20000000000 */
[C---:B------:R-:W-:Y:S01]  /*1ac0*/  FFMA R46, R55.reuse, -0.5, R46 ;  /* 0xbf000000372e7823 */ /* 0x040fe2000000002e */
[----:B------:R-:W-:Y:S01]  /*1ad0*/  FFMA R2, R55, 1.5, R2 ;  /* 0x3fc0000037027823 */ /* 0x000fe20000000002 */
[C---:B------:R-:W-:Y:S01]  /*1ae0*/  FADD R55, R26.reuse, R26 ;  /* 0x0000001a1a377221 */ /* 0x040fe20000000000 */
[C---:B------:R-:W-:Y:S01]  /*1af0*/  FFMA R34, R26.reuse, 0.5, R34 ;  /* 0x3f0000001a227823 */ /* 0x040fe20000000022 */
[C---:B------:R-:W-:Y:S01]  /*1b00*/  FFMA R35, R26.reuse, 2.5, R35 ;  /* 0x402000001a237823 */ /* 0x040fe20000000023 */
[----:B------:R-:W-:Y:S01]  /*1b10*/  FFMA R37, R26, -0.5, R37 ;  /* 0xbf0000001a257823 */ /* 0x000fe20000000025 */
[----:B------:R-:W-:Y:S01]  /*1b20*/  FADD R36, R36, R55 ;  /* 0x0000003724247221 */ /* 0x000fe20000000000 */
[----:B------:R-:W-:Y:S01]  /*1b30*/  FADD R38, -R55, R38 ;  /* 0x0000002637267221 */ /* 0x000fe20000000100 */
[C---:B------:R-:W-:Y:S01]  /*1b40*/  FADD R55, -R26.reuse, R40 ;  /* 0x000000281a377221 */ /* 0x040fe20000000100 */
[C---:B------:R-:W-:Y:S01]  /*1b50*/  FADD R43, R26.reuse, R43 ;  /* 0x0000002b1a2b7221 */ /* 0x040fe20000000000 */
[C---:B------:R-:W-:Y:S01]  /*1b60*/  FADD R42, -R26.reuse, R42 ;  /* 0x0000002a1a2a7221 */ /* 0x040fe20000000100 */
[C---:B------:R-:W-:Y:S01]  /*1b70*/  FFMA R33, R26.reuse, 1.5, R33 ;  /* 0x3fc000001a217823 */ /* 0x040fe20000000021 */
[----:B------:R-:W-:Y:S01]  /*1b80*/  FADD R44, R26, R44 ;  /* 0x0000002c1a2c7221 */ /* 0x000fe20000000000 */
[C---:B------:R-:W-:Y:S01]  /*1b90*/  FADD R26, R12.reuse, R12 ;  /* 0x0000000c0c1a7221 */ /* 0x040fe20000000000 */
[C---:B------:R-:W-:Y:S01]  /*1ba0*/  FFMA R39, R12.reuse, -2.5, R39 ;  /* 0xc02000000c277823 */ /* 0x040fe20000000027 */
[C---:B------:R-:W-:Y:S01]  /*1bb0*/  FFMA R41, R12.reuse, -2.5, R41 ;  /* 0xc02000000c297823 */ /* 0x040fe20000000029 */
[C---:B------:R-:W-:Y:S01]  /*1bc0*/  FFMA R49, R12.reuse, -1.5, R49 ;  /* 0xbfc000000c317823 */ /* 0x040fe20000000031 */
[C---:B------:R-:W-:Y:S01]  /*1bd0*/  FFMA R53, R12.reuse, -1.5, R53 ;  /* 0xbfc000000c357823 */ /* 0x040fe20000000035 */
[----:B------:R-:W-:Y:S01]  /*1be0*/  FMUL R12, R12, -1.5 ;  /* 0xbfc000000c0c7820 */ /* 0x000fe20000400000 */
[----:B------:R-:W-:Y:S01]  /*1bf0*/  FADD R51, R51, -R26 ;  /* 0x8000001a33337221 */ /* 0x000fe20000000000 */
[C---:B------:R-:W-:Y:S01]  /*1c00*/  FADD R48, R26.reuse, R48 ;  /* 0x000000301a307221 */ /* 0x040fe20000000000 */
[C---:B------:R-:W-:Y:S01]  /*1c10*/  FADD R52, -R26.reuse, R52 ;  /* 0x000000341a347221 */ /* 0x040fe20000000100 */
[----:B------:R-:W-:Y:S01]  /*1c20*/  FADD R50, R26, R50 ;  /* 0x000000321a327221 */ /* 0x000fe20000000000 */
[C---:B------:R-:W-:Y:S01]  /*1c30*/  FFMA R59, R12.reuse, 0.5, R59 ;  /* 0x3f0000000c3b7823 */ /* 0x040fe2000000003b */
[C---:B------:R-:W-:Y:S01]  /*1c40*/  FFMA R58, R12.reuse, 2.5, R58 ;  /* 0x402000000c3a7823 */ /* 0x040fe2000000003a */
[C---:B------:R-:W-:Y:S01]  /*1c50*/  FADD R26, R12.reuse, R12 ;  /* 0x0000000c0c1a7221 */ /* 0x040fe20000000000 */
[C---:B------:R-:W-:Y:S01]  /*1c60*/  FFMA R57, R12.reuse, 1.5, R57 ;  /* 0x3fc000000c397823 */ /* 0x040fe20000000039 */
[----:B------:R-:W-:Y:S01]  /*1c70*/  FFMA R25, R12, -0.5, R25 ;  /* 0xbf0000000c197823 */ /* 0x000fe20000000019 */
[----:B------:R-:W-:-:S04]  /*1c80*/  FADD R12, R18, R18 ;  /* 0x00000012120c7221 */ /* 0x000fc80000000000 */
[C---:B------:R-:W-:Y:S01]  /*1c90*/  FADD R30, -R12.reuse, R30 ;  /* 0x0000001e0c1e7221 */ /* 0x040fe20000000100 */
[C---:B------:R-:W-:Y:S01]  /*1ca0*/  FADD R31, -R12.reuse, R31 ;  /* 0x0000001f0c1f7221 */ /* 0x040fe20000000100 */
[C---:B------:R-:W-:Y:S01]  /*1cb0*/  FADD R54, -R12.reuse, R54 ;  /* 0x000000360c367221 */ /* 0x040fe20000000100 */
[----:B------:R-:W-:Y:S01]  /*1cc0*/  FADD R56, -R12, R56 ;  /* 0x000000380c387221 */ /* 0x000fe20000000100 */
[----:B------:R-:W-:Y:S01]  /*1cd0*/  FADD R29, R29, -R12 ;  /* 0x8000000c1d1d7221 */ /* 0x000fe20000000000 */
[----:B------:R-:W-:Y:S01]  /*1ce0*/  FMUL R12, R18, -2 ;  /* 0xc0000000120c7820 */ /* 0x000fe20000400000 */
[----:B------:R-:W-:Y:S01]  /*1cf0*/  FADD R47, R47, R26 ;  /* 0x0000001a2f2f7221 */ /* 0x000fe20000000000 */
[----:B------:R-:W-:Y:S01]  /*1d00*/  FADD R28, -R26, R28 ;  /* 0x0000001c1a1c7221 */ /* 0x000fe20000000100 */
[----:B------:R-:W-:Y:S01]  /*1d10*/  FADD R26, R23, R23 ;  /* 0x00000017171a7221 */ /* 0x000fe20000000000 */
[----:B------:R-:W-:-:S04]  /*1d20*/  FFMA R12, R12, 1.5, R32 ;  /* 0x3fc000000c0c7823 */ /* 0x000fc80000000020 */
[----:B------:R-:W-:Y:S01]  /*1d30*/  FADD R12, R12, -R26 ;  /* 0x8000001a0c0c7221 */ /* 0x000fe20000000000 */
[C---:B------:R-:W-:Y:S01]  /*1d40*/  FMUL R26, R18.reuse, -2.5 ;  /* 0xc0200000121a7820 */ /* 0x040fe20000400000 */
[----:B------:R-:W-:-:S03]  /*1d50*/  FFMA R61, R18, -2.5, R61 ;  /* 0xc0200000123d7823 */ /* 0x000fc6000000003d */
[----:B------:R-:W-:Y:S01]  /*1d60*/  FFMA R26, R26, 1.5, R27 ;  /* 0x3fc000001a1a7823 */ /* 0x000fe2000000001b */
[C---:B------:R-:W-:Y:S01]  /*1d70*/  FFMA R27, R18.reuse, -2.5, R2 ;  /* 0xc0200000121b7823 */ /* 0x040fe20000000002 */
[C---:B------:R-:W-:Y:S01]  /*1d80*/  FMUL R2, R18.reuse, -1.5 ;  /* 0xbfc0000012027820 */ /* 0x040fe20000400000 */
[C---:B------:R-:W-:Y:S01]  /*1d90*/  FFMA R0, R18.reuse, -2.5, R0 ;  /* 0xc020000012007823 */ /* 0x040fe20000000000 */
[C---:B------:R-:W-:Y:S01]  /*1da0*/  FFMA R59, R18.reuse, -1.5, R59 ;  /* 0xbfc00000123b7823 */ /* 0x040fe2000000003b */
[C---:B------:R-:W-:Y:S01]  /*1db0*/  FFMA R58, R18.reuse, -1.5, R58 ;  /* 0xbfc00000123a7823 */ /* 0x040fe2000000003a */
[--C-:B------:R-:W-:Y:S01]  /*1dc0*/  FADD R39, R39, -R18.reuse ;  /* 0x8000001227277221 */ /* 0x100fe20000000000 */
[----:B------:R-:W-:Y:S01]  /*1dd0*/  FADD R41, R41, -R18 ;  /* 0x8000001229297221 */ /* 0x000fe20000000000 */
[C---:B------:R-:W-:Y:S01]  /*1de0*/  FFMA R45, R18.reuse, -2.5, R45 ;  /* 0xc0200000122d7823 */ /* 0x040fe2000000002d */
[----:B------:R-:W-:Y:S01]  /*1df0*/  FFMA R46, R18, -2.5, R46 ;  /* 0xc0200000122e7823 */ /* 0x000fe2000000002e */
[--C-:B------:R-:W-:Y:S01]  /*1e00*/  FADD R55, R55, -R18.reuse ;  /* 0x8000001237377221 */ /* 0x100fe20000000000 */
[--C-:B------:R-:W-:Y:S01]  /*1e10*/  FADD R43, R43, -R18.reuse ;  /* 0x800000122b2b7221 */ /* 0x100fe20000000000 */
[--C-:B------:R-:W-:Y:S01]  /*1e20*/  FADD R42, R42, -R18.reuse ;  /* 0x800000122a2a7221 */ /* 0x100fe20000000000 */
[--C-:B------:R-:W-:Y:S01]  /*1e30*/  FADD R44, R44, -R18.reuse ;  /* 0x800000122c2c7221 */ /* 0x100fe20000000000 */
[C---:B------:R-:W-:Y:S01]  /*1e40*/  FFMA R47, R18.reuse, -1.5, R47 ;  /* 0xbfc00000122f7823 */ /* 0x040fe2000000002f */
[C---:B------:R-:W-:Y:S01]  /*1e50*/  FFMA R25, R18.reuse, -1.5, R25 ;  /* 0xbfc0000012197823 */ /* 0x040fe20000000019 */
[--C-:B------:R-:W-:Y:S01]  /*1e60*/  FADD R49, R49, -R18.reuse ;  /* 0x8000001231317221 */ /* 0x100fe20000000000 */
[----:B------:R-:W-:Y:S01]  /*1e70*/  FADD R51, R51, -R18 ;  /* 0x8000001233337221 */ /* 0x000fe20000000000 */
[----:B------:R-:W-:Y:S01]  /*1e80*/  FFMA R48, R18, -1.5, R48 ;  /* 0xbfc0000012307823 */ /* 0x000fe20000000030 */
[----:B------:R-:W-:Y:S01]  /*1e90*/  FADD R52, R52, -R18 ;  /* 0x8000001234347221 */ /* 0x000fe20000000000 */
[C---:B------:R-:W-:Y:S01]  /*1ea0*/  FFMA R50, R18.reuse, -1.5, R50 ;  /* 0xbfc0000012327823 */ /* 0x040fe20000000032 */
[C---:B------:R-:W-:Y:S01]  /*1eb0*/  FFMA R57, R18.reuse, -1.5, R57 ;  /* 0xbfc0000012397823 */ /* 0x040fe20000000039 */
[----:B------:R-:W-:Y:S01]  /*1ec0*/  FADD R53, R53, -R18 ;  /* 0x8000001235357221 */ /* 0x000fe20000000000 */
[----:B------:R-:W-:Y:S01]  /*1ed0*/  FMUL R18, R18, 0.5 ;  /* 0x3f00000012127820 */ /* 0x000fe20000400000 */
[----:B------:R-:W-:Y:S01]  /*1ee0*/  FFMA R28, R2, 1.5, R28 ;  /* 0x3fc00000021c7823 */ /* 0x000fe2000000001c */
[----:B------:R-:W-:-:S02]  /*1ef0*/  FADD R2, R24, R24 ;  /* 0x0000001818027221 */ /* 0x000fc40000000000 */
[----:B------:R-:W-:Y:S01]  /*1f00*/  FADD R33, R33, R18 ;  /* 0x0000001221217221 */ /* 0x000fe20000000000 */
[C---:B------:R-:W-:Y:S01]  /*1f10*/  FADD R34, R18.reuse, R34 ;  /* 0x0000002212227221 */ /* 0x040fe20000000000 */
[C---:B------:R-:W-:Y:S01]  /*1f20*/  FADD R35, R18.reuse, R35 ;  /* 0x0000002312237221 */ /* 0x040fe20000000000 */
[C---:B------:R-:W-:Y:S01]  /*1f30*/  FADD R36, R18.reuse, R36 ;  /* 0x0000002412247221 */ /* 0x040fe20000000000 */
[C---:B------:R-:W-:Y:S01]  /*1f40*/  FADD R37, R18.reuse, R37 ;  /* 0x0000002512257221 */ /* 0x040fe20000000000 */
[----:B------:R-:W-:Y:S01]  /*1f50*/  FFMA R38, R18, 1.5, R38 ;  /* 0x3fc0000012267823 */ /* 0x000fe20000000026 */
[----:B------:R-:W-:Y:S01]  /*1f60*/  FADD R57, -R2, R57 ;  /* 0x0000003902397221 */ /* 0x000fe20000000100 */
[----:B------:R-:W-:Y:S01]  /*1f70*/  FADD R53, R53, R2 ;  /* 0x0000000235357221 */ /* 0x000fe20000000000 */
[C---:B------:R-:W-:Y:S01]  /*1f80*/  FFMA R27, R24.reuse, 0.5, R27 ;  /* 0x3f000000181b7823 */ /* 0x040fe2000000001b */
[C---:B------:R-:W-:Y:S01]  /*1f90*/  FFMA R2, R24.reuse, 2.5, R33 ;  /* 0x4020000018027823 */ /* 0x040fe20000000021 */
[C---:B------:R-:W-:Y:S01]  /*1fa0*/  FFMA R18, R24.reuse, -0.5, R49 ;  /* 0xbf00000018127823 */ /* 0x040fe20000000031 */
[----:B------:R-:W-:Y:S01]  /*1fb0*/  FFMA R29, R24, 1.5, R29 ;  /* 0x3fc00000181d7823 */ /* 0x000fe2000000001d */
[----:B------:R-:W-:Y:S01]  /*1fc0*/  FMUL R24, R11, 2.5 ;  /* 0x402000000b187820 */ /* 0x000fe20000400000 */
[C---:B------:R-:W-:Y:S01]  /*1fd0*/  FFMA R26, R23.reuse, -2.5, R26 ;  /* 0xc0200000171a7823 */ /* 0x040fe2000000001a */
[C---:B------:R-:W-:Y:S01]  /*1fe0*/  FFMA R38, R23.reuse, 0.5, R38 ;  /* 0x3f00000017267823 */ /* 0x040fe20000000026 */
[--C-:B------:R-:W-:Y:S01]  /*1ff0*/  FADD R48, R48, -R23.reuse ;  /* 0x8000001730307221 */ /* 0x100fe20000000000 */
[----:B------:R-:W-:Y:S01]  /*2000*/  FADD R50, R50, -R23 ;  /* 0x8000001732327221 */ /* 0x000fe20000000000 */
[----:B------:R-:W-:Y:S01]  /*2010*/  FFMA R28, R23, -1.5, R28 ;  /* 0xbfc00000171c7823 */ /* 0x000fe2000000001c */
[----:B------:R-:W-:-:S04]  /*2020*/  FADD R23, R24, R24 ;  /* 0x0000001818177221 */ /* 0x000fc80000000000 */
[----:B------:R-:W-:Y:S01]  /*2030*/  FADD R36, R36, -R23 ;  /* 0x8000001724247221 */ /* 0x000fe20000000000 */
[C---:B------:R-:W-:Y:S01]  /*2040*/  FMUL R23, R11.reuse, 0.5 ;  /* 0x3f0000000b177820 */ /* 0x040fe20000400000 */
[C---:B------:R-:W-:Y:S01]  /*2050*/  FADD R34, R24.reuse, R34 ;  /* 0x0000002218227221 */ /* 0x040fe20000000000 */
[C---:B------:R-:W-:Y:S01]  /*2060*/  FADD R35, -R24.reuse, R35 ;  /* 0x0000002318237221 */ /* 0x040fe20000000100 */
[C---:B------:R-:W-:Y:S01]  /*2070*/  FFMA R37, R24.reuse, 0.5, R37 ;  /* 0x3f00000018257823 */ /* 0x040fe20000000025 */
[C---:B------:R-:W-:Y:S01]  /*2080*/  FFMA R2, R24.reuse, -1.5, R2 ;  /* 0xbfc0000018027823 */ /* 0x040fe20000000002 */
[----:B------:R-:W-:Y:S01]  /*2090*/  FADD R38, R24, R38 ;  /* 0x0000002618267221 */ /* 0x000fe20000000000 */
[----:B------:R-:W-:Y:S01]  /*20a0*/  FMUL R33, R11, -0.5 ;  /* 0xbf0000000b217820 */ /* 0x000fe20000400000 */
[C---:B------:R-:W-:Y:S01]  /*20b0*/  FADD R24, R23.reuse, R23 ;  /* 0x0000001717187221 */ /* 0x040fe20000000000 */
[C---:B------:R-:W-:Y:S01]  /*20c0*/  FADD R61, R23.reuse, R61 ;  /* 0x0000003d173d7221 */ /* 0x040fe20000000000 */
[----:B------:R-:W-:Y:S01]  /*20d0*/  FADD R0, -R23, R0 ;  /* 0x0000000017007221 */ /* 0x000fe20000000100 */
[----:B------:R-:W-:Y:S01]  /*20e0*/  FADD R49, R33, R33 ;  /* 0x0000002121317221 */ /* 0x000fe20000000000 */
[----:B------:R-:W-:Y:S01]  /*20f0*/  FADD R45, R45, -R24 ;  /* 0x800000182d2d7221 */ /* 0x000fe20000000000 */
[C---:B------:R-:W-:Y:S01]  /*2100*/  FFMA R46, R23.reuse, 0.5, R46 ;  /* 0x3f000000172e7823 */ /* 0x040fe2000000002e */
[C---:B------:R-:W-:Y:S01]  /*2110*/  FADD R42, -R23.reuse, R42 ;  /* 0x0000002a172a7221 */ /* 0x040fe20000000100 */
[C---:B------:R-:W-:Y:S01]  /*2120*/  FADD R41, R23.reuse, R41 ;  /* 0x0000002917297221 */ /* 0x040fe20000000000 */
[C---:B------:R-:W-:Y:S01]  /*2130*/  FADD R26, R23.reuse, R26 ;  /* 0x0000001a171a7221 */ /* 0x040fe20000000000 */
[C---:B------:R-:W-:Y:S01]  /*2140*/  FFMA R27, R23.reuse, -1.5, R27 ;  /* 0xbfc00000171b7823 */ /* 0x040fe2000000001b */
[----:B------:R-:W-:Y:S01]  /*2150*/  FADD R50, -R23, R50 ;  /* 0x0000003217327221 */ /* 0x000fe20000000100 */
[----:B------:R-:W-:Y:S01]  /*2160*/  FADD R24, R11, R11 ;  /* 0x0000000b0b187221 */ /* 0x000fe20000000000 */
[----:B------:R-:W-:Y:S01]  /*2170*/  FMUL R23, R16, 0.5 ;  /* 0x3f00000010177820 */ /* 0x000fe20000400000 */
[----:B------:R-:W-:Y:S01]  /*2180*/  FADD R52, R52, -R49 ;  /* 0x8000003134347221 */ /* 0x000fe20000000000 */
[----:B------:R-:W-:Y:S01]  /*2190*/  FFMA R44, R33, 0.5, R44 ;  /* 0x3f000000212c7823 */ /* 0x000fe2000000002c */
[C---:B------:R-:W-:Y:S01]  /*21a0*/  FADD R32, R24.reuse, R24 ;  /* 0x0000001818207221 */ /* 0x040fe20000000000 */
[C---:B------:R-:W-:Y:S01]  /*21b0*/  FADD R59, -R24.reuse, R59 ;  /* 0x0000003b183b7221 */ /* 0x040fe20000000100 */
[C---:B------:R-:W-:Y:S01]  /*21c0*/  FADD R58, R24.reuse, R58 ;  /* 0x0000003a183a7221 */ /* 0x040fe20000000000 */
[C---:B------:R-:W-:Y:S01]  /*21d0*/  FADD R55, R24.reuse, R55 ;  /* 0x0000003718377221 */ /* 0x040fe20000000000 */
[C---:B------:R-:W-:Y:S01]  /*21e0*/  FADD R39, -R24.reuse, R39 ;  /* 0x0000002718277221 */ /* 0x040fe20000000100 */
[C---:B------:R-:W-:Y:S01]  /*21f0*/  FFMA R43, R24.reuse, 0.5, R43 ;  /* 0x3f000000182b7823 */ /* 0x040fe2000000002b */
[C---:B------:R-:W-:Y:S01]  /*2200*/  FADD R28, -R24.reuse, R28 ;  /* 0x0000001c181c7221 */ /* 0x040fe20000000100 */
[C---:B------:R-:W-:Y:S01]  /*2210*/  FFMA R53, R24.reuse, -1.5, R53 ;  /* 0xbfc0000018357823 */ /* 0x040fe20000000035 */
[----:B------:R-:W-:Y:S01]  /*2220*/  FADD R48, R24, R48 ;  /* 0x0000003018307221 */ /* 0x000fe20000000000 */
[C---:B------:R-:W-:Y:S01]  /*2230*/  FADD R24, R23.reuse, R23 ;  /* 0x0000001717187221 */ /* 0x040fe20000000000 */
[C---:B------:R-:W-:Y:S01]  /*2240*/  FFMA R61, R23.reuse, -2.5, R61 ;  /* 0xc0200000173d7823 */ /* 0x040fe2000000003d */
[C---:B------:R-:W-:Y:S01]  /*2250*/  FFMA R0, R23.reuse, 0.5, R0 ;  /* 0x3f00000017007823 */ /* 0x040fe20000000000 */
[C---:B------:R-:W-:Y:S01]  /*2260*/  FADD R45, -R23.reuse, R45 ;  /* 0x0000002d172d7221 */ /* 0x040fe20000000100 */
[C---:B------:R-:W-:Y:S01]  /*2270*/  FADD R46, -R23.reuse, R46 ;  /* 0x0000002e172e7221 */ /* 0x040fe20000000100 */
[C---:B------:R-:W-:Y:S01]  /*2280*/  FADD R44, R23.reuse, R44 ;  /* 0x0000002c172c7221 */ /* 0x040fe20000000000 */
[C---:B------:R-:W-:Y:S01]  /*2290*/  FADD R52, R23.reuse, R52 ;  /* 0x0000003417347221 */ /* 0x040fe20000000000 */
[----:B------:R-:W-:Y:S01]  /*22a0*/  FFMA R26, R23, -1.5, R26 ;  /* 0xbfc00000171a7823 */ /* 0x000fe2000000001a */
[----:B------:R-:W-:Y:S01]  /*22b0*/  FADD R51, R51, -R32 ;  /* 0x8000002033337221 */ /* 0x000fe20000000000 */
[C---:B------:R-:W-:Y:S01]  /*22c0*/  FMUL R23, R16.reuse, 2.5 ;  /* 0x4020000010177820 */ /* 0x040fe20000400000 */
[----:B------:R-:W-:Y:S01]  /*22d0*/  FMUL R32, R11, -2 ;  /* 0xc00000000b207820 */ /* 0x000fe20000400000 */
[----:B------:R-:W-:Y:S01]  /*22e0*/  FADD R27, R27, -R24 ;  /* 0x800000181b1b7221 */ /* 0x000fe20000000000 */
[----:B------:R-:W-:Y:S01]  /*22f0*/  FMUL R24, R16, -2 ;  /* 0xc000000010187820 */ /* 0x000fe20000400000 */
[----:B------:R-:W-:Y:S01]  /*2300*/  FFMA R18, R33, -1.5, R18 ;  /* 0xbfc0000021127823 */ /* 0x000fe20000000012 */
[C---:B------:R-:W-:Y:S01]  /*2310*/  FADD R33, R23.reuse, R23 ;  /* 0x0000001717217221 */ /* 0x040fe20000000000 */
[C---:B------:R-:W-:Y:S01]  /*2320*/  FFMA R34, R23.reuse, -2.5, R34 ;  /* 0xc020000017227823 */ /* 0x040fe20000000022 */
[C---:B------:R-:W-:Y:S01]  /*2330*/  FFMA R35, R23.reuse, 0.5, R35 ;  /* 0x3f00000017237823 */ /* 0x040fe20000000023 */
[C---:B------:R-:W-:Y:S01]  /*2340*/  FADD R36, -R23.reuse, R36 ;  /* 0x0000002417247221 */ /* 0x040fe20000000100 */
[C---:B------:R-:W-:Y:S01]  /*2350*/  FADD R37, -R23.reuse, R37 ;  /* 0x0000002517257221 */ /* 0x040fe20000000100 */
[----:B------:R-:W-:Y:S01]  /*2360*/  FFMA R38, R23, -1.5, R38 ;  /* 0xbfc0000017267823 */ /* 0x000fe20000000026 */
[C---:B------:R-:W-:Y:S01]  /*2370*/  FADD R40, R32.reuse, R32 ;  /* 0x0000002020287221 */ /* 0x040fe20000000000 */
[C---:B------:R-:W-:Y:S01]  /*2380*/  FFMA R25, R32.reuse, 0.5, R25 ;  /* 0x3f00000020197823 */ /* 0x040fe20000000019 */
[----:B------:R-:W-:Y:S01]  /*2390*/  FFMA R57, R32, -1.5, R57 ;  /* 0xbfc0000020397823 */ /* 0x000fe20000000039 */
[----:B------:R-:W-:Y:S01]  /*23a0*/  FMUL R23, R16, -0.5 ;  /* 0xbf00000010177820 */ /* 0x000fe20000400000 */
[C---:B------:R-:W-:Y:S01]  /*23b0*/  FADD R32, R24.reuse, R24 ;  /* 0x0000001818207221 */ /* 0x040fe20000000000 */
[C---:B------:R-:W-:Y:S01]  /*23c0*/  FFMA R59, R24.reuse, -2.5, R59 ;  /* 0xc0200000183b7823 */ /* 0x040fe2000000003b */
[C---:B------:R-:W-:Y:S01]  /*23d0*/  FFMA R58, R24.reuse, 0.5, R58 ;  /* 0x3f000000183a7823 */ /* 0x040fe2000000003a */
[----:B------:R-:W-:Y:S01]  /*23e0*/  FFMA R28, R24, -1.5, R28 ;  /* 0xbfc00000181c7823 */ /* 0x000fe2000000001c */
[----:B------:R-:W-:Y:S01]  /*23f0*/  FADD R24, R16, R16 ;  /* 0x0000001010187221 */ /* 0x000fe20000000000 */
[----:B------:R-:W-:Y:S01]  /*2400*/  FADD R2, R2, -R33 ;  /* 0x8000002102027221 */ /* 0x000fe20000000000 */
[C---:B------:R-:W-:Y:S01]  /*2410*/  FADD R33, R23.reuse, R23 ;  /* 0x0000001717217221 */ /* 0x040fe20000000000 */
[C---:B------:R-:W-:Y:S01]  /*2420*/  FFMA R42, R23.reuse, -2.5, R42 ;  /* 0xc0200000172a7823 */ /* 0x040fe2000000002a */
[C---:B------:R-:W-:Y:S01]  /*2430*/  FFMA R41, R23.reuse, 0.5, R41 ;  /* 0x3f00000017297823 */ /* 0x040fe20000000029 */
[----:B------:R-:W-:Y:S01]  /*2440*/  FFMA R50, R23, -1.5, R50 ;  /* 0xbfc0000017327823 */ /* 0x000fe20000000032 */
[----:B------:R-:W-:Y:S01]  /*2450*/  FADD R57, R57, -R32 ;  /* 0x8000002039397221 */ /* 0x000fe20000000000 */
[----:B------:R-:W-:Y:S01]  /*2460*/  FMUL R23, R22, 2.5 ;  /* 0x4020000016177820 */ /* 0x000fe20000400000 */
[----:B------:R-:W-:Y:S01]  /*2470*/  FADD R32, R24, R24 ;  /* 0x0000001818207221 */ /* 0x000fe20000000000 */
[----:B------:R-:W-:-:S02]  /*2480*/  FADD R47, R47, -R40 ;  /* 0x800000282f2f7221 */ /* 0x000fc40000000000 */
[C---:B------:R-:W-:Y:S01]  /*2490*/  FFMA R34, R23.reuse, 0.5, R34 ;  /* 0x3f00000017227823 */ /* 0x040fe20000000022 */
[C---:B------:R-:W-:Y:S01]  /*24a0*/  FFMA R35, R23.reuse, 2.5, R35 ;  /* 0x4020000017237823 */ /* 0x040fe20000000023 */
[C---:B------:R-:W-:Y:S01]  /*24b0*/  FFMA R37, R23.reuse, -0.5, R37 ;  /* 0xbf00000017257823 */ /* 0x040fe20000000025 */
[----:B------:R-:W-:Y:S01]  /*24c0*/  FFMA R2, R23, 1.5, R2 ;  /* 0x3fc0000017027823 */ /* 0x000fe20000000002 */
[----:B------:R-:W-:Y:S01]  /*24d0*/  FADD R53, R53, -R32 ;  /* 0x8000002035357221 */ /* 0x000fe20000000000 */
[----:B------:R-:W-:Y:S01]  /*24e0*/  FADD R23, R23, R23 ;  /* 0x0000001717177221 */ /* 0x000fe20000000000 */
[----:B------:R-:W-:Y:S01]  /*24f0*/  FMUL R32, R22, -2 ;  /* 0xc000000016207820 */ /* 0x000fe20000400000 */
[----:B------:R-:W-:Y:S02]  /*2500*/  FADD R47, R24, R47 ;  /* 0x0000002f182f7221 */ /* 0x000fe40000000000 */
[----:B------:R-:W-:Y:S01]  /*2510*/  FADD R36, R36, R23 ;  /* 0x0000001724247221 */ /* 0x000fe20000000000 */
[----:B------:R-:W-:Y:S01]  /*2520*/  FADD R38, -R23, R38 ;  /* 0x0000002617267221 */ /* 0x000fe20000000100 */
[----:B------:R-:W-:Y:S01]  /*2530*/  FADD R23, R32, R32 ;  /* 0x0000002020177221 */ /* 0x000fe20000000000 */
[----:B------:R-:W-:-:S03]  /*2540*/  FADD R18, R18, -R33 ;  /* 0x8000002112127221 */ /* 0x000fc60000000000 */
[----:B------:R-:W-:Y:S01]  /*2550*/  FADD R47, R47, R23 ;  /* 0x000000172f2f7221 */ /* 0x000fe20000000000 */
[----:B------:R-:W-:Y:S01]  /*2560*/  FADD R28, -R23, R28 ;  /* 0x0000001c171c7221 */ /* 0x000fe20000000100 */
[----:B------:R-:W-:Y:S01]  /*2570*/  FMUL R23, R22, -0.5 ;  /* 0xbf00000016177820 */ /* 0x000fe20000400000 */
[C---:B------:R-:W-:Y:S01]  /*2580*/  FFMA R55, R24.reuse, -2.5, R55 ;  /* 0xc020000018377823 */ /* 0x040fe20000000037 */
[C---:B------:R-:W-:Y:S01]  /*2590*/  FFMA R39, R24.reuse, 0.5, R39 ;  /* 0x3f00000018277823 */ /* 0x040fe20000000027 */
[C---:B------:R-:W-:Y:S01]  /*25a0*/  FADD R43, -R24.reuse, R43 ;  /* 0x0000002b182b7221 */ /* 0x040fe20000000100 */
[C---:B------:R-:W-:Y:S01]  /*25b0*/  FADD R25, R24.reuse, R25 ;  /* 0x0000001918197221 */ /* 0x040fe20000000000 */
[C---:B------:R-:W-:Y:S01]  /*25c0*/  FADD R51, -R24.reuse, R51 ;  /* 0x0000003318337221 */ /* 0x040fe20000000100 */
[----:B------:R-:W-:Y:S01]  /*25d0*/  FFMA R48, R24, -1.5, R48 ;  /* 0xbfc0000018307823 */ /* 0x000fe20000000030 */
[----:B------:R-:W-:Y:S01]  /*25e0*/  FMUL R24, R22, 0.5 ;  /* 0x3f00000016187820 */ /* 0x000fe20000400000 */
[C---:B------:R-:W-:Y:S01]  /*25f0*/  FFMA R42, R23.reuse, 0.5, R42 ;  /* 0x3f000000172a7823 */ /* 0x040fe2000000002a */
[C---:B------:R-:W-:Y:S01]  /*2600*/  FFMA R41, R23.reuse, 2.5, R41 ;  /* 0x4020000017297823 */ /* 0x040fe20000000029 */
[C---:B------:R-:W-:Y:S01]  /*2610*/  FFMA R44, R23.reuse, -0.5, R44 ;  /* 0xbf000000172c7823 */ /* 0x040fe2000000002c */
[C---:B------:R-:W-:Y:S01]  /*2620*/  FFMA R18, R23.reuse, 1.5, R18 ;  /* 0x3fc0000017127823 */ /* 0x040fe20000000012 */
[----:B------:R-:W-:Y:S01]  /*2630*/  FADD R23, R23, R23 ;  /* 0x0000001717177221 */ /* 0x000fe20000000000 */
[C---:B------:R-:W-:Y:S01]  /*2640*/  FFMA R61, R24.reuse, 0.5, R61 ;  /* 0x3f000000183d7823 */ /* 0x040fe2000000003d */
[C---:B------:R-:W-:Y:S01]  /*2650*/  FFMA R0, R24.reuse, 2.5, R0 ;  /* 0x4020000018007823 */ /* 0x040fe20000000000 */
[C---:B------:R-:W-:Y:S01]  /*2660*/  FFMA R46, R24.reuse, -0.5, R46 ;  /* 0xbf000000182e7823 */ /* 0x040fe2000000002e */
[C---:B------:R-:W-:Y:S01]  /*2670*/  FFMA R27, R24.reuse, 1.5, R27 ;  /* 0x3fc00000181b7823 */ /* 0x040fe2000000001b */
[----:B------:R-:W-:Y:S01]  /*2680*/  FADD R24, R24, R24 ;  /* 0x0000001818187221 */ /* 0x000fe20000000000 */
[----:B------:R-:W-:Y:S01]  /*2690*/  FMUL R11, R11, 1.5 ;  /* 0x3fc000000b0b7820 */ /* 0x000fe20000400000 */
[----:B------:R-:W-:Y:S01]  /*26a0*/  FADD R52, R52, R23 ;  /* 0x0000001734347221 */ /* 0x000fe20000000000 */
[----:B------:R-:W-:Y:S01]  /*26b0*/  FADD R50, -R23, R50 ;  /* 0x0000003217327221 */ /* 0x000fe20000000100 */
[----:B------:R-:W-:Y:S01]  /*26c0*/  FMUL R23, R16, 1.5 ;  /* 0x3fc0000010177820 */ /* 0x000fe20000400000 */
[----:B------:R-:W-:Y:S01]  /*26d0*/  FADD R45, R45, R24 ;  /* 0x000000182d2d7221 */ /* 0x000fe20000000000 */
[----:B------:R-:W-:Y:S01]  /*26e0*/  FADD R26, -R24, R26 ;  /* 0x0000001a181a7221 */ /* 0x000fe20000000100 */
[----:B------:R-:W-:Y:S01]  /*26f0*/  FADD R24, R22, R22 ;  /* 0x0000001616187221 */ /* 0x000fe20000000000 */
[C---:B------:R-:W-:Y:S01]  /*2700*/  FADD R33, R11.reuse, R11 ;  /* 0x0000000b0b217221 */ /* 0x040fe20000000000 */
[----:B------:R-:W-:Y:S01]  /*2710*/  FFMA R29, R11, -1.5, R29 ;  /* 0xbfc000000b1d7823 */ /* 0x000fe2000000001d */
[----:B------:R-:W-:Y:S01]  /*2720*/  FADD R16, R23, R23 ;  /* 0x0000001717107221 */ /* 0x000fe20000000000 */
[C---:B------:R-:W-:Y:S01]  /*2730*/  FFMA R55, R24.reuse, 0.5, R55 ;  /* 0x3f00000018377823 */ /* 0x040fe20000000037 */
[C---:B------:R-:W-:Y:S01]  /*2740*/  FFMA R39, R24.reuse, 2.5, R39 ;  /* 0x4020000018277823 */ /* 0x040fe20000000027 */
[C---:B------:R-:W-:Y:S01]  /*2750*/  FFMA R43, R24.reuse, -0.5, R43 ;  /* 0xbf000000182b7823 */ /* 0x040fe2000000002b */
[----:B------:R-:W-:Y:S01]  /*2760*/  FFMA R53, R24, 1.5, R53 ;  /* 0x3fc0000018357823 */ /* 0x000fe20000000035 */
[----:B------:R-:W-:Y:S01]  /*2770*/  FADD R56, R56, -R33 ;  /* 0x8000002138387221 */ /* 0x000fe20000000000 */
[----:B------:R-:W-:Y:S01]  /*2780*/  FADD R24, R24, R24 ;  /* 0x0000001818187221 */ /* 0x000fe20000000000 */
[----:B------:R-:W-:Y:S01]  /*2790*/  FADD R33, R29, -R16 ;  /* 0x800000101d217221 */ /* 0x000fe20000000000 */
[----:B------:R-:W-:-:S02]  /*27a0*/  FMUL R29, R14, 0.5 ;  /* 0x3f0000000e1d7820 */ /* 0x000fc40000400000 */
[----:B------:R-:W-:Y:S01]  /*27b0*/  FADD R51, R51, R24 ;  /* 0x0000001833337221 */ /* 0x000fe20000000000 */
[----:B------:R-:W-:Y:S01]  /*27c0*/  FADD R48, -R24, R48 ;  /* 0x0000003018307221 */ /* 0x000fe20000000100 */
[----:B------:R-:W-:Y:S01]  /*27d0*/  FADD R24, R27, R29 ;  /* 0x0000001d1b187221 */ /* 0x000fe20000000000 */
[----:B------:R-:W-:Y:S01]  /*27e0*/  FMUL R27, R14, 2.5 ;  /* 0x402000000e1b7820 */ /* 0x000fe20000400000 */
[----:B------:R-:W-:Y:S01]  /*27f0*/  FMUL R16, R22, 1.5 ;  /* 0x3fc0000016107820 */ /* 0x000fe20000400000 */
[C---:B------:R-:W-:Y:S01]  /*2800*/  FFMA R59, R32.reuse, 0.5, R59 ;  /* 0x3f000000203b7823 */ /* 0x040fe2000000003b */
[C---:B------:R-:W-:Y:S01]  /*2810*/  FFMA R58, R32.reuse, 2.5, R58 ;  /* 0x40200000203a7823 */ /* 0x040fe2000000003a */
[C---:B------:R-:W-:Y:S01]  /*2820*/  FFMA R25, R32.reuse, -0.5, R25 ;  /* 0xbf00000020197823 */ /* 0x040fe20000000019 */
[----:B------:R-:W-:Y:S01]  /*2830*/  FFMA R57, R32, 1.5, R57 ;  /* 0x3fc0000020397823 */ /* 0x000fe20000000039 */
[----:B------:R-:W-:Y:S01]  /*2840*/  FADD R22, R14, R14 ;  /* 0x0000000e0e167221 */ /* 0x000fe20000000000 */
[----:B------:R-:W-:Y:S01]  /*2850*/  FADD R32, R2, R27 ;  /* 0x0000001b02207221 */ /* 0x000fe20000000000 */
[----:B------:R-:W-:Y:S01]  /*2860*/  FFMA R33, R16, 1.5, R33 ;  /* 0x3fc0000010217823 */ /* 0x000fe20000000021 */
[----:B------:R-:W-:Y:S01]  /*2870*/  FMUL R2, R14, 1.5 ;  /* 0x3fc000000e027820 */ /* 0x000fe20000400000 */
[----:B------:R-:W-:Y:S01]  /*2880*/  FADD R18, -R29, R18 ;  /* 0x000000121d127221 */ /* 0x000fe20000000100 */
[----:B------:R-:W-:Y:S01]  /*2890*/  FADD R60, -R22, R57 ;  /* 0x00000039163c7221 */ /* 0x000fe20000000100 */
[----:B------:R-:W-:Y:S01]  /*28a0*/  FADD R40, R53, R22 ;  /* 0x0000001635287221 */ /* 0x000fe20000000000 */
[----:B------:R-:W-:Y:S01]  /*28b0*/  FADD R33, R33, R2 ;  /* 0x0000000221217221 */ /* 0x000fe20000000000 */
[----:B------:R-:W-:Y:S01]  /*28c0*/  FADD R30, R11, R30 ;  /* 0x0000001e0b1e7221 */ /* 0x000fe20000000000 */
[--C-:B------:R-:W-:Y:S01]  /*28d0*/  FADD R24, R24, R21.reuse ;  /* 0x0000001518187221 */ /* 0x100fe20000000000 */
[--C-:B------:R-:W-:Y:S01]  /*28e0*/  FADD R18, R18, R21.reuse ;  /* 0x0000001512127221 */ /* 0x100fe20000000000 */
[--C-:B------:R-:W-:Y:S01]  /*28f0*/  FADD R32, R32, R21.reuse ;  /* 0x0000001520207221 */ /* 0x100fe20000000000 */
[----:B------:R-:W-:Y:S01]  /*2900*/  FFMA R60, R21, 1.5, R60 ;  /* 0x3fc00000153c7823 */ /* 0x000fe2000000003c */
[--C-:B------:R-:W-:Y:S01]  /*2910*/  FADD R40, R40, R21.reuse ;  /* 0x0000001528287221 */ /* 0x100fe20000000000 */
[----:B------:R-:W-:Y:S01]  /*2920*/  FADD R21, R33, R21 ;  /* 0x0000001521157221 */ /* 0x000fe20000000000 */
[C---:B------:R-:W-:Y:S01]  /*2930*/  FADD R31, -R11.reuse, R31 ;  /* 0x0000001f0b1f7221 */ /* 0x040fe20000000100 */
[----:B------:R-:W-:Y:S01]  /*2940*/  FFMA R54, R11, 0.5, R54 ;  /* 0x3f0000000b367823 */ /* 0x000fe20000000036 */
[C---:B------:R-:W-:Y:S01]  /*2950*/  FFMA R33, R23.reuse, -2.5, R30 ;  /* 0xc020000017217823 */ /* 0x040fe2000000001e */
[C---:B------:R-:W-:Y:S01]  /*2960*/  FADD R30, R16.reuse, R16 ;  /* 0x00000010101e7221 */ /* 0x040fe20000000000 */
[C---:B------:R-:W-:Y:S01]  /*2970*/  FADD R53, -R23.reuse, R56 ;  /* 0x0000003817357221 */ /* 0x040fe20000000100 */
[C---:B------:R-:W-:Y:S01]  /*2980*/  FFMA R31, R23.reuse, 0.5, R31 ;  /* 0x3f000000171f7823 */ /* 0x040fe2000000001f */
[----:B------:R-:W-:Y:S01]  /*2990*/  FADD R49, -R23, R54 ;  /* 0x0000003617317221 */ /* 0x000fe20000000100 */
[----:B------:R-:W-:Y:S01]  /*29a0*/  FADD R57, R29, R45 ;  /* 0x0000002d1d397221 */ /* 0x000fe20000000000 */
[----:B------:R-:W-:Y:S01]  /*29b0*/  FADD R45, R27, R36 ;  /* 0x000000241b2d7221 */ /* 0x000fe20000000000 */
[----:B------:R-:W-:Y:S01]  /*29c0*/  FADD R36, R53, R30 ;  /* 0x0000001e35247221 */ /* 0x000fe20000000000 */
[C---:B------:R-:W-:Y:S01]  /*29d0*/  FFMA R33, R16.reuse, 0.5, R33 ;  /* 0x3f00000010217823 */ /* 0x040fe20000000021 */
[C---:B------:R-:W-:Y:S01]  /*29e0*/  FFMA R31, R16.reuse, 2.5, R31 ;  /* 0x40200000101f7823 */ /* 0x040fe2000000001f */
[----:B------:R-:W-:Y:S01]  /*29f0*/  FFMA R49, R16, -0.5, R49 ;  /* 0xbf00000010317823 */ /* 0x000fe20000000031 */
[----:B------:R-:W-:Y:S01]  /*2a00*/  FADD R53, -R29, R52 ;  /* 0x000000341d357221 */ /* 0x000fe20000000100 */
[----:B------:R-:W-:Y:S01]  /*2a10*/  FADD R16, R7, R7 ;  /* 0x0000000707107221 */ /* 0x000fe20000000000 */
[----:B------:R-:W-:Y:S01]  /*2a20*/  FADD R52, R22, R51 ;  /* 0x0000003316347221 */ /* 0x000fe20000000000 */
[----:B------:R-:W-:-:S02]  /*2a30*/  FADD R51, R2, R36 ;  /* 0x0000002402337221 */ /* 0x000fc40000000000 */
[C---:B------:R-:W-:Y:S01]  /*2a40*/  FADD R36, -R16.reuse, R45 ;  /* 0x0000002d10247221 */ /* 0x040fe20000000100 */
[C---:B------:R-:W-:Y:S01]  /*2a50*/  FADD R57, -R16.reuse, R57 ;  /* 0x0000003910397221 */ /* 0x040fe20000000100 */
[C---:B------:R-:W-:Y:S01]  /*2a60*/  FADD R45, -R16.reuse, R52 ;  /* 0x00000034102d7221 */ /* 0x040fe20000000100 */
[----:B------:R-:W-:Y:S01]  /*2a70*/  FADD R53, -R16, R53 ;  /* 0x0000003510357221 */ /* 0x000fe20000000100 */
[----:B------:R-:W-:Y:S01]  /*2a80*/  FADD R51, R51, -R16 ;  /* 0x8000001033337221 */ /* 0x000fe20000000000 */
[C---:B------:R-:W-:Y:S01]  /*2a90*/  FADD R16, R29.reuse, R61 ;  /* 0x0000003d1d107221 */ /* 0x040fe20000000000 */
[C---:B------:R-:W-:Y:S01]  /*2aa0*/  FADD R0, R29.reuse, R0 ;  /* 0x000000001d007221 */ /* 0x040fe20000000000 */
[C---:B------:R-:W-:Y:S01]  /*2ab0*/  FADD R46, R29.reuse, R46 ;  /* 0x0000002e1d2e7221 */ /* 0x040fe20000000000 */
[C---:B------:R-:W-:Y:S01]  /*2ac0*/  FADD R42, -R29.reuse, R42 ;  /* 0x0000002a1d2a7221 */ /* 0x040fe20000000100 */
[C---:B------:R-:W-:Y:S01]  /*2ad0*/  FADD R52, -R29.reuse, R41 ;  /* 0x000000291d347221 */ /* 0x040fe20000000100 */
[C---:B------:R-:W-:Y:S01]  /*2ae0*/  FADD R44, -R29.reuse, R44 ;  /* 0x0000002c1d2c7221 */ /* 0x040fe20000000100 */
[----:B------:R-:W-:Y:S01]  /*2af0*/  FFMA R26, R29, 1.5, R26 ;  /* 0x3fc000001d1a7823 */ /* 0x000fe2000000001a */
[----:B------:R-:W-:Y:S01]  /*2b00*/  FMUL R29, R7, 1.5 ;  /* 0x3fc00000071d7820 */ /* 0x000fe20000400000 */
[----:B------:R-:W-:-:S03]  /*2b10*/  FADD R41, R20, R20 ;  /* 0x0000001414297221 */ /* 0x000fc60000000000 */
[C---:B------:R-:W-:Y:S01]  /*2b20*/  FADD R56, -R29.reuse, R24 ;  /* 0x000000181d387221 */ /* 0x040fe20000000100 */
[C---:B------:R-:W-:Y:S01]  /*2b30*/  FADD R32, -R29.reuse, R32 ;  /* 0x000000201d207221 */ /* 0x040fe20000000100 */
[C---:B------:R-:W-:Y:S01]  /*2b40*/  FADD R24, -R29.reuse, R18 ;  /* 0x000000121d187221 */ /* 0x040fe20000000100 */
[----:B------:R-:W-:Y:S02]  /*2b50*/  FADD R54, -R29, R40 ;  /* 0x000000281d367221 */ /* 0x000fe40000000100 */
[C---:B------:R-:W-:Y:S01]  /*2b60*/  FADD R40, -R41.reuse, R32 ;  /* 0x0000002029287221 */ /* 0x040fe20000000100 */
[C---:B------:R-:W-:Y:S01]  /*2b70*/  FADD R32, -R41.reuse, R24 ;  /* 0x0000001829207221 */ /* 0x040fe20000000100 */
[C---:B------:R-:W-:Y:S02]  /*2b80*/  FADD R24, -R41.reuse, R54 ;  /* 0x0000003629187221 */ /* 0x040fe40000000100 */
[----:B------:R-:W0:Y:S01]  /*2b90*/  S2R R54, SR_TID.X ;  /* 0x0000000000367919 */ /* 0x000e220000002100 */
[----:B------:R-:W-:Y:S01]  /*2ba0*/  FADD R18, -R41, R56 ;  /* 0x0000003829127221 */ /* 0x000fe20000000100 */
[----:B------:R-:W-:Y:S01]  /*2bb0*/  FADD R56, R21, -R29 ;  /* 0x8000001d15387221 */ /* 0x000fe20000000000 */
[----:B------:R-:W-:-:S03]  /*2bc0*/  FADD R34, R27, R34 ;  /* 0x000000221b227221 */ /* 0x000fc60000000000 */
[----:B------:R-:W-:Y:S01]  /*2bd0*/  FADD R21, R56, -R41 ;  /* 0x8000002938157221 */ /* 0x000fe20000000000 */
[--C-:B------:R-:W-:Y:S01]  /*2be0*/  FADD R41, R16, R7.reuse ;  /* 0x0000000710297221 */ /* 0x100fe20000000000 */
[--C-:B------:R-:W-:Y:S01]  /*2bf0*/  FADD R16, R34, R7.reuse ;  /* 0x0000000722107221 */ /* 0x100fe20000000000 */
[----:B------:R-:W-:-:S03]  /*2c00*/  FADD R61, R0, -R7 ;  /* 0x80000007003d7221 */ /* 0x000fc60000000000 */
[C---:B------:R-:W-:Y:S01]  /*2c10*/  FFMA R16, R20.reuse, -2.5, R16 ;  /* 0xc020000014107823 */ /* 0x040fe20000000010 */
[C---:B------:R-:W-:Y:S01]  /*2c20*/  FFMA R0, R20.reuse, -2.5, R41 ;  /* 0xc020000014007823 */ /* 0x040fe20000000029 */
[----:B------:R-:W-:Y:S01]  /*2c30*/  MOV R56, 0x4 ;  /* 0x0000000400387802 */ /* 0x000fe20000000f00 */
[----:B------:R-:W-:Y:S02]  /*2c40*/  FFMA R34, R20, 0.5, R61 ;  /* 0x3f00000014227823 */ /* 0x000fe4000000003d */
[----:B------:R-:W-:Y:S01]  /*2c50*/  FFMA R0, R19, 0.5, R0 ;  /* 0x3f00000013007823 */ /* 0x000fe20000000000 */
[----:B0-----:R-:W-:Y:S01]  /*2c60*/  LEA R17, R17, R54, 0x7 ;  /* 0x0000003611117211 */ /* 0x001fe200078e38ff */
[C---:B------:R-:W-:Y:S01]  /*2c70*/  FFMA R54, R19.reuse, 0.5, R16 ;  /* 0x3f00000013367823 */ /* 0x040fe20000000010 */
[----:B------:R-:W-:-:S03]  /*2c80*/  FFMA R34, R19, 2.5, R34 ;  /* 0x4020000013227823 */ /* 0x000fc60000000022 */
[----:B------:R-:W-:Y:S01]  /*2c90*/  IMAD.WIDE R16, R17, R56, c[0x0][0x160] ;  /* 0x0000580011107625 */ /* 0x000fe200078e0238 */
[--C-:B------:R-:W-:Y:S01]  /*2ca0*/  FADD R54, R54, R5.reuse ;  /* 0x0000000536367221 */ /* 0x100fe20000000000 */
[----:B------:R-:W-:Y:S01]  /*2cb0*/  FADD R41, R0, R5 ;  /* 0x0000000500297221 */ /* 0x000fe20000000000 */
[----:B------:R-:W-:Y:S01]  /*2cc0*/  FADD R31, R2, R31 ;  /* 0x0000001f021f7221 */ /* 0x000fe20000000000 */
[----:B------:R-:W-:Y:S01]  /*2cd0*/  FADD R61, R34, R5 ;  /* 0x00000005223d7221 */ /* 0x000fe20000000000 */
[C---:B------:R-:W-:Y:S01]  /*2ce0*/  FADD R35, R27.reuse, R35 ;  /* 0x000000231b237221 */ /* 0x040fe20000000000 */
[----:B------:R0:W-:Y:S01]  /*2cf0*/  STG.E [R16.64+0x9f400], R54 ;  /* 0x09f4003610007986 */ /* 0x0001e2000c101904 */
[C---:B------:R-:W-:Y:S01]  /*2d00*/  FADD R34, R27.reuse, R37 ;  /* 0x000000251b227221 */ /* 0x040fe20000000000 */
[----:B------:R-:W-:Y:S01]  /*2d10*/  FFMA R38, R27, 1.5, R38 ;  /* 0x3fc000001b267823 */ /* 0x000fe20000000026 */
[C---:B------:R-:W-:Y:S01]  /*2d20*/  FADD R56, R22.reuse, R39 ;  /* 0x0000002716387221 */ /* 0x040fe20000000000 */
[----:B------:R-:W-:Y:S01]  /*2d30*/  FADD R0, -R22, R47 ;  /* 0x0000002f16007221 */ /* 0x000fe20000000100 */
[----:B------:R-:W-:Y:S01]  /*2d40*/  FADD R27, R29, R29 ;  /* 0x0000001d1d1b7221 */ /* 0x000fe20000000000 */
[--C-:B------:R-:W-:Y:S01]  /*2d50*/  FADD R39, R42, R7.reuse ;  /* 0x000000072a277221 */ /* 0x100fe20000000000 */
[----:B------:R-:W-:Y:S01]  /*2d60*/  FADD R37, R52, -R7 ;  /* 0x8000000734257221 */ /* 0x000fe20000000000 */
[----:B------:R1:W-:Y:S01]  /*2d70*/  STG.E [R16.64+0x55c00], R41 ;  /* 0x055c002910007986 */ /* 0x0003e2000c101904 */
[----:B------:R-:W-:Y:S01]  /*2d80*/  FADD R43, R22, R43 ;  /* 0x0000002b162b7221 */ /* 0x000fe20000000000 */
[----:B------:R-:W-:Y:S01]  /*2d90*/  FADD R33, R2, R33 ;  /* 0x0000002102217221 */ /* 0x000fe20000000000 */
[----:B0-----:R-:W-:Y:S01]  /*2da0*/  FADD R54, R22, R55 ;  /* 0x0000003716367221 */ /* 0x001fe20000000000 */
[----:B------:R-:W-:Y:S01]  /*2db0*/  FADD R49, R2, R49 ;  /* 0x0000003102317221 */ /* 0x000fe20000000000 */
[--C-:B------:R-:W-:Y:S01]  /*2dc0*/  FADD R31, R31, -R7.reuse ;  /* 0x800000071f1f7221 */ /* 0x100fe20000000000 */
[----:B------:R0:W-:Y:S01]  /*2dd0*/  STG.E [R16.64+0x62000], R61 ;  /* 0x0620003d10007986 */ /* 0x0001e2000c101904 */
[----:B------:R-:W-:Y:S01]  /*2de0*/  FADD R55, R54, R7 ;  /* 0x0000000736377221 */ /* 0x000fe20000000000 */
[----:B------:R-:W-:Y:S01]  /*2df0*/  FADD R0, R0, -R27 ;  /* 0x8000001b00007221 */ /* 0x000fe20000000000 */
[C---:B------:R-:W-:Y:S01]  /*2e00*/  FFMA R54, R20.reuse, -2.5, R39 ;  /* 0xc020000014367823 */ /* 0x040fe20000000027 */
[----:B-1----:R-:W-:Y:S01]  /*2e10*/  FADD R41, R35, -R7 ;  /* 0x8000000723297221 */ /* 0x002fe20000000000 */
[C---:B------:R-:W-:Y:S01]  /*2e20*/  FFMA R35, R7.reuse, 0.5, R44 ;  /* 0x3f00000007237823 */ /* 0x040fe2000000002c */
[----:B------:R-:W-:Y:S01]  /*2e30*/  FFMA R44, R20, 0.5, R37 ;  /* 0x3f000000142c7823 */ /* 0x000fe20000000025 */
[C---:B------:R-:W-:Y:S01]  /*2e40*/  FFMA R27, R7.reuse, 0.5, R46 ;  /* 0x3f000000071b7823 */ /* 0x040fe2000000002e */
[C---:B------:R-:W-:Y:S01]  /*2e50*/  FFMA R47, R7.reuse, 0.5, R34 ;  /* 0x3f000000072f7823 */ /* 0x040fe20000000022 */
[----:B------:R-:W-:Y:S01]  /*2e60*/  FFMA R43, R7, 0.5, R43 ;  /* 0x3f000000072b7823 */ /* 0x000fe2000000002b */
[--C-:B------:R-:W-:Y:S01]  /*2e70*/  FADD R33, R33, R7.reuse ;  /* 0x0000000721217221 */ /* 0x100fe20000000000 */
[----:B0-----:R-:W-:Y:S01]  /*2e80*/  FADD R61, R56, -R7 ;  /* 0x80000007383d7221 */ /* 0x001fe20000000000 */
[----:B------:R-:W-:Y:S01]  /*2e90*/  FFMA R39, R7, 0.5, R49 ;  /* 0x3f00000007277823 */ /* 0x000fe20000000031 */
[C---:B------:R-:W-:Y:S01]  /*2ea0*/  FFMA R37, R20.reuse, 0.5, R31 ;  /* 0x3f00000014257823 */ /* 0x040fe2000000001f */
[C---:B------:R-:W-:Y:S01]  /*2eb0*/  FMUL R31, R20.reuse, 1.5 ;  /* 0x3fc00000141f7820 */ /* 0x040fe20000400000 */
[C---:B------:R-:W-:Y:S01]  /*2ec0*/  FFMA R42, R20.reuse, 0.5, R41 ;  /* 0x3f000000142a7823 */ /* 0x040fe20000000029 */
[--C-:B------:R-:W-:Y:S01]  /*2ed0*/  FADD R27, R27, -R20.reuse ;  /* 0x800000141b1b7221 */ /* 0x100fe20000000000 */
[--C-:B------:R-:W-:Y:S01]  /*2ee0*/  FADD R56, R47, -R20.reuse ;  /* 0x800000142f387221 */ /* 0x100fe20000000000 */
[C---:B------:R-:W-:Y:S01]  /*2ef0*/  FFMA R34, R20.reuse, -2.5, R55 ;  /* 0xc020000014227823 */ /* 0x040fe20000000037 */
[----:B------:R-:W-:Y:S01]  /*2f00*/  FFMA R46, R20, 0.5, R61 ;  /* 0x3f000000142e7823 */ /* 0x000fe2000000003d */
[--C-:B------:R-:W-:Y:S01]  /*2f10*/  FADD R52, R43, -R20.reuse ;  /* 0x800000142b347221 */ /* 0x100fe20000000000 */
[--C-:B------:R-:W-:Y:S01]  /*2f20*/  FADD R57, R57, -R20.reuse ;  /* 0x8000001439397221 */ /* 0x100fe20000000000 */
[--C-:B------:R-:W-:Y:S01]  /*2f30*/  FADD R36, R36, -R20.reuse ;  /* 0x8000001424247221 */ /* 0x100fe20000000000 */
[--C-:B------:R-:W-:Y:S01]  /*2f40*/  FADD R35, R35, -R20.reuse ;  /* 0x8000001423237221 */ /* 0x100fe20000000000 */
[--C-:B------:R-:W-:Y:S01]  /*2f50*/  FADD R45, R45, -R20.reuse ;  /* 0x800000142d2d7221 */ /* 0x100fe20000000000 */
[--C-:B------:R-:W-:Y:S01]  /*2f60*/  FADD R53, R53, -R20.reuse ;  /* 0x8000001435357221 */ /* 0x100fe20000000000 */
[----:B------:R-:W-:Y:S01]  /*2f70*/  FFMA R41, R20, -2.5, R33 ;  /* 0xc020000014297823 */ /* 0x000fe20000000021 */
[--C-:B------:R-:W-:Y:S01]  /*2f80*/  FADD R39, R39, -R20.reuse ;  /* 0x8000001427277221 */ /* 0x100fe20000000000 */
[----:B------:R-:W-:Y:S01]  /*2f90*/  FADD R51, R51, -R20 ;  /* 0x8000001433337221 */ /* 0x000fe20000000000 */
[----:B------:R-:W-:Y:S01]  /*2fa0*/  FFMA R33, R29, -1.5, R60 ;  /* 0xbfc000001d217823 */ /* 0x000fe2000000003c */
[----:B------:R-:W-:-:S04]  /*2fb0*/  FADD R20, R31, R31 ;  /* 0x0000001f1f147221 */ /* 0x000fc80000000000 */
[----:B------:R-:W-:Y:S01]  /*2fc0*/  FADD R33, R33, -R20 ;  /* 0x8000001421217221 */ /* 0x000fe20000000000 */
[C---:B------:R-:W-:Y:S01]  /*2fd0*/  FADD R20, R19.reuse, R19 ;  /* 0x0000001313147221 */ /* 0x040fe20000000000 */
[----:B------:R-:W-:-:S03]  /*2fe0*/  FFMA R34, R19, 0.5, R34 ;  /* 0x3f00000013227823 */ /* 0x000fc60000000022 */
[C---:B------:R-:W-:Y:S01]  /*2ff0*/  FADD R36, R20.reuse, R36 ;  /* 0x0000002414247221 */ /* 0x040fe20000000000 */
[C---:B------:R-:W-:Y:S01]  /*3000*/  FFMA R43, R19.reuse, 2.5, R42 ;  /* 0x40200000132b7823 */ /* 0x040fe2000000002a */
[----:B------:R-:W-:Y:S01]  /*3010*/  FADD R42, R20, R57 ;  /* 0x00000039142a7221 */ /* 0x000fe20000000000 */
[--C-:B------:R-:W-:Y:S01]  /*3020*/  FADD R57, R34, R5.reuse ;  /* 0x0000000522397221 */ /* 0x100fe20000000000 */
[----:B------:R-:W-:Y:S01]  /*3030*/  FADD R49, R36, R5 ;  /* 0x0000000524317221 */ /* 0x000fe20000000000 */
[C---:B------:R-:W-:Y:S01]  /*3040*/  FFMA R34, R19.reuse, 2.5, R44 ;  /* 0x4020000013227823 */ /* 0x040fe2000000002c */
[C---:B------:R-:W-:Y:S01]  /*3050*/  FFMA R36, R19.reuse, -0.5, R35 ;  /* 0xbf00000013247823 */ /* 0x040fe20000000023 */
[----:B------:R-:W-:Y:S01]  /*3060*/  FFMA R60, R19, -0.5, R27 ;  /* 0xbf000000133c7823 */ /* 0x000fe2000000001b */
[--C-:B------:R-:W-:Y:S01]  /*3070*/  FADD R27, R42, R5.reuse ;  /* 0x000000052a1b7221 */ /* 0x100fe20000000000 */
[----:B------:R0:W-:Y:S01]  /*3080*/  STG.E [R16.64+0xb7c00], R49 ;  /* 0x0b7c003110007986 */ /* 0x0001e2000c101904 */
[----:B------:R-:W-:Y:S01]  /*3090*/  FADD R35, R34, R5 ;  /* 0x0000000522237221 */ /* 0x000fe20000000000 */
[----:B------:R-:W-:Y:S01]  /*30a0*/  FADD R12, R11, R12 ;  /* 0x0000000c0b0c7221 */ /* 0x000fe20000000000 */
[C---:B------:R-:W-:Y:S01]  /*30b0*/  FFMA R56, R19.reuse, -0.5, R56 ;  /* 0xbf00000013387823 */ /* 0x040fe20000000038 */
[C---:B------:R-:W-:Y:S01]  /*30c0*/  FFMA R46, R19.reuse, 2.5, R46 ;  /* 0x40200000132e7823 */ /* 0x040fe2000000002e */
[C---:B------:R-:W-:Y:S01]  /*30d0*/  FFMA R52, R19.reuse, -0.5, R52 ;  /* 0xbf00000013347823 */ /* 0x040fe20000000034 */
[C---:B------:R-:W-:Y:S01]  /*30e0*/  FFMA R54, R19.reuse, 0.5, R54 ;  /* 0x3f00000013367823 */ /* 0x040fe20000000036 */
[C---:B------:R-:W-:Y:S01]  /*30f0*/  FFMA R34, R19.reuse, 0.5, R41 ;  /* 0x3f00000013227823 */ /* 0x040fe20000000029 */
[C---:B------:R-:W-:Y:S01]  /*3100*/  FFMA R42, R19.reuse, -0.5, R39 ;  /* 0xbf000000132a7823 */ /* 0x040fe20000000027 */
[----:B------:R-:W-:Y:S01]  /*3110*/  FMUL R11, R14, -2 ;  /* 0xc00000000e0b7820 */ /* 0x000fe20000400000 */
[----:B0-----:R-:W-:Y:S01]  /*3120*/  FADD R49, R36, R5 ;  /* 0x0000000524317221 */ /* 0x001fe20000000000 */
[C---:B------:R-:W-:Y:S01]  /*3130*/  FFMA R36, R19.reuse, 2.5, R37 ;  /* 0x4020000013247823 */ /* 0x040fe20000000025 */
[----:B------:R-:W-:Y:S01]  /*3140*/  FMUL R19, R19, 1.5 ;  /* 0x3fc0000013137820 */ /* 0x000fe20000400000 */
[----:B------:R-:W-:Y:S01]  /*3150*/  FFMA R28, R11, 1.5, R28 ;  /* 0x3fc000000b1c7823 */ /* 0x000fe2000000001c */
[----:B------:R-:W-:Y:S01]  /*3160*/  FFMA R23, R23, -1.5, R12 ;  /* 0xbfc0000017177823 */ /* 0x000fe2000000000c */
[----:B------:R-:W-:Y:S01]  /*3170*/  FMUL R11, R14, -0.5 ;  /* 0xbf0000000e0b7820 */ /* 0x000fe20000400000 */
[----:B------:R-:W-:Y:S01]  /*3180*/  FADD R18, R19, R18 ;  /* 0x0000001213127221 */ /* 0x000fe20000000000 */
[----:B------:R0:W-:Y:S01]  /*3190*/  STG.E [R16.64+0x6e400], R27 ;  /* 0x06e4001b10007986 */ /* 0x0001e2000c101904 */
[C---:B------:R-:W-:Y:S01]  /*31a0*/  FADD R12, -R22.reuse, R59 ;  /* 0x0000003b160c7221 */ /* 0x040fe20000000100 */
[C---:B------:R-:W-:Y:S01]  /*31b0*/  FADD R58, -R22.reuse, R58 ;  /* 0x0000003a163a7221 */ /* 0x040fe20000000100 */
[----:B------:R-:W-:Y:S01]  /*31c0*/  FADD R14, -R22, R25 ;  /* 0x00000019160e7221 */ /* 0x000fe20000000100 */
[----:B------:R-:W-:Y:S01]  /*31d0*/  FADD R37, R18, R5 ;  /* 0x0000000512257221 */ /* 0x000fe20000000000 */
[----:B------:R-:W-:Y:S01]  /*31e0*/  FFMA R50, R11, 1.5, R50 ;  /* 0x3fc000000b327823 */ /* 0x000fe20000000032 */
[----:B------:R-:W-:Y:S01]  /*31f0*/  FADD R23, -R30, R23 ;  /* 0x000000171e177221 */ /* 0x000fe20000000100 */
[----:B------:R-:W-:Y:S01]  /*3200*/  FADD R18, R21, R19 ;  /* 0x0000001315127221 */ /* 0x000fe20000000000 */
[----:B--2---:R-:W-:Y:S01]  /*3210*/  FADD R11, R15, R15 ;  /* 0x0000000f0f0b7221 */ /* 0x004fe20000000000 */
[----:B0-----:R-:W-:Y:S01]  /*3220*/  FADD R27, R52, R5 ;  /* 0x00000005341b7221 */ /* 0x001fe20000000000 */
[C---:B------:R-:W-:Y:S01]  /*3230*/  FADD R12, R29.reuse, R12 ;  /* 0x0000000c1d0c7221 */ /* 0x040fe20000000000 */
[C---:B------:R-:W-:Y:S01]  /*3240*/  FADD R58, -R29.reuse, R58 ;  /* 0x0000003a1d3a7221 */ /* 0x040fe20000000100 */
[----:B------:R-:W-:Y:S01]  /*3250*/  FFMA R14, R29, 0.5, R14 ;  /* 0x3f0000001d0e7823 */ /* 0x000fe2000000000e */
[----:B------:R-:W-:Y:S01]  /*3260*/  FFMA R48, R22, 1.5, R48 ;  /* 0x3fc0000016307823 */ /* 0x000fe20000000030 */
[----:B------:R0:W-:Y:S01]  /*3270*/  STG.E [R16.64+0x10d800], R27 ;  /* 0x10d8001b10007986 */ /* 0x0001e2000c101904 */
[----:B------:R-:W-:Y:S01]  /*3280*/  FFMA R2, R2, 1.5, R23 ;  /* 0x3fc0000002027823 */ /* 0x000fe20000000017 */
[--C-:B------:R-:W-:Y:S01]  /*3290*/  FADD R47, R43, R5.reuse ;  /* 0x000000052b2f7221 */ /* 0x100fe20000000000 */
[--C-:B------:R-:W-:Y:S01]  /*32a0*/  FADD R21, R18, R5.reuse ;  /* 0x0000000512157221 */ /* 0x100fe20000000000 */
[----:B------:R-:W-:Y:S01]  /*32b0*/  FADD R28, -R11, R28 ;  /* 0x0000001c0b1c7221 */ /* 0x000fe20000000100 */
[----:B------:R-:W-:Y:S01]  /*32c0*/  FFMA R26, R15, 0.5, R26 ;  /* 0x3f0000000f1a7823 */ /* 0x000fe2000000001a */
[--C-:B------:R-:W-:Y:S01]  /*32d0*/  FADD R43, R60, R5.reuse ;  /* 0x000000053c2b7221 */ /* 0x100fe20000000000 */
[----:B------:R-:W-:Y:S01]  /*32e0*/  FADD R32, R19, R32 ;  /* 0x0000002013207221 */ /* 0x000fe20000000000 */
[C---:B------:R-:W-:Y:S01]  /*32f0*/  FFMA R12, R31.reuse, -2.5, R12 ;  /* 0xc02000001f0c7823 */ /* 0x040fe2000000000c */
[C---:B------:R-:W-:Y:S01]  /*3300*/  FFMA R58, R31.reuse, 0.5, R58 ;  /* 0x3f0000001f3a7823 */ /* 0x040fe2000000003a */
[----:B------:R-:W-:Y:S01]  /*3310*/  FADD R14, -R31, R14 ;  /* 0x0000000e1f0e7221 */ /* 0x000fe20000000100 */
[----:B0-----:R-:W-:Y:S01]  /*3320*/  FADD R27, R34, R5 ;  /* 0x00000005221b7221 */ /* 0x001fe20000000000 */
[----:B------:R-:W-:Y:S01]  /*3330*/  FADD R48, R48, R11 ;  /* 0x0000000b30307221 */ /* 0x000fe20000000000 */
[C---:B------:R-:W-:Y:S01]  /*3340*/  FFMA R38, R15.reuse, 2.5, R38 ;  /* 0x402000000f267823 */ /* 0x040fe20000000026 */
[C---:B------:R-:W-:Y:S01]  /*3350*/  FFMA R50, R15.reuse, -0.5, R50 ;  /* 0xbf0000000f327823 */ /* 0x040fe20000000032 */
[----:B------:R-:W-:Y:S01]  /*3360*/  FFMA R2, R15, 1.5, R2 ;  /* 0x3fc000000f027823 */ /* 0x000fe20000000002 */
[----:B------:R-:W-:Y:S01]  /*3370*/  FADD R44, R20, R45 ;  /* 0x0000002d142c7221 */ /* 0x000fe20000000000 */
[----:B------:R-:W-:Y:S01]  /*3380*/  FADD R28, R29, R28 ;  /* 0x0000001c1d1c7221 */ /* 0x000fe20000000000 */
[----:B------:R-:W-:Y:S01]  /*3390*/  FADD R26, R26, R7 ;  /* 0x000000071a1a7221 */ /* 0x000fe20000000000 */
[----:B------:R-:W-:Y:S01]  /*33a0*/  FADD R45, R32, R5 ;  /* 0x00000005202d7221 */ /* 0x000fe20000000000 */
[----:B------:R0:W-:Y:S01]  /*33b0*/  STG.E [R16.64+0xc400], R27 ;  /* 0x00c4001b10007986 */ /* 0x0001e2000c101904 */
[C---:B------:R-:W-:Y:S01]  /*33c0*/  FADD R40, R19.reuse, R40 ;  /* 0x0000002813287221 */ /* 0x040fe20000000000 */
[C---:B------:R-:W-:Y:S01]  /*33d0*/  FADD R32, R19.reuse, R24 ;  /* 0x0000001813207221 */ /* 0x040fe20000000000 */
[C---:B------:R-:W-:Y:S01]  /*33e0*/  FFMA R25, R19.reuse, 2.5, R58 ;  /* 0x4020000013197823 */ /* 0x040fe2000000003a */
[----:B------:R1:W-:Y:S01]  /*33f0*/  STG.E [R16.64], R21 ;  /* 0x0000001510007986 */ /* 0x0003e2000c101904 */
[----:B------:R-:W-:Y:S01]  /*3400*/  FFMA R33, R19, 1.5, R33 ;  /* 0x3fc0000013217823 */ /* 0x000fe20000000021 */
[----:B------:R-:W-:Y:S01]  /*3410*/  FADD R0, -R31, R0 ;  /* 0x000000001f007221 */ /* 0x000fe20000000100 */
[--C-:B------:R-:W-:Y:S01]  /*3420*/  FADD R38, R38, R7.reuse ;  /* 0x0000000726267221 */ /* 0x100fe20000000000 */
[----:B------:R2:W-:Y:S01]  /*3430*/  STG.E [R16.64+0x7a800], R43 ;  /* 0x07a8002b10007986 */ /* 0x0005e2000c101904 */
[--C-:B------:R-:W-:Y:S01]  /*3440*/  FADD R48, R48, R7.reuse ;  /* 0x0000000730307221 */ /* 0x100fe20000000000 */
[--C-:B------:R-:W-:Y:S01]  /*3450*/  FADD R50, R50, R7.reuse ;  /* 0x0000000732327221 */ /* 0x100fe20000000000 */
[----:B------:R-:W-:Y:S01]  /*3460*/  FADD R2, R2, R7 ;  /* 0x0000000702027221 */ /* 0x000fe20000000000 */
[----:B0-----:R-:W-:Y:S01]  /*3470*/  FFMA R27, R19, -0.5, R14 ;  /* 0xbf000000131b7823 */ /* 0x001fe2000000000e */
[----:B------:R0:W-:Y:S01]  /*3480*/  STG.E [R16.64+0xab800], R47 ;  /* 0x0ab8002f10007986 */ /* 0x0001e2000c101904 */
[----:B------:R-:W-:Y:S01]  /*3490*/  FFMA R28, R31, -1.5, R28 ;  /* 0xbfc000001f1c7823 */ /* 0x000fe2000000001c */
[C---:B-1----:R-:W-:Y:S01]  /*34a0*/  FFMA R21, R19.reuse, 0.5, R12 ;  /* 0x3f00000013157823 */ /* 0x042fe2000000000c */
[----:B------:R-:W-:Y:S01]  /*34b0*/  FADD R19, R19, R19 ;  /* 0x0000001313137221 */ /* 0x000fe20000000000 */
[----:B------:R-:W-:Y:S01]  /*34c0*/  FADD R7, -R31, R26 ;  /* 0x0000001a1f077221 */ /* 0x000fe20000000100 */
[----:B--2---:R-:W-:-:S02]  /*34d0*/  FADD R43, R54, R5 ;  /* 0x00000005362b7221 */ /* 0x004fc40000000000 */
[----:B------:R-:W-:Y:S01]  /*34e0*/  FADD R23, R0, R19 ;  /* 0x0000001300177221 */ /* 0x000fe20000000000 */
[----:B0-----:R-:W-:Y:S01]  /*34f0*/  FADD R47, R46, R5 ;  /* 0x000000052e2f7221 */ /* 0x001fe20000000000 */
[C---:B------:R-:W-:Y:S01]  /*3500*/  FADD R46, R20.reuse, R53 ;  /* 0x00000035142e7221 */ /* 0x040fe20000000000 */
[----:B------:R0:W-:Y:S01]  /*3510*/  STG.E [R16.64+0x132400], R43 ;  /* 0x1324002b10007986 */ /* 0x0001e2000c101904 */
[----:B------:R-:W-:Y:S01]  /*3520*/  FADD R29, -R19, R28 ;  /* 0x0000001c131d7221 */ /* 0x000fe20000000100 */
[----:B------:R-:W-:Y:S01]  /*3530*/  FMUL R0, R5, 1.5 ;  /* 0x3fc0000005007820 */ /* 0x000fe20000400000 */
[----:B------:R-:W-:Y:S01]  /*3540*/  FADD R7, -R20, R7 ;  /* 0x0000000714077221 */ /* 0x000fe20000000100 */
[----:B------:R-:W-:Y:S01]  /*3550*/  FADD R39, R44, R5 ;  /* 0x000000052c277221 */ /* 0x000fe20000000000 */
[C---:B------:R-:W-:Y:S01]  /*3560*/  FADD R11, -R31.reuse, R38 ;  /* 0x000000261f0b7221 */ /* 0x040fe20000000100 */
[C---:B------:R-:W-:Y:S01]  /*3570*/  FADD R15, -R31.reuse, R48 ;  /* 0x000000301f0f7221 */ /* 0x040fe20000000100 */
[----:B------:R-:W-:Y:S01]  /*3580*/  FADD R19, -R31, R50 ;  /* 0x000000321f137221 */ /* 0x000fe20000000100 */
[----:B------:R-:W-:Y:S01]  /*3590*/  FADD R31, R2, -R31 ;  /* 0x8000001f021f7221 */ /* 0x000fe20000000000 */
[----:B------:R-:W-:Y:S01]  /*35a0*/  FADD R24, R51, R20 ;  /* 0x0000001433187221 */ /* 0x000fe20000000000 */
[----:B0-----:R-:W-:Y:S01]  /*35b0*/  FADD R43, R46, R5 ;  /* 0x000000052e2b7221 */ /* 0x001fe20000000000 */
[----:B------:R-:W-:Y:S01]  /*35c0*/  FADD R2, R0, R7 ;  /* 0x0000000700027221 */ /* 0x000fe20000000000 */
[C---:B------:R-:W-:Y:S01]  /*35d0*/  FADD R11, -R20.reuse, R11 ;  /* 0x0000000b140b7221 */ /* 0x040fe20000000100 */
[C---:B------:R-:W-:Y:S01]  /*35e0*/  FADD R15, -R20.reuse, R15 ;  /* 0x0000000f140f7221 */ /* 0x040fe20000000100 */
[C---:B------:R-:W-:Y:S01]  /*35f0*/  FADD R19, -R20.reuse, R19 ;  /* 0x0000001314137221 */ /* 0x040fe20000000100 */
[----:B------:R0:W-:Y:S01]  /*3600*/  STG.E [R16.64+0x13e800], R35 ;  /* 0x13e8002310007986 */ /* 0x0001e2000c101904 */
[----:B------:R-:W-:Y:S01]  /*3610*/  FADD R31, -R20, R31 ;  /* 0x0000001f141f7221 */ /* 0x000fe20000000100 */
[--C-:B------:R-:W-:Y:S01]  /*3620*/  FADD R55, R56, R5.reuse ;  /* 0x0000000538377221 */ /* 0x100fe20000000000 */
[----:B------:R-:W-:Y:S01]  /*3630*/  FADD R41, R40, R5 ;  /* 0x0000000528297221 */ /* 0x000fe20000000000 */
[----:B------:R1:W-:Y:S01]  /*3640*/  STG.E [R16.64+0x101400], R39 ;  /* 0x1014002710007986 */ /* 0x0003e2000c101904 */
[----:B------:R-:W-:-:S03]  /*3650*/  FADD R21, R0, R21 ;  /* 0x0000001500157221 */ /* 0x000fc60000000000 */
[----:B------:R2:W-:Y:S01]  /*3660*/  STG.E [R16.64+0x14ac00], R43 ;  /* 0x14ac002b10007986 */ /* 0x0005e2000c101904 */
[----:B------:R-:W-:-:S03]  /*3670*/  FADD R25, R0, R25 ;  /* 0x0000001900197221 */ /* 0x000fc60000000000 */
[----:B------:R5:W-:Y:S01]  /*3680*/  STG.E [R16.64+0x49800], R37 ;  /* 0x0498002510007986 */ /* 0x000be2000c101904 */
[----:B0-----:R-:W-:Y:S01]  /*3690*/  FADD R35, R36, R5 ;  /* 0x0000000524237221 */ /* 0x001fe20000000000 */
[----:B------:R-:W-:Y:S01]  /*36a0*/  FADD R23, R0, R23 ;  /* 0x0000001700177221 */ /* 0x000fe20000000000 */
[----:B-1----:R-:W-:Y:S01]  /*36b0*/  FADD R39, R42, R5 ;  /* 0x000000052a277221 */ /* 0x002fe20000000000 */
[C---:B------:R-:W-:Y:S01]  /*36c0*/  FADD R27, R0.reuse, R27 ;  /* 0x0000001b001b7221 */ /* 0x040fe20000000000 */
[----:B------:R-:W-:Y:S01]  /*36d0*/  FADD R12, R0, R11 ;  /* 0x0000000b000c7221 */ /* 0x000fe20000000000 */
[----:B--2---:R-:W-:Y:S01]  /*36e0*/  FADD R43, R32, R5 ;  /* 0x00000005202b7221 */ /* 0x004fe20000000000 */
[C---:B------:R-:W-:Y:S01]  /*36f0*/  FFMA R18, R0.reuse, 1.5, R29 ;  /* 0x3fc0000000127823 */ /* 0x040fe2000000001d */
[----:B------:R-:W-:Y:S01]  /*3700*/  FADD R33, R0, R33 ;  /* 0x0000002100217221 */ /* 0x000fe20000000000 */
[----:B-----5:R-:W-:Y:S01]  /*3710*/  FADD R37, R24, R5 ;  /* 0x0000000518257221 */ /* 0x020fe20000000000 */
[----:B---3--:R-:W-:Y:S01]  /*3720*/  FADD R5, R2, R13 ;  /* 0x0000000d02057221 */ /* 0x008fe20000000000 */
[C---:B------:R-:W-:Y:S01]  /*3730*/  FADD R2, R0.reuse, R15 ;  /* 0x0000000f00027221 */ /* 0x040fe20000000000 */
[----:B------:R-:W-:Y:S01]  /*3740*/  FADD R14, R0, R19 ;  /* 0x00000013000e7221 */ /* 0x000fe20000000000 */
[----:B------:R-:W-:Y:S01]  /*3750*/  FADD R0, R31, R0 ;  /* 0x000000001f007221 */ /* 0x000fe20000000000 */
[--C-:B------:R-:W-:Y:S01]  /*3760*/  FADD R7, R12, R13.reuse ;  /* 0x0000000d0c077221 */ /* 0x100fe20000000000 */
[----:B------:R-:W-:Y:S01]  /*3770*/  FFMA R19, R13, 1.5, R18 ;  /* 0x3fc000000d137823 */ /* 0x000fe20000000012 */
[--C-:B------:R-:W-:Y:S01]  /*3780*/  FADD R11, R2, R13.reuse ;  /* 0x0000000d020b7221 */ /* 0x100fe20000000000 */
[--C-:B------:R-:W-:Y:S01]  /*3790*/  FADD R15, R14, R13.reuse ;  /* 0x0000000d0e0f7221 */ /* 0x100fe20000000000 */
[----:B------:R-:W-:Y:S01]  /*37a0*/  FADD R13, R0, R13 ;  /* 0x0000000d000d7221 */ /* 0x000fe20000000000 */
[----:B----4-:R-:W-:Y:S01]  /*37b0*/  FADD R0, R10, R10 ;  /* 0x0000000a0a007221 */ /* 0x010fe20000000000 */
[----:B------:R-:W-:Y:S01]  /*37c0*/  FADD R33, R33, R6 ;  /* 0x0000000621217221 */ /* 0x000fe20000000000 */
[----:B------:R-:W-:-:S02]  /*37d0*/  FADD R14, R19, R10 ;  /* 0x0000000a130e7221 */ /* 0x000fc40000000000 */
[----:B------:R-:W-:Y:S01]  /*37e0*/  FADD R12, R23, -R0 ;  /* 0x80000000170c7221 */ /* 0x000fe20000000000 */
[--C-:B------:R-:W-:Y:S01]  /*37f0*/  FADD R0, R21, R10.reuse ;  /* 0x0000000a15007221 */ /* 0x100fe20000000000 */
[----:B------:R0:W-:Y:S01]  /*3800*/  STG.E [R16.64+0x86c00], R5 ;  /* 0x086c000510007986 */ /* 0x0001e2000c101904 */
[----:B------:R-:W-:Y:S01]  /*3810*/  FADD R2, R25, -R10 ;  /* 0x8000000a19027221 */ /* 0x000fe20000000000 */
[----:B------:R-:W-:Y:S01]  /*3820*/  FFMA R6, R10, 0.5, R27 ;  /* 0x3f0000000a067823 */ /* 0x000fe2000000001b */
[----:B------:R-:W-:Y:S01]  /*3830*/  FADD R12, R12, -R9 ;  /* 0x800000090c0c7221 */ /* 0x000fe20000000000 */
[----:B------:R1:W-:Y:S01]  /*3840*/  STG.E [R16.64+0x119c00], R11 ;  /* 0x119c000b10007986 */ /* 0x0003e2000c101904 */
[----:B------:R-:W-:Y:S01]  /*3850*/  FFMA R33, R10, -1.5, R33 ;  /* 0xbfc000000a217823 */ /* 0x000fe20000000021 */
[C---:B------:R-:W-:Y:S02]  /*3860*/  FFMA R14, R9.reuse, -1.5, R14 ;  /* 0xbfc00000090e7823 */ /* 0x040fe4000000000e */
[----:B------:R2:W-:Y:S01]  /*3870*/  STG.E [R16.64+0xd0400], R7 ;  /* 0x0d04000710007986 */ /* 0x0005e2000c101904 */
[C---:B0-----:R-:W-:Y:S01]  /*3880*/  FFMA R5, R9.reuse, -2.5, R0 ;  /* 0xc020000009057823 */ /* 0x041fe20000000000 */
[----:B------:R-:W-:-:S02]  /*3890*/  FADD R0, R9, R9 ;  /* 0x0000000909007221 */ /* 0x000fc40000000000 */
[----:B------:R0:W-:Y:S01]  /*38a0*/  STG.E [R16.64+0x3d400], R13 ;  /* 0x03d4000d10007986 */ /* 0x0001e2000c101904 */
[----:B-1----:R-:W-:Y:S01]  /*38b0*/  FADD R11, R8, R8 ;  /* 0x00000008080b7221 */ /* 0x002fe20000000000 */
[----:B------:R-:W-:Y:S01]  /*38c0*/  FADD R33, R33, -R0 ;  /* 0x8000000021217221 */ /* 0x000fe20000000000 */
[----:B--2---:R-:W-:Y:S01]  /*38d0*/  FFMA R7, R9, 0.5, R2 ;  /* 0x3f00000009077823 */ /* 0x004fe20000000002 */
[----:B0-----:R-:W-:Y:S01]  /*38e0*/  FADD R13, R6, -R9 ;  /* 0x80000009060d7221 */ /* 0x001fe20000000000 */
[----:B------:R-:W-:Y:S01]  /*38f0*/  FADD R9, R12, R11 ;  /* 0x0000000b0c097221 */ /* 0x000fe20000000000 */
[----:B------:R-:W-:Y:S01]  /*3900*/  FADD R11, -R11, R14 ;  /* 0x0000000e0b0b7221 */ /* 0x000fe20000000100 */
[C---:B------:R-:W-:Y:S01]  /*3910*/  FFMA R5, R8.reuse, 0.5, R5 ;  /* 0x3f00000008057823 */ /* 0x040fe20000000005 */
[C---:B------:R-:W-:Y:S01]  /*3920*/  FFMA R7, R8.reuse, 2.5, R7 ;  /* 0x4020000008077823 */ /* 0x040fe20000000007 */
[C---:B------:R-:W-:Y:S01]  /*3930*/  FFMA R13, R8.reuse, -0.5, R13 ;  /* 0xbf000000080d7823 */ /* 0x040fe2000000000d */
[----:B------:R-:W-:Y:S01]  /*3940*/  FFMA R33, R8, 1.5, R33 ;  /* 0x3fc0000008217823 */ /* 0x000fe20000000021 */
[----:B------:R-:W-:Y:S01]  /*3950*/  FFMA R0, R4, 1.5, R11 ;  /* 0x3fc0000004007823 */ /* 0x000fe2000000000b */
[--C-:B------:R-:W-:Y:S01]  /*3960*/  FADD R5, R5, R4.reuse ;  /* 0x0000000405057221 */ /* 0x100fe20000000000 */
[--C-:B------:R-:W-:Y:S01]  /*3970*/  FADD R7, R7, R4.reuse ;  /* 0x0000000407077221 */ /* 0x100fe20000000000 */
[--C-:B------:R-:W-:Y:S01]  /*3980*/  FADD R9, R9, R4.reuse ;  /* 0x0000000409097221 */ /* 0x100fe20000000000 */
[--C-:B------:R-:W-:Y:S01]  /*3990*/  FADD R13, R13, R4.reuse ;  /* 0x000000040d0d7221 */ /* 0x100fe20000000000 */
[----:B------:R-:W-:Y:S01]  /*39a0*/  FADD R33, R33, R4 ;  /* 0x0000000421217221 */ /* 0x000fe20000000000 */
        /* <DEDUP_REMOVED lines=19> */
.L_x_31:
        /* <DEDUP_REMOVED lines=10> */
.L_x_103:


//--------------------- .text.tvmgen_default_fused_nn_batch_flatten_kernel --------------------------
	.section	.text.tvmgen_default_fused_nn_batch_flatten_kernel,"ax",@progbits
	.sectioninfo	@"SHI_REGISTERS=8"
	.align	128
        .global         tvmgen_default_fused_nn_batch_flatten_kernel
        .type           tvmgen_default_fused_nn_batch_flatten_kernel,@function
        .size           tvmgen_default_fused_nn_batch_flatten_kernel,(.L_x_104 - tvmgen_default_fused_nn_batch_flatten_kernel)
        .other          tvmgen_default_fused_nn_batch_flatten_kernel,@"STO_CUDA_ENTRY STV_DEFAULT"
tvmgen_default_fused_nn_batch_flatten_kernel:
.text.tvmgen_default_fused_nn_batch_flatten_kernel:
[----:B------:R-:W-:Y:S02]  /*0000*/  MOV R1, c[0x0][0x28] ;  /* 0x00000a0000017a02 */ /* 0x000fe40000000f00 */
[----:B------:R-:W0:Y:S01]  /*0010*/  S2R R4, SR_TID.X ;  /* 0x0000000000047919 */ /* 0x000e220000002100 */
[----:B------:R-:W-:Y:S01]  /*0020*/  MOV R5, 0x4 ;  /* 0x0000000400057802 */ /* 0x000fe20000000f00 */
[----:B------:R-:W-:-:S04]  /*0030*/  ULDC.64 UR4, c[0x0][0x118] ;  /* 0x0000460000047ab9 */ /* 0x000fc80000000a00 */
[----:B0-----:R-:W-:-:S06]  /*0040*/  IMAD.WIDE R2, R4, R5, c[0x0][0x160] ;  /* 0x0000580004027625 */ /* 0x001fcc00078e0205 */
[----:B------:R-:W2:Y:S01]  /*0050*/  LDG.E.CONSTANT R3, [R2.64] ;  /* 0x0000000402037981 */ /* 0x000ea2000c1e9900 */
[----:B------:R-:W-:-:S05]  /*0060*/  IMAD.WIDE R4, R4, R5, c[0x0][0x168] ;  /* 0x00005a0004047625 */ /* 0x000fca00078e0205 */
[----:B--2---:R-:W-:Y:S01]  /*0070*/  STG.E [R4.64], R3 ;  /* 0x0000000304007986 */ /* 0x004fe2000c101904 */
[----:B------:R-:W-:Y:S05]  /*0080*/  EXIT ;  /* 0x000000000000794d */ /* 0x000fea0003800000 */
.L_x_32:
        /* <DEDUP_REMOVED lines=15> */
.L_x_104:


//--------------------- .text.tvmgen_default_fused_nn_contrib_conv2d_winograd_without_weight_transform_add_nn_relu_1_kernel_1 --------------------------
	.section	.text.tvmgen_default_fused_nn_contrib_conv2d_winograd_without_weight_transform_add_nn_relu_1_kernel_1,"ax",@progbits
	.sectionflags	@"SHF_BARRIERS=1"
	.sectioninfo	@"SHI_REGISTERS=51"
	.align	128
        .global         tvmgen_default_fused_nn_contrib_conv2d_winograd_without_weight_transform_add_nn_relu_1_kernel_1
        .type           tvmgen_default_fused_nn_contrib_conv2d_winograd_without_weight_transform_add_nn_relu_1_kernel_1,@function
        .size           tvmgen_default_fused_nn_contrib_conv2d_winograd_without_weight_transform_add_nn_relu_1_kernel_1,(.L_x_105 - tvmgen_default_fused_nn_contrib_conv2d_winograd_without_weight_transform_add_nn_relu_1_kernel_1)
        .other          tvmgen_default_fused_nn_contrib_conv2d_winograd_without_weight_transform_add_nn_relu_1_kernel_1,@"STO_CUDA_ENTRY STV_DEFAULT"
tvmgen_default_fused_nn_contrib_conv2d_winograd_without_weight_transform_add_nn_relu_1_kernel_1:
.text.tvmgen_default_fused_nn_contrib_conv2d_winograd_without_weight_transform_add_nn_relu_1_kernel_1:
        /* <DEDUP_REMOVED lines=18> */
.L_x_34:
        /* <DEDUP_REMOVED lines=63> */
.L_x_33:
        /* <DEDUP_REMOVED lines=208> */
.L_x_35:
        /* <DEDUP_REMOVED lines=15> */
.L_x_105:


//--------------------- .text.tvmgen_default_fused_nn_max_pool2d_kernel --------------------------
	.section	.text.tvmgen_default_fused_nn_max_pool2d_kernel,"ax",@progbits
	.sectioninfo	@"SHI_REGISTERS=20"
	.align	128
        .global         tvmgen_default_fused_nn_max_pool2d_kernel
        .type           tvmgen_default_fused_nn_max_pool2d_kernel,@function
        .size           tvmgen_default_fused_nn_max_pool2d_kernel,(.L_x_106 - tvmgen_default_fused_nn_max_pool2d_kernel)
        .other          tvmgen_default_fused_nn_max_pool2d_kernel,@"STO_CUDA_ENTRY STV_DEFAULT"
tvmgen_default_fused_nn_max_pool2d_kernel:
.text.tvmgen_default_fused_nn_max_pool2d_kernel:
[----:B------:R-:W-:Y:S02]  /*0000*/  IMAD.MOV.U32 R1, RZ, RZ, c[0x0][0x28] ;  /* 0x00000a00ff017624 */ /* 0x000fe400078e00ff */
[----:B------:R-:W0:Y:S01]  /*0010*/  S2R R2, SR_TID.X ;  /* 0x0000000000027919 */ /* 0x000e220000002100 */
[----:B------:R-:W-:Y:S01]  /*0020*/  IMAD.MOV.U32 R17, RZ, RZ, 0x4 ;  /* 0x00000004ff117424 */ /* 0x000fe200078e00ff */
[----:B------:R-:W-:Y:S02]  /*0030*/  ULDC.64 UR4, c[0x0][0x118] ;  /* 0x0000460000047ab9 */ /* 0x000fe40000000a00 */
[----:B------:R-:W1:Y:S01]  /*0040*/  S2R R15, SR_CTAID.X ;  /* 0x00000000000f7919 */ /* 0x000e620000002500 */
[--C-:B0-----:R-:W-:Y:S01]  /*0050*/  SHF.R.S32.HI R4, RZ, 0x3, R2.reuse ;  /* 0x00000003ff047819 */ /* 0x101fe20000011402 */
[C---:B-1----:R-:W-:Y:S02]  /*0060*/  IMAD R3, R15.reuse, 0x10, R2 ;  /* 0x000000100f037824 */ /* 0x042fe400078e0202 */
[----:B------:R-:W-:Y:S02]  /*0070*/  IMAD.MOV.U32 R2, RZ, RZ, RZ ;  /* 0x000000ffff027224 */ /* 0x000fe400078e00ff */
[----:B------:R-:W-:-:S02]  /*0080*/  IMAD R5, R15, 0x80, R4 ;  /* 0x000000800f057824 */ /* 0x000fc400078e0204 */
[----:B------:R-:W-:-:S04]  /*0090*/  IMAD.HI R2, R3, -0x6db6db6d, R2 ;  /* 0x9249249303027827 */ /* 0x000fc800078e0202 */
[----:B------:R-:W-:Y:S01]  /*00a0*/  IMAD.HI R0, R5, 0x5397829d, RZ ;  /* 0x5397829d05007827 */ /* 0x000fe200078e02ff */
[----:B------:R-:W-:-:S03]  /*00b0*/  SHF.R.U32.HI R9, RZ, 0x1f, R2 ;  /* 0x0000001fff097819 */ /* 0x000fc60000011602 */
[----:B------:R-:W-:Y:S01]  /*00c0*/  IMAD.MOV.U32 R4, RZ, RZ, RZ ;  /* 0x000000ffff047224 */ /* 0x000fe200078e00ff */
[----:B------:R-:W-:Y:S02]  /*00d0*/  SHF.R.U32.HI R7, RZ, 0x1f, R0 ;  /* 0x0000001fff077819 */ /* 0x000fe40000011600 */
[----:B------:R-:W-:Y:S01]  /*00e0*/  LEA.HI.SX32 R9, R2, R9, 0x1b ;  /* 0x0000000902097211 */ /* 0x000fe200078fdaff */
[----:B------:R-:W-:Y:S01]  /*00f0*/  IMAD.HI R4, R5, -0x6db6db6d, R4 ;  /* 0x9249249305047827 */ /* 0x000fe200078e0204 */
[----:B------:R-:W-:Y:S02]  /*0100*/  LEA.HI.SX32 R7, R0, R7, 0x19 ;  /* 0x0000000700077211 */ /* 0x000fe400078fcaff */
[----:B------:R-:W-:Y:S01]  /*0110*/  MOV R0, 0xff7ffffd ;  /* 0xff7ffffd00007802 */ /* 0x000fe20000000f00 */
[----:B------:R-:W-:Y:S01]  /*0120*/  IMAD R9, R9, -0x38, R3 ;  /* 0xffffffc809097824 */ /* 0x000fe200078e0203 */
[----:B------:R-:W-:Y:S01]  /*0130*/  SHF.R.U32.HI R11, RZ, 0x1f, R4 ;  /* 0x0000001fff0b7819 */ /* 0x000fe20000011604 */
[----:B------:R-:W-:-:S02]  /*0140*/  IMAD R7, R7, -0x188, R5 ;  /* 0xfffffe7807077824 */ /* 0x000fc400078e0205 */
[----:B------:R-:W-:Y:S01]  /*0150*/  IMAD.MOV.U32 R2, RZ, RZ, -0x800003 ;  /* 0xff7ffffdff027424 */ /* 0x000fe200078e00ff */
[----:B------:R-:W-:Y:S02]  /*0160*/  LEA.HI.SX32 R4, R4, R11, 0x1e ;  /* 0x0000000b04047211 */ /* 0x000fe400078ff2ff */
[C---:B------:R-:W-:Y:S02]  /*0170*/  ISETP.GE.AND P0, PT, R9.reuse, 0x1, PT ;  /* 0x000000010900780c */ /* 0x040fe40003f06270 */
[----:B------:R-:W-:Y:S01]  /*0180*/  ISETP.GT.AND P1, PT, R9, -0x1, PT ;  /* 0xffffffff0900780c */ /* 0x000fe20003f24270 */
[----:B------:R-:W-:Y:S01]  /*0190*/  IMAD R4, R4, 0x70, R9 ;  /* 0x0000007004047824 */ /* 0x000fe200078e0209 */
[C---:B------:R-:W-:Y:S02]  /*01a0*/  ISETP.LT.OR P0, PT, R7.reuse, 0x7, !P0 ;  /* 0x000000070700780c */ /* 0x040fe40004701670 */
[C---:B------:R-:W-:Y:S01]  /*01b0*/  ISETP.GT.AND P3, PT, R7.reuse, 0x6, P1 ;  /* 0x000000060700780c */ /* 0x040fe20000f64270 */
[----:B------:R-:W-:Y:S01]  /*01c0*/  IMAD.SHL.U32 R4, R4, 0x2, RZ ;  /* 0x0000000204047824 */ /* 0x000fe200078e00ff */
[----:B------:R-:W-:-:S03]  /*01d0*/  ISETP.GT.AND P2, PT, R7, -0x7, PT ;  /* 0xfffffff90700780c */ /* 0x000fc60003f44270 */
[----:B------:R-:W-:Y:S01]  /*01e0*/  IMAD.WIDE R4, R4, R17, c[0x0][0x160] ;  /* 0x0000580004047625 */ /* 0x000fe200078e0211 */
[----:B------:R-:W-:Y:S02]  /*01f0*/  ISETP.GT.AND P2, PT, R9, RZ, P2 ;  /* 0x000000ff0900720c */ /* 0x000fe40001744270 */
[----:B------:R-:W-:Y:S01]  /*0200*/  ISETP.GT.AND P1, PT, R7, -0x7, P1 ;  /* 0xfffffff90700780c */ /* 0x000fe20000f24270 */
[----:B------:R-:W-:Y:S02]  /*0210*/  IMAD.MOV.U32 R8, RZ, RZ, -0x800003 ;  /* 0xff7ffffdff087424 */ /* 0x000fe400078e00ff */
[----:B------:R-:W2:Y:S01]  /*0220*/  @!P0 LDG.E.CONSTANT R2, [R4.64+-0x1c4] ;  /* 0xfffe3c0404028981 */ /* 0x000ea2000c1e9900 */
[----:B------:R-:W-:-:S03]  /*0230*/  IMAD.MOV.U32 R6, RZ, RZ, -0x800003 ;  /* 0xff7ffffdff067424 */ /* 0x000fc600078e00ff */
[----:B------:R-:W3:Y:S01]  /*0240*/  @P3 LDG.E.CONSTANT R0, [R4.64+-0x1c0] ;  /* 0xfffe400404003981 */ /* 0x000ee2000c1e9900 */
[----:B------:R-:W-:-:S03]  /*0250*/  IMAD.MOV.U32 R10, RZ, RZ, -0x800003 ;  /* 0xff7ffffdff0a7424 */ /* 0x000fc600078e00ff */
[----:B------:R-:W4:Y:S01]  /*0260*/  @P3 LDG.E.CONSTANT R8, [R4.64+-0x1bc] ;  /* 0xfffe440404083981 */ /* 0x000f22000c1e9900 */
[----:B------:R-:W-:-:S03]  /*0270*/  IMAD.MOV.U32 R9, RZ, RZ, -0x800003 ;  /* 0xff7ffffdff097424 */ /* 0x000fc600078e00ff */
[----:B------:R-:W5:Y:S01]  /*0280*/  @P2 LDG.E.CONSTANT R6, [R4.64+-0x4] ;  /* 0xfffffc0404062981 */ /* 0x000f62000c1e9900 */
[----:B------:R-:W-:-:S03]  /*0290*/  MOV R12, 0xff7ffffd ;  /* 0xff7ffffd000c7802 */ /* 0x000fc60000000f00 */
[----:B------:R-:W5:Y:S01]  /*02a0*/  @P1 LDG.E.CONSTANT R10, [R4.64] ;  /* 0x00000004040a1981 */ /* 0x000f62000c1e9900 */
[----:B------:R-:W-:-:S03]  /*02b0*/  IMAD.MOV.U32 R11, RZ, RZ, -0x800003 ;  /* 0xff7ffffdff0b7424 */ /* 0x000fc600078e00ff */
[----:B------:R-:W5:Y:S01]  /*02c0*/  @P1 LDG.E.CONSTANT R9, [R4.64+0x4] ;  /* 0x0000040404091981 */ /* 0x000f62000c1e9900 */
[----:B------:R-:W-:-:S03]  /*02d0*/  IMAD.MOV.U32 R13, RZ, RZ, -0x800003 ;  /* 0xff7ffffdff0d7424 */ /* 0x000fc600078e00ff */
[----:B------:R-:W5:Y:S04]  /*02e0*/  @P2 LDG.E.CONSTANT R12, [R4.64+0x1bc] ;  /* 0x0001bc04040c2981 */ /* 0x000f68000c1e9900 */
[----:B------:R-:W5:Y:S04]  /*02f0*/  @P1 LDG.E.CONSTANT R11, [R4.64+0x1c0] ;  /* 0x0001c004040b1981 */ /* 0x000f68000c1e9900 */
[----:B------:R-:W5:Y:S01]  /*0300*/  @P1 LDG.E.CONSTANT R13, [R4.64+0x1c4] ;  /* 0x0001c404040d1981 */ /* 0x000f62000c1e9900 */
[----:B--2---:R-:W-:Y:S01]  /*0310*/  FMNMX R7, R2, -3.40282306073709652508e+38, !PT ;  /* 0xff7ffffd02077809 */ /* 0x004fe20007800000 */
[----:B------:R-:W-:-:S03]  /*0320*/  IMAD R2, R15, 0x3f0, R3 ;  /* 0x000003f00f027824 */ /* 0x000fc600078e0203 */
[----:B---3--:R-:W-:Y:S01]  /*0330*/  FMNMX R7, R7, R0, !PT ;  /* 0x0000000007077209 */ /* 0x008fe20007800000 */
[----:B------:R-:W-:-:S03]  /*0340*/  IMAD.WIDE R2, R2, R17, c[0x0][0x168] ;  /* 0x00005a0002027625 */ /* 0x000fc600078e0211 */
[----:B----4-:R-:W-:-:S04]  /*0350*/  FMNMX R7, R7, R8, !PT ;  /* 0x0000000807077209 */ /* 0x010fc80007800000 */
[----:B-----5:R-:W-:-:S04]  /*0360*/  FMNMX R7, R7, R6, !PT ;  /* 0x0000000607077209 */ /* 0x020fc80007800000 */
[----:B------:R-:W-:-:S04]  /*0370*/  FMNMX R10, R7, R10, !PT ;  /* 0x0000000a070a7209 */ /* 0x000fc80007800000 */
[----:B------:R-:W-:-:S04]  /*0380*/  FMNMX R9, R10, R9, !PT ;  /* 0x000000090a097209 */ /* 0x000fc80007800000 */
[----:B------:R-:W-:-:S04]  /*0390*/  FMNMX R12, R9, R12, !PT ;  /* 0x0000000c090c7209 */ /* 0x000fc80007800000 */
[----:B------:R-:W-:-:S04]  /*03a0*/  FMNMX R12, R12, R11, !PT ;  /* 0x0000000b0c0c7209 */ /* 0x000fc80007800000 */
[----:B------:R-:W-:-:S05]  /*03b0*/  FMNMX R13, R12, R13, !PT ;  /* 0x0000000d0c0d7209 */ /* 0x000fca0007800000 */
[----:B------:R-:W-:Y:S01]  /*03c0*/  STG.E [R2.64], R13 ;  /* 0x0000000d02007986 */ /* 0x000fe2000c101904 */
[----:B------:R-:W-:Y:S05]  /*03d0*/  EXIT ;  /* 0x000000000000794d */ /* 0x000fea0003800000 */
.L_x_36:
        /* <DEDUP_REMOVED lines=10> */
.L_x_106:


//--------------------- .text.tvmgen_default_fused_nn_contrib_conv2d_winograd_without_weight_transform_add_add_nn_relu_kernel_2 --------------------------
	.section	.text.tvmgen_default_fused_nn_contrib_conv2d_winograd_without_weight_transform_add_add_nn_relu_kernel_2,"ax",@progbits
	.sectioninfo	@"SHI_REGISTERS=40"
	.align	128
        .global         tvmgen_default_fused_nn_contrib_conv2d_winograd_without_weight_transform_add_add_nn_relu_kernel_2
        .type           tvmgen_default_fused_nn_contrib_conv2d_winograd_without_weight_transform_add_add_nn_relu_kernel_2,@function
        .size           tvmgen_default_fused_nn_contrib_conv2d_winograd_without_weight_transform_add_add_nn_relu_kernel_2,(.L_x_107 - tvmgen_default_fused_nn_contrib_conv2d_winograd_without_weight_transform_add_add_nn_relu_kernel_2)
        .other          tvmgen_default_fused_nn_contrib_conv2d_winograd_without_weight_transform_add_add_nn_relu_kernel_2,@"STO_CUDA_ENTRY STV_DEFAULT"
tvmgen_default_fused_nn_contrib_conv2d_winograd_without_weight_transform_add_add_nn_relu_kernel_2:
.text.tvmgen_default_fused_nn_contrib_conv2d_winograd_without_weight_transform_add_add_nn_relu_kernel_2:
[----:B------:R-:W-:Y:S02]  /*0000*/  MOV R1, c[0x0][0x28] ;  /* 0x00000a0000017a02 */ /* 0x000fe40000000f00 */
[----:B------:R-:W0:Y:S01]  /*0010*/  S2R R29, SR_CTAID.X ;  /* 0x00000000001d7919 */ /* 0x000e220000002500 */
[----:B------:R-:W-:Y:S01]  /*0020*/  MOV R3, 0x4 ;  /* 0x0000000400037802 */ /* 0x000fe20000000f00 */
[----:B------:R-:W-:Y:S02]  /*0030*/  ULDC.64 UR4, c[0x0][0x118] ;  /* 0x0000460000047ab9 */ /* 0x000fe40000000a00 */
[----:B------:R-:W0:Y:S02]  /*0040*/  S2R R30, SR_TID.X ;  /* 0x00000000001e7919 */ /* 0x000e240000002100 */
[----:B0-----:R-:W-:-:S05]  /*0050*/  LEA R24, R29, R30, 0x7 ;  /* 0x0000001e1d187211 */ /* 0x001fca00078e38ff */
[----:B------:R-:W-:-:S05]  /*0060*/  IMAD.WIDE R24, R24, R3, c[0x0][0x168] ;  /* 0x00005a0018187625 */ /* 0x000fca00078e0203 */
        /* <DEDUP_REMOVED lines=23> */
[----:B------:R-:W5:Y:S01]  /*01e0*/  LDG.E.CONSTANT R36, [R24.64+0x126000] ;  /* 0x1260000418247981 */ /* 0x000f62000c1e9900 */
[----:B------:R-:W-:-:S02]  /*01f0*/  SHF.R.S32.HI R4, RZ, 0x2, R30 ;  /* 0x00000002ff047819 */ /* 0x000fc4000001141e */
[----:B------:R-:W-:Y:S02]  /*0200*/  SHF.R.S32.HI R21, RZ, 0x1, R30 ;  /* 0x00000001ff157819 */ /* 0x000fe4000001141e */
[C---:B------:R-:W-:Y:S02]  /*0210*/  LEA R23, R29.reuse, R30, 0x1 ;  /* 0x0000001e1d177211 */ /* 0x040fe400078e08ff */
[C---:B------:R-:W-:Y:S02]  /*0220*/  LEA R4, R29.reuse, R4, 0x5 ;  /* 0x000000041d047211 */ /* 0x040fe400078e28ff */
[----:B------:R-:W-:Y:S01]  /*0230*/  LEA R21, R29, R21, 0x6 ;  /* 0x000000151d157211 */ /* 0x000fe200078e30ff */
[----:B--2---:R-:W-:Y:S01]  /*0240*/  FADD R28, RZ, R28 ;  /* 0x0000001cff1c7221 */ /* 0x004fe20000000000 */
[--C-:B---3--:R-:W-:Y:S01]  /*0250*/  FADD R31, RZ, R27.reuse ;  /* 0x0000001bff1f7221 */ /* 0x108fe20000000000 */
[--C-:B------:R-:W-:Y:S02]  /*0260*/  FADD R29, RZ, -R27.reuse ;  /* 0x8000001bff1d7221 */ /* 0x100fe40000000000 */
[----:B------:R-:W-:-:S02]  /*0270*/  FADD R27, R28, R27 ;  /* 0x0000001b1c1b7221 */ /* 0x000fc40000000000 */
[C---:B----4-:R-:W-:Y:S02]  /*0280*/  FADD R29, R22.reuse, R29 ;  /* 0x0000001d161d7221 */ /* 0x050fe40000000000 */
[----:B------:R-:W-:Y:S01]  /*0290*/  FADD R27, R27, R22 ;  /* 0x000000161b1b7221 */ /* 0x000fe20000000000 */
[----:B------:R-:W-:Y:S01]  /*02a0*/  FADD R31, R22, R31 ;  /* 0x0000001f161f7221 */ /* 0x000fe20000000000 */
[C---:B-----5:R-:W-:Y:S02]  /*02b0*/  FFMA R35, R16.reuse, 0.125, R29 ;  /* 0x3e00000010237823 */ /* 0x060fe4000000001d */
[----:B------:R-:W-:Y:S01]  /*02c0*/  FADD R27, R27, R16 ;  /* 0x000000101b1b7221 */ /* 0x000fe20000000000 */
[C---:B------:R-:W-:Y:S01]  /*02d0*/  FFMA R31, R16.reuse, 0.25, R31 ;  /* 0x3e800000101f7823 */ /* 0x040fe2000000001f */
[----:B------:R-:W-:Y:S01]  /*02e0*/  FFMA R22, R16, 0.5, R29 ;  /* 0x3f00000010167823 */ /* 0x000fe2000000001d */
[C-C-:B------:R-:W-:Y:S01]  /*02f0*/  FADD R29, R14.reuse, R14.reuse ;  /* 0x0000000e0e1d7221 */ /* 0x140fe20000000000 */
[----:B------:R-:W-:Y:S01]  /*0300*/  FADD R27, R27, R14 ;  /* 0x0000000e1b1b7221 */ /* 0x000fe20000000000 */
[C---:B------:R-:W-:Y:S01]  /*0310*/  FFMA R35, R14.reuse, -8, R35 ;  /* 0xc10000000e237823 */ /* 0x040fe20000000023 */
[----:B------:R-:W-:Y:S01]  /*0320*/  FFMA R16, R14, 4, R31 ;  /* 0x408000000e107823 */ /* 0x000fe2000000001f */
[--C-:B------:R-:W-:Y:S01]  /*0330*/  FADD R30, RZ, -R10.reuse ;  /* 0x8000000aff1e7221 */ /* 0x100fe20000000000 */
[----:B------:R-:W-:Y:S01]  /*0340*/  FADD R28, R27, R10 ;  /* 0x0000000a1b1c7221 */ /* 0x000fe20000000000 */
[----:B------:R-:W-:Y:S01]  /*0350*/  FADD R22, R22, -R29 ;  /* 0x8000001d16167221 */ /* 0x000fe20000000000 */
[----:B------:R-:W-:Y:S01]  /*0360*/  FADD R14, R35, R12 ;  /* 0x0000000c230e7221 */ /* 0x000fe20000000000 */
[----:B------:R-:W-:Y:S01]  /*0370*/  FADD R10, RZ, R10 ;  /* 0x0000000aff0a7221 */ /* 0x000fe20000000000 */
[--C-:B------:R-:W-:Y:S01]  /*0380*/  FADD R12, RZ, R11.reuse ;  /* 0x0000000bff0c7221 */ /* 0x100fe20000000000 */
[--C-:B------:R-:W-:Y:S01]  /*0390*/  FADD R34, RZ, -R11.reuse ;  /* 0x8000000bff227221 */ /* 0x100fe20000000000 */
[C---:B------:R-:W-:Y:S01]  /*03a0*/  FADD R37, -R11.reuse, R30 ;  /* 0x0000001e0b257221 */ /* 0x040fe20000000100 */
[C---:B------:R-:W-:Y:S01]  /*03b0*/  FADD R35, R11.reuse, R10 ;  /* 0x0000000a0b237221 */ /* 0x040fe20000000000 */
[C---:B------:R-:W-:Y:S01]  /*03c0*/  FADD R29, R11.reuse, R16 ;  /* 0x000000100b1d7221 */ /* 0x040fe20000000000 */
[C---:B------:R-:W-:Y:S01]  /*03d0*/  FADD R31, -R11.reuse, R22 ;  /* 0x000000160b1f7221 */ /* 0x040fe20000000100 */
[----:B------:R-:W-:Y:S01]  /*03e0*/  FADD R27, -R11, R14 ;  /* 0x0000000e0b1b7221 */ /* 0x000fe20000000100 */
[----:B------:R-:W-:Y:S01]  /*03f0*/  FADD R11, R28, R11 ;  /* 0x0000000b1c0b7221 */ /* 0x000fe20000000000 */
[C-C-:B------:R-:W-:Y:S01]  /*0400*/  FADD R10, -R26.reuse, R12.reuse ;  /* 0x0000000c1a0a7221 */ /* 0x140fe20000000100 */
[C---:B------:R-:W-:Y:S01]  /*0410*/  FADD R12, R26.reuse, R12 ;  /* 0x0000000c1a0c7221 */ /* 0x040fe20000000000 */
[C-C-:B------:R-:W-:Y:S01]  /*0420*/  FADD R16, -R26.reuse, R34.reuse ;  /* 0x000000221a107221 */ /* 0x140fe20000000100 */
[C---:B------:R-:W-:Y:S01]  /*0430*/  FADD R34, R26.reuse, R34 ;  /* 0x000000221a227221 */ /* 0x040fe20000000000 */
[C---:B------:R-:W-:Y:S01]  /*0440*/  FADD R32, -R26.reuse, R37 ;  /* 0x000000251a207221 */ /* 0x040fe20000000100 */
[C---:B------:R-:W-:Y:S01]  /*0450*/  FADD R30, R26.reuse, R35 ;  /* 0x000000231a1e7221 */ /* 0x040fe20000000000 */
[C---:B------:R-:W-:Y:S01]  /*0460*/  FADD R14, R26.reuse, R31 ;  /* 0x0000001f1a0e7221 */ /* 0x040fe20000000000 */
[C---:B------:R-:W-:Y:S01]  /*0470*/  FADD R22, R26.reuse, R29 ;  /* 0x0000001d1a167221 */ /* 0x040fe20000000000 */
[----:B------:R-:W-:Y:S01]  /*0480*/  FADD R28, R26, R27 ;  /* 0x0000001b1a1c7221 */ /* 0x000fe20000000000 */
[----:B------:R-:W-:Y:S01]  /*0490*/  FADD R26, R11, R26 ;  /* 0x0000001a0b1a7221 */ /* 0x000fe20000000000 */
[C---:B------:R-:W-:Y:S01]  /*04a0*/  FFMA R11, R33.reuse, 0.25, R12 ;  /* 0x3e800000210b7823 */ /* 0x040fe2000000000c */
[C-C-:B------:R-:W-:Y:S01]  /*04b0*/  FFMA R12, R33.reuse, -0.5, R10.reuse ;  /* 0xbf000000210c7823 */ /* 0x140fe2000000000a */
[C---:B------:R-:W-:Y:S01]  /*04c0*/  FFMA R27, R33.reuse, -0.125, R10 ;  /* 0xbe000000211b7823 */ /* 0x040fe2000000000a */
[C---:B------:R-:W-:Y:S01]  /*04d0*/  FFMA R16, R33.reuse, -0.25, R16 ;  /* 0xbe80000021107823 */ /* 0x040fe20000000010 */
[C-C-:B------:R-:W-:Y:S01]  /*04e0*/  FFMA R10, R33.reuse, 0.5, R34.reuse ;  /* 0x3f000000210a7823 */ /* 0x140fe20000000022 */
[C---:B------:R-:W-:Y:S01]  /*04f0*/  FFMA R29, R33.reuse, 0.125, R34 ;  /* 0x3e000000211d7823 */ /* 0x040fe20000000022 */
[C---:B------:R-:W-:Y:S01]  /*0500*/  FADD R35, -R33.reuse, R32 ;  /* 0x0000002021237221 */ /* 0x040fe20000000100 */
[C---:B------:R-:W-:Y:S01]  /*0510*/  FADD R37, R33.reuse, R30 ;  /* 0x0000001e21257221 */ /* 0x040fe20000000000 */
[C---:B------:R-:W-:Y:S01]  /*0520*/  FFMA R14, R33.reuse, 0.5, R14 ;  /* 0x3f000000210e7823 */ /* 0x040fe2000000000e */
[C---:B------:R-:W-:Y:S01]  /*0530*/  FFMA R22, R33.reuse, 0.25, R22 ;  /* 0x3e80000021167823 */ /* 0x040fe20000000016 */
[----:B------:R-:W-:Y:S01]  /*0540*/  FFMA R31, R33, 0.125, R28 ;  /* 0x3e000000211f7823 */ /* 0x000fe2000000001c */
[----:B------:R-:W-:Y:S01]  /*0550*/  FADD R33, R26, R33 ;  /* 0x000000211a217221 */ /* 0x000fe20000000000 */
[C-C-:B------:R-:W-:Y:S01]  /*0560*/  FADD R26, R20.reuse, R20.reuse ;  /* 0x00000014141a7221 */ /* 0x140fe20000000000 */
[C---:B------:R-:W-:Y:S01]  /*0570*/  FADD R28, R20.reuse, R37 ;  /* 0x00000025141c7221 */ /* 0x040fe20000000000 */
[----:B------:R-:W-:Y:S01]  /*0580*/  FFMA R27, R20, 8, R27 ;  /* 0x41000000141b7823 */ /* 0x000fe2000000001b */
[----:B------:R-:W-:Y:S01]  /*0590*/  FADD R30, R33, R20 ;  /* 0x00000014211e7221 */ /* 0x000fe20000000000 */
[C---:B------:R-:W-:Y:S01]  /*05a0*/  FADD R12, R26.reuse, R12 ;  /* 0x0000000c1a0c7221 */ /* 0x040fe20000000000 */
[----:B------:R-:W-:Y:S01]  /*05b0*/  FADD R10, -R26, R10 ;  /* 0x0000000a1a0a7221 */ /* 0x000fe20000000100 */
[----:B------:R-:W-:Y:S01]  /*05c0*/  FADD R14, R14, -R26 ;  /* 0x8000001a0e0e7221 */ /* 0x000fe20000000000 */
[C---:B------:R-:W-:Y:S01]  /*05d0*/  FFMA R29, R20.reuse, -8, R29 ;  /* 0xc1000000141d7823 */ /* 0x040fe2000000001d */
[C---:B------:R-:W-:Y:S01]  /*05e0*/  FFMA R16, R20.reuse, -4, R16 ;  /* 0xc080000014107823 */ /* 0x040fe20000000010 */
[C---:B------:R-:W-:Y:S01]  /*05f0*/  FFMA R11, R20.reuse, 4, R11 ;  /* 0x40800000140b7823 */ /* 0x040fe2000000000b */
[C---:B------:R-:W-:Y:S01]  /*0600*/  FADD R26, -R20.reuse, R35 ;  /* 0x00000023141a7221 */ /* 0x040fe20000000100 */
[C---:B------:R-:W-:Y:S01]  /*0610*/  FFMA R22, R20.reuse, 4, R22 ;  /* 0x4080000014167823 */ /* 0x040fe20000000016 */
[----:B------:R-:W-:Y:S01]  /*0620*/  FFMA R31, R20, -8, R31 ;  /* 0xc1000000141f7823 */ /* 0x000fe2000000001f */
[C---:B------:R-:W-:Y:S01]  /*0630*/  FADD R20, R19.reuse, R28 ;  /* 0x0000001c13147221 */ /* 0x040fe20000000000 */
[----:B------:R-:W-:Y:S01]  /*0640*/  FADD R28, R30, R19 ;  /* 0x000000131e1c7221 */ /* 0x000fe20000000000 */
[C---:B------:R-:W-:Y:S01]  /*0650*/  FADD R30, -R8.reuse, R27 ;  /* 0x0000001b081e7221 */ /* 0x040fe20000000100 */
[----:B------:R-:W-:Y:S01]  /*0660*/  FADD R32, R8, R29 ;  /* 0x0000001d08207221 */ /* 0x000fe20000000000 */
[----:B------:R-:W-:Y:S01]  /*0670*/  FADD R26, R19, R26 ;  /* 0x0000001a131a7221 */ /* 0x000fe20000000000 */
[----:B------:R-:W-:Y:S01]  /*0680*/  FADD R8, R31, R8 ;  /* 0x000000081f087221 */ /* 0x000fe20000000000 */
[C---:B------:R-:W-:Y:S01]  /*0690*/  FADD R12, -R17.reuse, R12 ;  /* 0x0000000c110c7221 */ /* 0x040fe20000000100 */
[C---:B------:R-:W-:Y:S01]  /*06a0*/  FADD R20, R17.reuse, R20 ;  /* 0x0000001411147221 */ /* 0x040fe20000000000 */
[C---:B------:R-:W-:Y:S01]  /*06b0*/  FADD R16, R17.reuse, R16 ;  /* 0x0000001011107221 */ /* 0x040fe20000000000 */
[C---:B------:R-:W-:Y:S01]  /*06c0*/  FADD R10, -R17.reuse, R10 ;  /* 0x0000000a110a7221 */ /* 0x040fe20000000100 */
[C---:B------:R-:W-:Y:S01]  /*06d0*/  FADD R34, R17.reuse, R11 ;  /* 0x0000000b11227221 */ /* 0x040fe20000000000 */
[C---:B------:R-:W-:Y:S01]  /*06e0*/  FADD R30, -R17.reuse, R30 ;  /* 0x0000001e111e7221 */ /* 0x040fe20000000100 */
[C---:B------:R-:W-:Y:S01]  /*06f0*/  FADD R32, -R17.reuse, R32 ;  /* 0x0000002011207221 */ /* 0x040fe20000000100 */
[C---:B------:R-:W-:Y:S01]  /*0700*/  FADD R26, R17.reuse, R26 ;  /* 0x0000001a111a7221 */ /* 0x040fe20000000000 */
[C---:B------:R-:W-:Y:S01]  /*0710*/  FADD R14, -R17.reuse, R14 ;  /* 0x0000000e110e7221 */ /* 0x040fe20000000100 */
[C---:B------:R-:W-:Y:S01]  /*0720*/  FADD R22, R17.reuse, R22 ;  /* 0x0000001611167221 */ /* 0x040fe20000000000 */
[----:B------:R-:W-:Y:S01]  /*0730*/  FADD R8, -R17, R8 ;  /* 0x0000000811087221 */ /* 0x000fe20000000100 */
[----:B------:R-:W-:Y:S01]  /*0740*/  FADD R28, R28, R17 ;  /* 0x000000111c1c7221 */ /* 0x000fe20000000000 */
[C---:B------:R-:W-:Y:S01]  /*0750*/  FADD R12, R15.reuse, R12 ;  /* 0x0000000c0f0c7221 */ /* 0x040fe20000000000 */
        /* <DEDUP_REMOVED lines=9> */
[----:B------:R-:W-:Y:S01]  /*07f0*/  FADD R8, R15, R8 ;  /* 0x000000080f087221 */ /* 0x000fe20000000000 */
[----:B------:R-:W-:Y:S01]  /*0800*/  FADD R28, R28, R15 ;  /* 0x0000000f1c1c7221 */ /* 0x000fe20000000000 */
[----:B------:R-:W-:Y:S01]  /*0810*/  FADD R15, R5, R5 ;  /* 0x00000005050f7221 */ /* 0x000fe20000000000 */
[C---:B------:R-:W-:Y:S01]  /*0820*/  FFMA R12, R13.reuse, 0.5, R12 ;  /* 0x3f0000000d0c7823 */ /* 0x040fe2000000000c */
[C---:B------:R-:W-:Y:S01]  /*0830*/  FADD R20, R13.reuse, R20 ;  /* 0x000000140d147221 */ /* 0x040fe20000000000 */
[C---:B------:R-:W-:Y:S01]  /*0840*/  FFMA R16, R13.reuse, 0.25, R16 ;  /* 0x3e8000000d107823 */ /* 0x040fe20000000010 */
[C---:B------:R-:W-:Y:S01]  /*0850*/  FFMA R30, R13.reuse, 0.125, R30 ;  /* 0x3e0000000d1e7823 */ /* 0x040fe2000000001e */
[C---:B------:R-:W-:Y:S01]  /*0860*/  FFMA R32, R13.reuse, 0.125, R32 ;  /* 0x3e0000000d207823 */ /* 0x040fe20000000020 */
[C---:B------:R-:W-:Y:S01]  /*0870*/  FFMA R8, R13.reuse, 0.125, R8 ;  /* 0x3e0000000d087823 */ /* 0x040fe20000000008 */
[----:B------:R-:W-:Y:S01]  /*0880*/  FADD R26, R13, R26 ;  /* 0x0000001a0d1a7221 */ /* 0x000fe20000000000 */
[----:B------:R-:W-:Y:S01]  /*0890*/  FADD R28, R28, R13 ;  /* 0x0000000d1c1c7221 */ /* 0x000fe20000000000 */
[----:B------:R-:W-:Y:S01]  /*08a0*/  FADD R37, -R15, R12 ;  /* 0x0000000c0f257221 */ /* 0x000fe20000000100 */
[----:B------:R-:W-:Y:S01]  /*08b0*/  FFMA R10, R13, 0.5, R10 ;  /* 0x3f0000000d0a7823 */ /* 0x000fe2000000000a */
[----:B------:R-:W-:Y:S01]  /*08c0*/  FADD R12, R5, R20 ;  /* 0x00000014050c7221 */ /* 0x000fe20000000000 */
[C---:B------:R-:W-:Y:S01]  /*08d0*/  FFMA R34, R13.reuse, 0.25, R34 ;  /* 0x3e8000000d227823 */ /* 0x040fe20000000022 */
[C---:B------:R-:W-:Y:S01]  /*08e0*/  FFMA R14, R13.reuse, 0.5, R14 ;  /* 0x3f0000000d0e7823 */ /* 0x040fe2000000000e */
[----:B------:R-:W-:Y:S01]  /*08f0*/  FFMA R22, R13, 0.25, R22 ;  /* 0x3e8000000d167823 */ /* 0x000fe20000000016 */
[C---:B------:R-:W-:Y:S01]  /*0900*/  FFMA R31, R5.reuse, 4, R16 ;  /* 0x40800000051f7823 */ /* 0x040fe20000000010 */
[C---:B------:R-:W-:Y:S01]  /*0910*/  FFMA R27, R5.reuse, -8, R30 ;  /* 0xc1000000051b7823 */ /* 0x040fe2000000001e */
[C---:B------:R-:W-:Y:S01]  /*0920*/  FFMA R19, R5.reuse, -8, R32 ;  /* 0xc100000005137823 */ /* 0x040fe20000000020 */
[C---:B------:R-:W-:Y:S01]  /*0930*/  FFMA R17, R5.reuse, -8, R8 ;  /* 0xc100000005117823 */ /* 0x040fe20000000008 */
[----:B------:R-:W-:Y:S01]  /*0940*/  FADD R26, R5, R26 ;  /* 0x0000001a051a7221 */ /* 0x000fe20000000000 */
[----:B------:R-:W-:Y:S01]  /*0950*/  FADD R16, R28, R5 ;  /* 0x000000051c107221 */ /* 0x000fe20000000000 */
[----:B------:R-:W-:Y:S01]  /*0960*/  FADD R13, -R15, R10 ;  /* 0x0000000a0f0d7221 */ /* 0x000fe20000000100 */
[----:B------:R-:W-:Y:S01]  /*0970*/  FFMA R12, R7, 0.25, R12 ;  /* 0x3e800000070c7823 */ /* 0x000fe2000000000c */
[----:B------:R-:W-:Y:S01]  /*0980*/  FADD R15, R14, -R15 ;  /* 0x8000000f0e0f7221 */ /* 0x000fe20000000000 */
[C---:B------:R-:W-:Y:S01]  /*0990*/  FFMA R29, R5.reuse, 4, R34 ;  /* 0x40800000051d7823 */ /* 0x040fe20000000022 */
[----:B------:R-:W-:Y:S01]  /*09a0*/  FFMA R35, R5, 4, R22 ;  /* 0x4080000005237823 */ /* 0x000fe20000000016 */
[C---:B------:R-:W-:Y:S01]  /*09b0*/  FADD R27, R0.reuse, R27 ;  /* 0x0000001b001b7221 */ /* 0x040fe20000000000 */
[----:B------:R-:W-:Y:S01]  /*09c0*/  FADD R10, R0, R19 ;  /* 0x00000013000a7221 */ /* 0x000fe20000000000 */
[----:B------:R-:W-:Y:S01]  /*09d0*/  FADD R14, R17, R0 ;  /* 0x00000000110e7221 */ /* 0x000fe20000000000 */
[C-C-:B------:R-:W-:Y:S01]  /*09e0*/  FFMA R19, R7.reuse, 0.5, R26.reuse ;  /* 0x3f00000007137823 */ /* 0x140fe2000000001a */
[----:B------:R-:W-:Y:S01]  /*09f0*/  FFMA R17, R7, 0.125, R26 ;  /* 0x3e00000007117823 */ /* 0x000fe2000000001a */
[----:B------:R-:W-:Y:S01]  /*0a00*/  FADD R16, R16, R7 ;  /* 0x0000000710107221 */ /* 0x000fe20000000000 */
[C---:B------:R-:W-:Y:S01]  /*0a10*/  FFMA R7, R6.reuse, 0.25, R12 ;  /* 0x3e80000006077823 */ /* 0x040fe2000000000c */
[C---:B------:R-:W-:Y:S01]  /*0a20*/  FFMA R34, R6.reuse, -0.25, R13 ;  /* 0xbe80000006227823 */ /* 0x040fe2000000000d */
[C---:B------:R-:W-:Y:S01]  /*0a30*/  FFMA R8, R6.reuse, 0.25, R29 ;  /* 0x3e80000006087823 */ /* 0x040fe2000000001d */
[C---:B------:R-:W-:Y:S01]  /*0a40*/  FADD R12, -R6.reuse, R15 ;  /* 0x0000000f060c7221 */ /* 0x040fe20000000100 */
[C---:B------:R-:W-:Y:S01]  /*0a50*/  FFMA R0, R6.reuse, -0.5, R37 ;  /* 0xbf00000006007823 */ /* 0x040fe20000000025 */
[C---:B------:R-:W-:Y:S01]  /*0a60*/  FFMA R29, R6.reuse, 0.5, R31 ;  /* 0x3f000000061d7823 */ /* 0x040fe2000000001f */
[C---:B------:R-:W-:Y:S01]  /*0a70*/  FFMA R13, R6.reuse, -0.5, R27 ;  /* 0xbf000000060d7823 */ /* 0x040fe2000000001b */
[C---:B------:R-:W-:Y:S01]  /*0a80*/  FADD R15, R6.reuse, R35 ;  /* 0x00000023060f7221 */ /* 0x040fe20000000000 */
[C---:B------:R-:W-:Y:S01]  /*0a90*/  FFMA R37, R6.reuse, -0.125, R37 ;  /* 0xbe00000006257823 */ /* 0x040fe20000000025 */
[C---:B------:R-:W-:Y:S01]  /*0aa0*/  FFMA R31, R6.reuse, 0.125, R31 ;  /* 0x3e000000061f7823 */ /* 0x040fe2000000001f */
[C---:B------:R-:W-:Y:S01]  /*0ab0*/  FFMA R10, R6.reuse, -0.25, R10 ;  /* 0xbe800000060a7823 */ /* 0x040fe2000000000a */
[C---:B------:R-:W-:Y:S01]  /*0ac0*/  FFMA R27, R6.reuse, -0.125, R27 ;  /* 0xbe000000061b7823 */ /* 0x040fe2000000001b */
[C---:B------:R-:W-:Y:S01]  /*0ad0*/  FFMA R19, R6.reuse, 0.5, R19 ;  /* 0x3f00000006137823 */ /* 0x040fe20000000013 */
[C---:B------:R-:W-:Y:S01]  /*0ae0*/  FFMA R17, R6.reuse, 0.125, R17 ;  /* 0x3e00000006117823 */ /* 0x040fe20000000011 */
[----:B------:R-:W-:Y:S01]  /*0af0*/  FADD R35, -R6, R14 ;  /* 0x0000000e06237221 */ /* 0x000fe20000000100 */
[----:B------:R-:W-:Y:S01]  /*0b00*/  FADD R6, R16, R6 ;  /* 0x0000000610067221 */ /* 0x000fe20000000000 */
[----:B------:R-:W2:Y:S01]  /*0b10*/  LDG.E.CONSTANT R33, [R24.64+0x119c00] ;  /* 0x119c000418217981 */ /* 0x000ea2000c1e9900 */
[C---:B------:R-:W-:Y:S01]  /*0b20*/  FFMA R34, R18.reuse, 0.25, R34 ;  /* 0x3e80000012227823 */ /* 0x040fe20000000022 */
[C---:B------:R-:W-:Y:S01]  /*0b30*/  FFMA R8, R18.reuse, 0.25, R8 ;  /* 0x3e80000012087823 */ /* 0x040fe20000000008 */
[C---:B------:R-:W-:Y:S01]  /*0b40*/  FFMA R0, R18.reuse, 0.5, R0 ;  /* 0x3f00000012007823 */ /* 0x040fe20000000000 */
[----:B------:R0:W3:Y:S01]  /*0b50*/  LDG.E.CONSTANT R11, [R24.64+0x132400] ;  /* 0x13240004180b7981 */ /* 0x0000e2000c1e9900 */
[C---:B------:R-:W-:Y:S01]  /*0b60*/  FFMA R37, R18.reuse, 0.125, R37 ;  /* 0x3e00000012257823 */ /* 0x040fe20000000025 */
[C---:B------:R-:W-:Y:S01]  /*0b70*/  FFMA R29, R18.reuse, 0.5, R29 ;  /* 0x3f000000121d7823 */ /* 0x040fe2000000001d */
[C---:B------:R-:W-:Y:S01]  /*0b80*/  FFMA R31, R18.reuse, 0.125, R31 ;  /* 0x3e000000121f7823 */ /* 0x040fe2000000001f */
[C---:B------:R-:W-:Y:S01]  /*0b90*/  FFMA R10, R18.reuse, 0.25, R10 ;  /* 0x3e800000120a7823 */ /* 0x040fe2000000000a */
[C---:B------:R-:W-:Y:S01]  /*0ba0*/  FFMA R13, R18.reuse, 0.5, R13 ;  /* 0x3f000000120d7823 */ /* 0x040fe2000000000d */
[C---:B------:R-:W-:Y:S01]  /*0bb0*/  FFMA R27, R18.reuse, 0.125, R27 ;  /* 0x3e000000121b7823 */ /* 0x040fe2000000001b */
[C---:B------:R-:W-:Y:S01]  /*0bc0*/  FFMA R19, R18.reuse, 0.5, R19 ;  /* 0x3f00000012137823 */ /* 0x040fe20000000013 */
[C---:B------:R-:W-:Y:S01]  /*0bd0*/  FFMA R7, R18.reuse, 0.25, R7 ;  /* 0x3e80000012077823 */ /* 0x040fe20000000007 */
[C---:B------:R-:W-:Y:S01]  /*0be0*/  FFMA R17, R18.reuse, 0.125, R17 ;  /* 0x3e00000012117823 */ /* 0x040fe20000000011 */
[C---:B------:R-:W-:Y:S01]  /*0bf0*/  FADD R12, R18.reuse, R12 ;  /* 0x0000000c120c7221 */ /* 0x040fe20000000000 */
[C---:B------:R-:W-:Y:S01]  /*0c00*/  FADD R15, R18.reuse, R15 ;  /* 0x0000000f120f7221 */ /* 0x040fe20000000000 */
[----:B------:R-:W-:Y:S01]  /*0c10*/  FADD R35, R18, R35 ;  /* 0x0000002312237221 */ /* 0x000fe20000000000 */
[C---:B------:R-:W-:Y:S01]  /*0c20*/  FMUL R28, R9.reuse, 0.5 ;  /* 0x3f000000091c7820 */ /* 0x040fe20000400000 */
[----:B------:R-:W-:Y:S01]  /*0c30*/  FADD R18, R6, R18 ;  /* 0x0000001206127221 */ /* 0x000fe20000000000 */
[C---:B------:R-:W-:Y:S01]  /*0c40*/  FMUL R6, R9.reuse, 0.25 ;  /* 0x3e80000009067820 */ /* 0x040fe20000400000 */
[----:B------:R-:W-:Y:S01]  /*0c50*/  FMUL R20, R9, 0.125 ;  /* 0x3e00000009147820 */ /* 0x000fe20000400000 */
[----:B------:R0:W4:Y:S01]  /*0c60*/  LDG.E.CONSTANT R5, [R24.64+0x13e800] ;  /* 0x13e8000418057981 */ /* 0x000122000c1e9900 */
[C---:B------:R-:W-:Y:S01]  /*0c70*/  FFMA R0, R28.reuse, 0.5, R0 ;  /* 0x3f0000001c007823 */ /* 0x040fe20000000000 */
[C---:B------:R-:W-:Y:S01]  /*0c80*/  FFMA R29, R28.reuse, 0.25, R29 ;  /* 0x3e8000001c1d7823 */ /* 0x040fe2000000001d */
[C---:B------:R-:W-:Y:S01]  /*0c90*/  FFMA R13, R28.reuse, 0.125, R13 ;  /* 0x3e0000001c0d7823 */ /* 0x040fe2000000000d */
[----:B------:R-:W-:Y:S01]  /*0ca0*/  FADD R19, R28, R19 ;  /* 0x000000131c137221 */ /* 0x000fe20000000000 */
[----:B------:R-:W-:Y:S01]  /*0cb0*/  FADD R28, R12, R28 ;  /* 0x0000001c0c1c7221 */ /* 0x000fe20000000000 */
        /* <DEDUP_REMOVED lines=10> */
[----:B------:R0:W5:Y:S01]  /*0d60*/  LDG.E.CONSTANT R30, [R24.64+0x14ac00] ;  /* 0x14ac0004181e7981 */ /* 0x000162000c1e9900 */
[----:B------:R-:W-:Y:S01]  /*0d70*/  FMUL R14, R2, 0.5 ;  /* 0x3f000000020e7820 */ /* 0x000fe20000400000 */
[----:B------:R-:W-:Y:S01]  /*0d80*/  MOV R20, RZ ;  /* 0x000000ff00147202 */ /* 0x000fe20000000f00 */
[----:B------:R-:W-:Y:S01]  /*0d90*/  IMAD.HI R26, R4, 0x5397829d, RZ ;  /* 0x5397829d041a7827 */ /* 0x000fe200078e02ff */
[----:B------:R-:W-:Y:S01]  /*0da0*/  MOV R22, RZ ;  /* 0x000000ff00167202 */ /* 0x000fe20000000f00 */
[C---:B------:R-:W-:Y:S01]  /*0db0*/  FADD R27, R14.reuse, R14 ;  /* 0x0000000e0e1b7221 */ /* 0x040fe20000000000 */
[----:B------:R0:W5:Y:S01]  /*0dc0*/  LDG.E.CONSTANT R31, [R24.64+0x157000] ;  /* 0x15700004181f7981 */ /* 0x000162000c1e9900 */
[----:B------:R-:W-:Y:S01]  /*0dd0*/  IMAD.HI R20, R21, -0x6db6db6d, R20 ;  /* 0x9249249315147827 */ /* 0x000fe200078e0214 */
[----:B------:R-:W-:Y:S01]  /*0de0*/  FFMA R4, R14, -8, R13 ;  /* 0xc10000000e047823 */ /* 0x000fe2000000000d */
[----:B------:R-:W-:Y:S01]  /*0df0*/  FADD R0, R0, -R27 ;  /* 0x8000001b00007221 */ /* 0x000fe20000000000 */
[----:B------:R-:W-:Y:S01]  /*0e00*/  SHF.R.U32.HI R27, RZ, 0x1f, R26 ;  /* 0x0000001fff1b7819 */ /* 0x000fe2000001161a */
[C---:B------:R-:W-:Y:S01]  /*0e10*/  FMUL R13, R2.reuse, 0.25 ;  /* 0x3e800000020d7820 */ /* 0x040fe20000400000 */
[----:B------:R-:W-:Y:S01]  /*0e20*/  SHF.R.U32.HI R21, RZ, 0x1f, R20 ;  /* 0x0000001fff157819 */ /* 0x000fe20000011614 */
[----:B------:R-:W-:Y:S01]  /*0e30*/  FMUL R17, R2, 0.125 ;  /* 0x3e00000002117820 */ /* 0x000fe20000400000 */
[----:B------:R-:W-:Y:S01]  /*0e40*/  FADD R9, R18, R9 ;  /* 0x0000000912097221 */ /* 0x000fe20000000000 */
[----:B------:R-:W-:Y:S01]  /*0e50*/  LEA.HI.SX32 R26, R26, R27, 0x1c ;  /* 0x0000001b1a1a7211 */ /* 0x000fe200078fe2ff */
[C-C-:B------:R-:W-:Y:S01]  /*0e60*/  FADD R27, R13.reuse, R13.reuse ;  /* 0x0000000d0d1b7221 */ /* 0x140fe20000000000 */
[C---:B------:R-:W-:Y:S01]  /*0e70*/  FFMA R8, R13.reuse, 4, R8 ;  /* 0x408000000d087823 */ /* 0x040fe20000000008 */
[----:B------:R-:W-:Y:S01]  /*0e80*/  FFMA R10, R13, -8, R10 ;  /* 0xc10000000d0a7823 */ /* 0x000fe2000000000a */
[----:B------:R-:W-:Y:S01]  /*0e90*/  FADD R7, R7, R13 ;  /* 0x0000000d07077221 */ /* 0x000fe20000000000 */
[----:B------:R-:W-:Y:S01]  /*0ea0*/  LEA.HI.SX32 R21, R20, R21, 0x1e ;  /* 0x0000001514157211 */ /* 0x000fe200078ff2ff */
[C---:B------:R-:W-:Y:S01]  /*0eb0*/  FADD R37, R17.reuse, R17 ;  /* 0x0000001111257221 */ /* 0x040fe20000000000 */
[C---:B------:R-:W-:Y:S01]  /*0ec0*/  FFMA R16, R17.reuse, 4, R16 ;  /* 0x4080000011107823 */ /* 0x040fe20000000010 */
[----:B------:R-:W-:Y:S01]  /*0ed0*/  FFMA R13, R17, -8, R12 ;  /* 0xc1000000110d7823 */ /* 0x000fe2000000000c */
[----:B------:R-:W-:Y:S01]  /*0ee0*/  IMAD.HI R20, R23, -0x6db6db6d, R22 ;  /* 0x9249249317147827 */ /* 0x000fe200078e0216 */
[----:B------:R-:W-:Y:S01]  /*0ef0*/  FADD R17, R6, R17 ;  /* 0x0000001106117221 */ /* 0x000fe20000000000 */
[----:B------:R-:W-:Y:S01]  /*0f00*/  FADD R9, R9, R2 ;  /* 0x0000000209097221 */ /* 0x000fe20000000000 */
[----:B------:R-:W-:Y:S01]  /*0f10*/  FFMA R29, R14, 4, R29 ;  /* 0x408000000e1d7823 */ /* 0x000fe2000000001d */
[----:B------:R-:W-:Y:S01]  /*0f20*/  FADD R19, R19, R14 ;  /* 0x0000000e13137221 */ /* 0x000fe20000000000 */
[C---:B------:R-:W-:Y:S01]  /*0f30*/  FADD R6, R36.reuse, R36 ;  /* 0x0000002424067221 */ /* 0x040fe20000000000 */
[C---:B------:R-:W-:Y:S01]  /*0f40*/  FFMA R12, R36.reuse, 4, R7 ;  /* 0x40800000240c7823 */ /* 0x040fe20000000007 */
[----:B------:R-:W-:Y:S01]  /*0f50*/  FFMA R18, R36, -8, R17 ;  /* 0xc100000024127823 */ /* 0x000fe20000000011 */
[----:B------:R-:W-:Y:S01]  /*0f60*/  SHF.R.U32.HI R22, RZ, 0x1f, R20 ;  /* 0x0000001fff167819 */ /* 0x000fe20000011614 */
[----:B------:R-:W-:Y:S01]  /*0f70*/  FFMA R14, R2, 4, R15 ;  /* 0x40800000020e7823 */ /* 0x000fe2000000000f */
[----:B------:R-:W-:Y:S01]  /*0f80*/  FADD R36, R9, R36 ;  /* 0x0000002409247221 */ /* 0x000fe20000000000 */
[----:B------:R0:W5:Y:S01]  /*0f90*/  LDG.E.CONSTANT R15, [R24.64+0x163400] ;  /* 0x16340004180f7981 */ /* 0x000162000c1e9900 */
[----:B------:R-:W-:-:S03]  /*0fa0*/  LEA.HI.SX32 R22, R20, R22, 0x1d ;  /* 0x0000001614167211 */ /* 0x000fc600078feaff */
[----:B------:R0:W5:Y:S01]  /*0fb0*/  LDG.E.CONSTANT R9, [R24.64+0x16f800] ;  /* 0x16f8000418097981 */ /* 0x000162000c1e9900 */
[----:B------:R-:W-:-:S03]  /*0fc0*/  FADD R34, R34, -R27 ;  /* 0x8000001b22227221 */ /* 0x000fc60000000000 */
[----:B------:R0:W5:Y:S01]  /*0fd0*/  LDG.E.CONSTANT R17, [R24.64+0x17bc00] ;  /* 0x17bc000418117981 */ /* 0x000162000c1e9900 */
[C---:B------:R-:W-:Y:S01]  /*0fe0*/  FADD R27, R2.reuse, R2 ;  /* 0x00000002021b7221 */ /* 0x040fe20000000000 */
[----:B------:R-:W-:Y:S02]  /*0ff0*/  FFMA R35, R2, -8, R35 ;  /* 0xc100000002237823 */ /* 0x000fe40000000023 */
[----:B------:R0:W5:Y:S01]  /*1000*/  LDG.E.CONSTANT R2, [R24.64+0x188000] ;  /* 0x1880000418027981 */ /* 0x000162000c1e9900 */
[----:B------:R-:W-:Y:S01]  /*1010*/  IMAD R22, R22, -0xe, R23 ;  /* 0xfffffff216167824 */ /* 0x000fe200078e0217 */
[----:B------:R-:W-:Y:S02]  /*1020*/  FADD R19, R19, -R6 ;  /* 0x8000000613137221 */ /* 0x000fe40000000000 */
[----:B------:R0:W5:Y:S01]  /*1030*/  LDG.E.CONSTANT R7, [R24.64+0x194400] ;  /* 0x1944000418077981 */ /* 0x000162000c1e9900 */
[----:B------:R-:W-:-:S03]  /*1040*/  IMAD R22, R21, 0x38, R22 ;  /* 0x0000003815167824 */ /* 0x000fc600078e0216 */
[----:B------:R0:W5:Y:S01]  /*1050*/  LDG.E.CONSTANT R6, [R24.64+0x1a0800] ;  /* 0x1a08000418067981 */ /* 0x000162000c1e9900 */
[----:B------:R-:W-:Y:S01]  /*1060*/  FADD R28, R28, -R27 ;  /* 0x8000001b1c1c7221 */ /* 0x000fe20000000000 */
[-C--:B------:R-:W-:Y:S01]  /*1070*/  IMAD.WIDE R26, R26, R3.reuse, c[0x0][0x170] ;  /* 0x00005c001a1a7625 */ /* 0x080fe200078e0203 */
[----:B------:R-:W-:Y:S01]  /*1080*/  SHF.L.U32 R22, R22, 0x2, RZ ;  /* 0x0000000216167819 */ /* 0x000fe200000006ff */
[----:B------:R-:W-:Y:S02]  /*1090*/  FADD R32, R32, -R37 ;  /* 0x8000002520207221 */ /* 0x000fe40000000000 */
[----:B------:R0:W5:Y:S02]  /*10a0*/  LDG.E.CONSTANT R37, [R24.64+0x1acc00] ;  /* 0x1acc000418257981 */ /* 0x000164000c1e9900 */
[----:B------:R-:W-:Y:S02]  /*10b0*/  IMAD.WIDE R20, R22, R3, c[0x0][0x178] ;  /* 0x00005e0016147625 */ /* 0x000fe400078e0203 */
[----:B------:R5:W5:Y:S04]  /*10c0*/  LDG.E.CONSTANT R26, [R26.64] ;  /* 0x000000041a1a7981 */ /* 0x000b68000c1e9900 */
[----:B------:R-:W5:Y:S01]  /*10d0*/  LDG.E.CONSTANT R23, [R20.64] ;  /* 0x0000000414177981 */ /* 0x000f62000c1e9900 */
[C---:B--2---:R-:W-:Y:S01]  /*10e0*/  FFMA R10, R33.reuse, 0.25, R10 ;  /* 0x3e800000210a7823 */ /* 0x044fe2000000000a */
[----:B0-----:R-:W-:Y:S01]  /*10f0*/  FFMA R24, R33, 0.125, R13 ;  /* 0x3e00000021187823 */ /* 0x001fe2000000000d */
[----:B------:R-:W-:Y:S01]  /*1100*/  FADD R35, R35, R33 ;  /* 0x0000002123237221 */ /* 0x000fe20000000000 */
[----:B------:R-:W-:Y:S01]  /*1110*/  FFMA R4, R33, 0.5, R4 ;  /* 0x3f00000021047823 */ /* 0x000fe20000000004 */
[C---:B---3--:R-:W-:Y:S01]  /*1120*/  FADD R13, R11.reuse, R11 ;  /* 0x0000000b0b0d7221 */ /* 0x048fe20000000000 */
[C---:B------:R-:W-:Y:S01]  /*1130*/  FFMA R34, R11.reuse, -4, R34 ;  /* 0xc08000000b227823 */ /* 0x040fe20000000022 */
[C---:B------:R-:W-:Y:S01]  /*1140*/  FFMA R8, R11.reuse, 4, R8 ;  /* 0x408000000b087823 */ /* 0x040fe20000000008 */
[C---:B------:R-:W-:Y:S01]  /*1150*/  FFMA R32, R11.reuse, 8, R32 ;  /* 0x410000000b207823 */ /* 0x040fe20000000020 */
[C---:B------:R-:W-:Y:S01]  /*1160*/  FFMA R16, R11.reuse, -8, R16 ;  /* 0xc10000000b107823 */ /* 0x040fe20000000010 */
[C---:B------:R-:W-:Y:S01]  /*1170*/  FFMA R10, R11.reuse, -4, R10 ;  /* 0xc08000000b0a7823 */ /* 0x040fe2000000000a */
[C---:B------:R-:W-:Y:S01]  /*1180*/  FFMA R24, R11.reuse, 8, R24 ;  /* 0x410000000b187823 */ /* 0x040fe20000000018 */
[C---:B------:R-:W-:Y:S01]  /*1190*/  FADD R28, -R11.reuse, R28 ;  /* 0x0000001c0b1c7221 */ /* 0x040fe20000000100 */
[C---:B------:R-:W-:Y:S01]  /*11a0*/  FADD R14, R11.reuse, R14 ;  /* 0x0000000e0b0e7221 */ /* 0x040fe20000000000 */
[C---:B------:R-:W-:Y:S01]  /*11b0*/  FFMA R12, R11.reuse, 4, R12 ;  /* 0x408000000b0c7823 */ /* 0x040fe2000000000c */
[C---:B------:R-:W-:Y:S01]  /*11c0*/  FFMA R18, R11.reuse, -8, R18 ;  /* 0xc10000000b127823 */ /* 0x040fe20000000012 */
[----:B------:R-:W-:Y:S01]  /*11d0*/  FADD R35, -R11, R35 ;  /* 0x000000230b237221 */ /* 0x000fe20000000100 */
[----:B------:R-:W-:Y:S01]  /*11e0*/  FADD R36, R36, R11 ;  /* 0x0000000b24247221 */ /* 0x000fe20000000000 */
[C---:B------:R-:W-:Y:S01]  /*11f0*/  FADD R0, R13.reuse, R0 ;  /* 0x000000000d007221 */ /* 0x040fe20000000000 */
[C---:B------:R-:W-:Y:S01]  /*1200*/  FADD R29, -R13.reuse, R29 ;  /* 0x0000001d0d1d7221 */ /* 0x040fe20000000100 */
[----:B------:R-:W-:Y:S01]  /*1210*/  FADD R4, R13, R4 ;  /* 0x000000040d047221 */ /* 0x000fe20000000000 */
[----:B----4-:R-:W-:Y:S01]  /*1220*/  FADD R11, R5, R5 ;  /* 0x00000005050b7221 */ /* 0x010fe20000000000 */
[----:B------:R-:W-:-:S03]  /*1230*/  FADD R19, R19, -R13 ;  /* 0x8000000d13137221 */ /* 0x000fc60000000000 */
[C---:B------:R-:W-:Y:S01]  /*1240*/  FADD R0, -R11.reuse, R0 ;  /* 0x000000000b007221 */ /* 0x040fe20000000100 */
[C---:B------:R-:W-:Y:S01]  /*1250*/  FADD R29, -R11.reuse, R29 ;  /* 0x0000001d0b1d7221 */ /* 0x040fe20000000100 */
[----:B------:R-:W-:Y:S01]  /*1260*/  FADD R4, -R11, R4 ;  /* 0x000000040b047221 */ /* 0x000fe20000000100 */
[----:B------:R-:W-:Y:S01]  /*1270*/  FADD R13, R5, R14 ;  /* 0x0000000e050d7221 */ /* 0x000fe20000000000 */
[----:B------:R-:W-:Y:S01]  /*1280*/  FADD R19, R19, -R11 ;  /* 0x8000000b13137221 */ /* 0x000fe20000000000 */
[C---:B------:R-:W-:Y:S01]  /*1290*/  FFMA R32, R5.reuse, -8, R32 ;  /* 0xc100000005207823 */ /* 0x040fe20000000020 */
[C---:B------:R-:W-:Y:S01]  /*12a0*/  FFMA R16, R5.reuse, -8, R16 ;  /* 0xc100000005107823 */ /* 0x040fe20000000010 */
[C---:B------:R-:W-:Y:S01]  /*12b0*/  FFMA R24, R5.reuse, -8, R24 ;  /* 0xc100000005187823 */ /* 0x040fe20000000018 */
[C---:B-----5:R-:W-:Y:S01]  /*12c0*/  FMUL R27, R30.reuse, -2 ;  /* 0xc00000001e1b7820 */ /* 0x060fe20000400000 */
[----:B------:R-:W-:Y:S01]  /*12d0*/  FADD R14, R30, R30 ;  /* 0x0000001e1e0e7221 */ /* 0x000fe20000000000 */
[----:B------:R-:W-:-:S02]  /*12e0*/  FFMA R25, R5, -8, R18 ;  /* 0xc100000005197823 */ /* 0x000fc40000000012 */
[C---:B------:R-:W-:Y:S01]  /*12f0*/  FFMA R0, R27.reuse, 0.5, R0 ;  /* 0x3f0000001b007823 */ /* 0x040fe20000000000 */
[C---:B------:R-:W-:Y:S01]  /*1300*/  FFMA R29, R27.reuse, 0.25, R29 ;  /* 0x3e8000001b1d7823 */ /* 0x040fe2000000001d */
[----:B------:R-:W-:Y:S01]  /*1310*/  FFMA R4, R27, 0.125, R4 ;  /* 0x3e0000001b047823 */ /* 0x000fe20000000004 */
[C---:B------:R-:W-:Y:S01]  /*1320*/  FMUL R27, R30.reuse, -8 ;  /* 0xc10000001e1b7820 */ /* 0x040fe20000400000 */
[----:B------:R-:W-:Y:S01]  /*1330*/  FADD R19, R19, -R14 ;  /* 0x8000000e13137221 */ /* 0x000fe20000000000 */
[C---:B------:R-:W-:Y:S01]  /*1340*/  FFMA R34, R5.reuse, 4, R34 ;  /* 0x4080000005227823 */ /* 0x040fe20000000022 */
[----:B------:R-:W-:Y:S01]  /*1350*/  FFMA R8, R5, 4, R8 ;  /* 0x4080000005087823 */ /* 0x000fe20000000008 */
[C---:B------:R-:W-:Y:S01]  /*1360*/  FFMA R32, R27.reuse, 0.5, R32 ;  /* 0x3f0000001b207823 */ /* 0x040fe20000000020 */
[C---:B------:R-:W-:Y:S01]  /*1370*/  FFMA R16, R27.reuse, 0.25, R16 ;  /* 0x3e8000001b107823 */ /* 0x040fe20000000010 */
[----:B------:R-:W-:Y:S01]  /*1380*/  FFMA R24, R27, 0.125, R24 ;  /* 0x3e0000001b187823 */ /* 0x000fe20000000018 */
[C---:B------:R-:W-:Y:S01]  /*1390*/  FFMA R10, R5.reuse, 4, R10 ;  /* 0x40800000050a7823 */ /* 0x040fe2000000000a */
[----:B------:R-:W-:Y:S01]  /*13a0*/  FFMA R12, R5, 4, R12 ;  /* 0x40800000050c7823 */ /* 0x000fe2000000000c */
[C---:B------:R-:W-:Y:S01]  /*13b0*/  FMUL R27, R30.reuse, 4 ;  /* 0x408000001e1b7820 */ /* 0x040fe20000400000 */
[----:B------:R-:W-:Y:S01]  /*13c0*/  FFMA R14, R30, -8, R25 ;  /* 0xc10000001e0e7823 */ /* 0x000fe20000000019 */
[----:B------:R-:W-:-:S02]  /*13d0*/  FMUL R25, R31, -8 ;  /* 0xc10000001f197820 */ /* 0x000fc40000400000 */
[C---:B------:R-:W-:Y:S01]  /*13e0*/  FFMA R34, R27.reuse, 0.5, R34 ;  /* 0x3f0000001b227823 */ /* 0x040fe20000000022 */
[C---:B------:R-:W-:Y:S01]  /*13f0*/  FFMA R8, R27.reuse, 0.25, R8 ;  /* 0x3e8000001b087823 */ /* 0x040fe20000000008 */
[----:B------:R-:W-:Y:S01]  /*1400*/  FFMA R10, R27, 0.125, R10 ;  /* 0x3e0000001b0a7823 */ /* 0x000fe2000000000a */
[----:B------:R-:W-:Y:S01]  /*1410*/  FADD R12, R12, R27 ;  /* 0x0000001b0c0c7221 */ /* 0x000fe20000000000 */
[----:B------:R-:W-:Y:S01]  /*1420*/  FADD R27, R25, R25 ;  /* 0x00000019191b7221 */ /* 0x000fe20000000000 */
[C---:B------:R-:W-:Y:S01]  /*1430*/  FADD R11, R5.reuse, R28 ;  /* 0x0000001c050b7221 */ /* 0x040fe20000000000 */
[----:B------:R-:W-:Y:S01]  /*1440*/  FADD R35, R5, R35 ;  /* 0x0000002305237221 */ /* 0x000fe20000000000 */
[C---:B------:R-:W-:Y:S01]  /*1450*/  FMUL R28, R31.reuse, -2 ;  /* 0xc00000001f1c7820 */ /* 0x040fe20000400000 */
[----:B------:R-:W-:Y:S01]  /*1460*/  FFMA R14, R31, -8, R14 ;  /* 0xc10000001f0e7823 */ /* 0x000fe2000000000e */
[----:B------:R-:W-:Y:S01]  /*1470*/  FADD R32, R32, -R27 ;  /* 0x8000001b20207221 */ /* 0x000fe20000000000 */
[----:B------:R-:W-:Y:S01]  /*1480*/  FFMA R24, R25, -8, R24 ;  /* 0xc100000019187823 */ /* 0x000fe20000000018 */
[----:B------:R-:W-:Y:S01]  /*1490*/  FFMA R18, R30, 0.125, R35 ;  /* 0x3e0000001e127823 */ /* 0x000fe20000000023 */
[----:B------:R-:W-:Y:S01]  /*14a0*/  FFMA R4, R28, -8, R4 ;  /* 0xc10000001c047823 */ /* 0x000fe20000000004 */
[----:B------:R-:W-:Y:S01]  /*14b0*/  FADD R5, R36, R5 ;  /* 0x0000000524057221 */ /* 0x000fe20000000000 */
[C---:B------:R-:W-:Y:S01]  /*14c0*/  FADD R35, R15.reuse, R15 ;  /* 0x0000000f0f237221 */ /* 0x040fe20000000000 */
[----:B------:R-:W-:Y:S01]  /*14d0*/  FFMA R24, R15, -8, R24 ;  /* 0xc10000000f187823 */ /* 0x000fe20000000018 */
[----:B------:R-:W-:Y:S01]  /*14e0*/  FADD R14, R14, R9 ;  /* 0x000000090e0e7221 */ /* 0x000fe20000000000 */
[----:B------:R-:W-:Y:S01]  /*14f0*/  FFMA R16, R25, 4, R16 ;  /* 0x4080000019107823 */ /* 0x000fe20000000010 */
[----:B------:R-:W-:Y:S01]  /*1500*/  FADD R9, -R17, R32 ;  /* 0x0000002011097221 */ /* 0x000fe20000000100 */
[----:B------:R-:W-:Y:S01]  /*1510*/  FADD R35, R4, -R35 ;  /* 0x8000002304237221 */ /* 0x000fe20000000000 */
[C---:B------:R-:W-:Y:S01]  /*1520*/  FFMA R11, R30.reuse, 0.5, R11 ;  /* 0x3f0000001e0b7823 */ /* 0x040fe2000000000b */
[----:B------:R-:W-:Y:S01]  /*1530*/  FFMA R13, R30, 0.25, R13 ;  /* 0x3e8000001e0d7823 */ /* 0x000fe2000000000d */
[----:B------:R-:W-:Y:S01]  /*1540*/  FADD R4, R2, R9 ;  /* 0x0000000902047221 */ /* 0x000fe20000000000 */
[----:B------:R-:W-:Y:S01]  /*1550*/  FADD R30, R5, R30 ;  /* 0x0000001e051e7221 */ /* 0x000fe20000000000 */
[C---:B------:R-:W-:Y:S01]  /*1560*/  FADD R24, -R17.reuse, R24 ;  /* 0x0000001811187221 */ /* 0x040fe20000000100 */
[----:B------:R-:W-:Y:S01]  /*1570*/  FADD R5, R28, R28 ;  /* 0x0000001c1c057221 */ /* 0x000fe20000000000 */
[----:B------:R-:W-:Y:S01]  /*1580*/  FADD R16, R17, R16 ;  /* 0x0000001011107221 */ /* 0x000fe20000000000 */
[----:B------:R-:W-:Y:S01]  /*1590*/  FMUL R33, R31, 4 ;  /* 0x408000001f217820 */ /* 0x000fe20000400000 */
[----:B------:R-:W-:Y:S01]  /*15a0*/  FADD R17, R14, R17 ;  /* 0x000000110e117221 */ /* 0x000fe20000000000 */
[----:B------:R-:W-:Y:S01]  /*15b0*/  FFMA R4, R7, 0.5, R4 ;  /* 0x3f00000007047823 */ /* 0x000fe20000000004 */
[----:B------:R-:W-:Y:S01]  /*15c0*/  FADD R24, R2, R24 ;  /* 0x0000001802187221 */ /* 0x000fe20000000000 */
[----:B------:R-:W-:Y:S01]  /*15d0*/  FADD R9, R6, R6 ;  /* 0x0000000606097221 */ /* 0x000fe20000000000 */
[----:B------:R-:W-:Y:S01]  /*15e0*/  FADD R5, R0, -R5 ;  /* 0x8000000500057221 */ /* 0x000fe20000000000 */
[----:B------:R-:W-:Y:S01]  /*15f0*/  FADD R16, R2, R16 ;  /* 0x0000001002107221 */ /* 0x000fe20000000000 */
[C-C-:B------:R-:W-:Y:S01]  /*1600*/  FADD R25, R33.reuse, R33.reuse ;  /* 0x0000002121197221 */ /* 0x140fe20000000000 */
[C---:B------:R-:W-:Y:S01]  /*1610*/  FFMA R27, R33.reuse, 4, R8 ;  /* 0x40800000211b7823 */ /* 0x040fe20000000008 */
[----:B------:R-:W-:Y:S01]  /*1620*/  FFMA R0, R33, -8, R10 ;  /* 0xc100000021007823 */ /* 0x000fe2000000000a */
[----:B------:R-:W-:Y:S01]  /*1630*/  FADD R13, R13, R33 ;  /* 0x000000210d0d7221 */ /* 0x000fe20000000000 */
[----:B------:R-:W-:Y:S01]  /*1640*/  FADD R2, R17, R2 ;  /* 0x0000000211027221 */ /* 0x000fe20000000000 */
[----:B------:R-:W-:Y:S01]  /*1650*/  FADD R33, R33, R12 ;  /* 0x0000000c21217221 */ /* 0x000fe20000000000 */
[----:B------:R-:W-:Y:S01]  /*1660*/  FFMA R12, R7, 0.125, R24 ;  /* 0x3e000000070c7823 */ /* 0x000fe20000000018 */
[----:B------:R-:W-:Y:S01]  /*1670*/  FADD R10, R4, -R9 ;  /* 0x80000009040a7221 */ /* 0x000fe20000000000 */
[C---:B------:R-:W-:Y:S01]  /*1680*/  FADD R8, R31.reuse, R31 ;  /* 0x0000001f1f087221 */ /* 0x040fe20000000000 */
[----:B------:R-:W2:Y:S01]  /*1690*/  LDG.E.CONSTANT R4, [R20.64+0x8] ;  /* 0x0000080414047981 */ /* 0x000ea2000c1e9900 */
[----:B------:R-:W-:Y:S01]  /*16a0*/  FFMA R18, R31, -8, R18 ;  /* 0xc10000001f127823 */ /* 0x000fe20000000012 */
[----:B------:R-:W-:Y:S01]  /*16b0*/  FFMA R17, R7, 0.25, R16 ;  /* 0x3e80000007117823 */ /* 0x000fe20000000010 */
[----:B------:R-:W-:Y:S01]  /*16c0*/  FADD R24, R2, R7 ;  /* 0x0000000702187221 */ /* 0x000fe20000000000 */
[----:B------:R-:W-:Y:S01]  /*16d0*/  FADD R31, R30, R31 ;  /* 0x0000001f1e1f7221 */ /* 0x000fe20000000000 */
[C---:B------:R-:W-:Y:S01]  /*16e0*/  FFMA R12, R6.reuse, -8, R12 ;  /* 0xc1000000060c7823 */ /* 0x040fe2000000000c */
[----:B------:R-:W3:Y:S01]  /*16f0*/  LDG.E.CONSTANT R7, [R20.64+0xe4] ;  /* 0x0000e40414077981 */ /* 0x000ee2000c1e9900 */
[----:B------:R-:W-:Y:S01]  /*1700*/  FFMA R17, R6, 4, R17 ;  /* 0x4080000006117823 */ /* 0x000fe20000000011 */
[----:B------:R-:W-:Y:S01]  /*1710*/  FADD R24, R24, R6 ;  /* 0x0000000618187221 */ /* 0x000fe20000000000 */
[----:B------:R-:W-:Y:S01]  /*1720*/  FADD R11, R11, -R8 ;  /* 0x800000080b0b7221 */ /* 0x000fe20000000000 */
[----:B------:R-:W-:Y:S01]  /*1730*/  FFMA R0, R15, 4, R0 ;  /* 0x408000000f007823 */ /* 0x000fe20000000000 */
[----:B------:R-:W4:Y:S01]  /*1740*/  LDG.E.CONSTANT R9, [R20.64+0x4] ;  /* 0x0000040414097981 */ /* 0x000f22000c1e9900 */
[--C-:B------:R-:W-:Y:S01]  /*1750*/  FADD R32, R31, R26.reuse ;  /* 0x0000001a1f207221 */ /* 0x100fe20000000000 */
[----:B------:R-:W-:Y:S01]  /*1760*/  FFMA R29, R28, 4, R29 ;  /* 0x408000001c1d7823 */ /* 0x000fe2000000001d */
[----:B------:R-:W-:Y:S01]  /*1770*/  FADD R25, R34, -R25 ;  /* 0x8000001922197221 */ /* 0x000fe20000000000 */
[----:B------:R-:W5:Y:S01]  /*1780*/  LDG.E.CONSTANT R2, [R20.64+0xc] ;  /* 0x00000c0414027981 */ /* 0x000f62000c1e9900 */
[----:B------:R-:W-:Y:S01]  /*1790*/  FADD R19, -R8, R19 ;  /* 0x0000001308137221 */ /* 0x000fe20000000100 */
[----:B------:R-:W-:Y:S01]  /*17a0*/  FADD R15, R18, R15 ;  /* 0x0000000f120f7221 */ /* 0x000fe20000000000 */
[----:B------:R-:W-:Y:S01]  /*17b0*/  FADD R37, R12, R37 ;  /* 0x000000250c257221 */ /* 0x000fe20000000000 */
[----:B------:R-:W5:Y:S04]  /*17c0*/  LDG.E.CONSTANT R16, [R20.64+0xe8] ;  /* 0x0000e80414107981 */ /* 0x000f68000c1e9900 */
[----:B------:R-:W5:Y:S01]  /*17d0*/  LDG.E.CONSTANT R6, [R20.64+0x1c0] ;  /* 0x0001c00414067981 */ /* 0x000f62000c1e9900 */
[--C-:B------:R-:W-:Y:S01]  /*17e0*/  FADD R18, R5, R26.reuse ;  /* 0x0000001a05127221 */ /* 0x100fe20000000000 */
        /* <DEDUP_REMOVED lines=13> */
[----:B------:R-:W-:Y:S01]  /*18c0*/  FADD R37, R37, R26 ;  /* 0x0000001a25257221 */ /* 0x000fe20000000000 */
[----:B------:R-:W-:Y:S01]  /*18d0*/  FADD R34, R32, R23 ;  /* 0x0000001720227221 */ /* 0x000fe20000000000 */
        /* <DEDUP_REMOVED lines=9> */
[----:B------:R-:W-:Y:S01]  /*1970*/  IMAD.WIDE R22, R22, R3, c[0x0][0x160] ;  /* 0x0000580016167625 */ /* 0x000fe200078e0203 */
[----:B------:R-:W-:-:S05]  /*1980*/  FMNMX R3, RZ, R34, !PT ;  /* 0x00000022ff037209 */ /* 0x000fca0007800000 */
[----:B------:R0:W-:Y:S01]  /*1990*/  STG.E [R22.64], R3 ;  /* 0x0000000316007986 */ /* 0x0001e2000c101904 */
[----:B--2---:R-:W-:Y:S01]  /*19a0*/  FADD R4, R13, R4 ;  /* 0x000000040d047221 */ /* 0x004fe20000000000 */
[----:B---3--:R-:W-:-:S04]  /*19b0*/  FADD R18, R18, R7 ;  /* 0x0000000712127221 */ /* 0x008fc80000000000 */
[----:B------:R-:W-:Y:S01]  /*19c0*/  FMNMX R7, RZ, R4, !PT ;  /* 0x00000004ff077209 */ /* 0x000fe20007800000 */
[----:B----4-:R-:W-:Y:S01]  /*19d0*/  FADD R9, R28, R9 ;  /* 0x000000091c097221 */ /* 0x010fe20000000000 */
[----:B-----5:R-:W-:Y:S01]  /*19e0*/  FADD R2, R15, R2 ;  /* 0x000000020f027221 */ /* 0x020fe20000000000 */
[----:B------:R-:W-:Y:S01]  /*19f0*/  FADD R16, R29, R16 ;  /* 0x000000101d107221 */ /* 0x000fe20000000000 */
[----:B------:R-:W-:Y:S01]  /*1a00*/  FADD R6, R33, R6 ;  /* 0x0000000621067221 */ /* 0x000fe20000000000 */
[----:B------:R1:W-:Y:S01]  /*1a10*/  STG.E [R22.64+0x8], R7 ;  /* 0x0000080716007986 */ /* 0x0003e2000c101904 */
[----:B------:R-:W-:Y:S02]  /*1a20*/  FMNMX R9, RZ, R9, !PT ;  /* 0x00000009ff097209 */ /* 0x000fe40007800000 */
[----:B------:R-:W-:Y:S02]  /*1a30*/  FMNMX R13, RZ, R2, !PT ;  /* 0x00000002ff0d7209 */ /* 0x000fe40007800000 */
[----:B0-----:R-:W-:Y:S01]  /*1a40*/  FMNMX R3, RZ, R16, !PT ;  /* 0x00000010ff037209 */ /* 0x001fe20007800000 */
[----:B------:R0:W-:Y:S01]  /*1a50*/  STG.E [R22.64+0x4], R9 ;  /* 0x0000040916007986 */ /* 0x0001e2000c101904 */
[----:B-1----:R-:W-:Y:S01]  /*1a60*/  FMNMX R7, RZ, R6, !PT ;  /* 0x00000006ff077209 */ /* 0x002fe20007800000 */
        /* <DEDUP_REMOVED lines=9> */
[----:B------:R1:W-:Y:S01]  /*1b00*/  STG.E [R22.64+0xc], R13 ;  /* 0x00000c0d16007986 */ /* 0x0003e2000c101904 */
[----:B------:R-:W-:-:S02]  /*1b10*/  FMNMX R15, RZ, R8, !PT ;  /* 0x00000008ff0f7209 */ /* 0x000fc40007800000 */
[----:B------:R-:W-:Y:S01]  /*1b20*/  FMNMX R19, RZ, R18, !PT ;  /* 0x00000012ff137209 */ /* 0x000fe20007800000 */
[----:B------:R2:W-:Y:S01]  /*1b30*/  STG.E [R22.64+0xe8], R3 ;  /* 0x0000e80316007986 */ /* 0x0005e2000c101904 */
[----:B0-----:R-:W-:Y:S02]  /*1b40*/  FMNMX R9, RZ, R12, !PT ;  /* 0x0000000cff097209 */ /* 0x001fe40007800000 */
[----:B------:R-:W-:Y:S01]  /*1b50*/  FMNMX R27, RZ, R27, !PT ;  /* 0x0000001bff1b7209 */ /* 0x000fe20007800000 */
[----:B------:R0:W-:Y:S01]  /*1b60*/  STG.E [R22.64+0x1c0], R7 ;  /* 0x0001c00716007986 */ /* 0x0001e2000c101904 */
[----:B------:R-:W-:Y:S02]  /*1b70*/  FMNMX R5, RZ, R0, !PT ;  /* 0x00000000ff057209 */ /* 0x000fe40007800000 */
[----:B------:R-:W-:Y:S02]  /*1b80*/  FMNMX R11, RZ, R11, !PT ;  /* 0x0000000bff0b7209 */ /* 0x000fe40007800000 */
[----:B-1----:R-:W-:-:S02]  /*1b90*/  FMNMX R13, RZ, R14, !PT ;  /* 0x0000000eff0d7209 */ /* 0x002fc40007800000 */
[----:B------:R-:W-:Y:S02]  /*1ba0*/  FMNMX R17, RZ, R17, !PT ;  /* 0x00000011ff117209 */ /* 0x000fe40007800000 */
[----:B--2---:R-:W-:Y:S02]  /*1bb0*/  FMNMX R3, RZ, R10, !PT ;  /* 0x0000000aff037209 */ /* 0x004fe40007800000 */
[----:B0-----:R-:W-:Y:S01]  /*1bc0*/  FMNMX R7, RZ, R32, !PT ;  /* 0x00000020ff077209 */ /* 0x001fe20007800000 */
        /* <DEDUP_REMOVED lines=11> */
.L_x_37:
        /* <DEDUP_REMOVED lines=16> */
.L_x_107:


//--------------------- .text.tvmgen_default_fused_nn_contrib_conv2d_winograd_without_weight_transform_add_add_nn_relu_2_kernel --------------------------
	.section	.text.tvmgen_default_fused_nn_contrib_conv2d_winograd_without_weight_transform_add_add_nn_relu_2_kernel,"ax",@progbits
	.sectioninfo	@"SHI_REGISTERS=38"
	.align	128
        .global         tvmgen_default_fused_nn_contrib_conv2d_winograd_without_weight_transform_add_add_nn_relu_2_kernel
        .type           tvmgen_default_fused_nn_contrib_conv2d_winograd_without_weight_transform_add_add_nn_relu_2_kernel,@function
        .size           tvmgen_default_fused_nn_contrib_conv2d_winograd_without_weight_transform_add_add_nn_relu_2_kernel,(.L_x_108 - tvmgen_default_fused_nn_contrib_conv2d_winograd_without_weight_transform_add_add_nn_relu_2_kernel)
        .other          tvmgen_default_fused_nn_contrib_conv2d_winograd_without_weight_transform_add_add_nn_relu_2_kernel,@"STO_CUDA_ENTRY STV_DEFAULT"
tvmgen_default_fused_nn_contrib_conv2d_winograd_without_weight_transform_add_add_nn_relu_2_kernel:
.text.tvmgen_default_fused_nn_contrib_conv2d_winograd_without_weight_transform_add_add_nn_relu_2_kernel:
        /* <DEDUP_REMOVED lines=154> */
.L_x_38:
        /* <DEDUP_REMOVED lines=14> */
.L_x_108:


//--------------------- .text.tvmgen_default_fused_nn_conv2d_add_nn_relu_kernel --------------------------
	.section	.text.tvmgen_default_fused_nn_conv2d_add_nn_relu_kernel,"ax",@progbits
	.sectionflags	@"SHF_BARRIERS=1"
	.sectioninfo	@"SHI_REGISTERS=93"
	.align	128
        .global         tvmgen_default_fused_nn_conv2d_add_nn_relu_kernel
        .type           tvmgen_default_fused_nn_conv2d_add_nn_relu_kernel,@function
        .size           tvmgen_default_fused_nn_conv2d_add_nn_relu_kernel,(.L_x_109 - tvmgen_default_fused_nn_conv2d_add_nn_relu_kernel)
        .other          tvmgen_default_fused_nn_conv2d_add_nn_relu_kernel,@"STO_CUDA_ENTRY STV_DEFAULT"
tvmgen_default_fused_nn_conv2d_add_nn_relu_kernel:
.text.tvmgen_default_fused_nn_conv2d_add_nn_relu_kernel:
[----:B------:R-:W-:Y:S02]  /*0000*/  MOV R1, c[0x0][0x28] ;  /* 0x00000a0000017a02 */ /* 0x000fe40000000f00 */
[----:B------:R-:W0:Y:S01]  /*0010*/  S2R R3, SR_TID.X ;  /* 0x0000000000037919 */ /* 0x000e220000002100 */
[----:B------:R-:W-:Y:S01]  /*0020*/  MOV R2, RZ ;  /* 0x000000ff00027202 */ /* 0x000fe20000000f00 */
[----:B------:R-:W-:Y:S01]  /*0030*/  CS2R R66, SRZ ;  /* 0x0000000000427805 */ /* 0x000fe2000001ff00 */
[----:B------:R-:W-:Y:S01]  /*0040*/  MOV R4, RZ ;  /* 0x000000ff00047202 */ /* 0x000fe20000000f00 */
[----:B------:R-:W1:Y:S01]  /*0050*/  S2R R69, SR_TID.Z ;  /* 0x0000000000457919 */ /* 0x000e620000002300 */
[----:B------:R-:W-:Y:S01]  /*0060*/  MOV R6, RZ ;  /* 0x000000ff00067202 */ /* 0x000fe20000000f00 */
[----:B------:R-:W-:Y:S01]  /*0070*/  CS2R R64, SRZ ;  /* 0x0000000000407805 */ /* 0x000fe2000001ff00 */
[----:B------:R-:W-:Y:S01]  /*0080*/  MOV R8, RZ ;  /* 0x000000ff00087202 */ /* 0x000fe20000000f00 */
[----:B------:R-:W-:Y:S01]  /*0090*/  CS2R R62, SRZ ;  /* 0x00000000003e7805 */ /* 0x000fe2000001ff00 */
[----:B------:R-:W-:Y:S01]  /*00a0*/  MOV R10, RZ ;  /* 0x000000ff000a7202 */ /* 0x000fe20000000f00 */
[----:B------:R-:W-:Y:S01]  /*00b0*/  CS2R R60, SRZ ;  /* 0x00000000003c7805 */ /* 0x000fe2000001ff00 */
[----:B------:R-:W-:Y:S01]  /*00c0*/  MOV R74, 0x38 ;  /* 0x00000038004a7802 */ /* 0x000fe20000000f00 */
        /* <DEDUP_REMOVED lines=12> */
[C---:B0-----:R-:W-:Y:S01]  /*0190*/  IMAD.HI R0, R3.reuse, -0x6db6db6d, R2 ;  /* 0x9249249303007827 */ /* 0x041fe200078e0202 */
[----:B------:R-:W-:Y:S01]  /*01a0*/  SHF.L.U32 R5, R3, 0x2, RZ ;  /* 0x0000000203057819 */ /* 0x000fe200000006ff */
[----:B------:R-:W-:Y:S01]  /*01b0*/  CS2R R36, SRZ ;  /* 0x0000000000247805 */ /* 0x000fe2000001ff00 */
[----:B------:R-:W-:Y:S01]  /*01c0*/  CS2R R34, SRZ ;  /* 0x0000000000227805 */ /* 0x000fe2000001ff00 */
[----:B------:R-:W-:Y:S01]  /*01d0*/  CS2R R32, SRZ ;  /* 0x0000000000207805 */ /* 0x000fe2000001ff00 */
[----:B------:R-:W-:Y:S01]  /*01e0*/  SHF.R.U32.HI R11, RZ, 0x1f, R0 ;  /* 0x0000001fff0b7819 */ /* 0x000fe20000011600 */
[C---:B------:R-:W-:Y:S01]  /*01f0*/  IMAD.HI R71, R5.reuse, -0x6db6db6d, R4 ;  /* 0x9249249305477827 */ /* 0x040fe200078e0204 */
[C---:B------:R-:W-:Y:S01]  /*0200*/  IADD3 R7, R5.reuse, 0x1, RZ ;  /* 0x0000000105077810 */ /* 0x040fe20007ffe0ff */
[----:B------:R-:W-:Y:S01]  /*0210*/  CS2R R30, SRZ ;  /* 0x00000000001e7805 */ /* 0x000fe2000001ff00 */
[----:B------:R-:W-:Y:S01]  /*0220*/  LEA.HI.SX32 R0, R0, R11, 0x1d ;  /* 0x0000000b00007211 */ /* 0x000fe200078feaff */
[----:B------:R-:W-:Y:S01]  /*0230*/  CS2R R28, SRZ ;  /* 0x00000000001c7805 */ /* 0x000fe2000001ff00 */
[----:B------:R-:W-:Y:S01]  /*0240*/  IADD3 R9, R5, 0x2, RZ ;  /* 0x0000000205097810 */ /* 0x000fe20007ffe0ff */
[----:B------:R-:W-:Y:S01]  /*0250*/  IMAD.HI R73, R7, -0x6db6db6d, R6 ;  /* 0x9249249307497827 */ /* 0x000fe200078e0206 */
[----:B------:R-:W-:Y:S01]  /*0260*/  IADD3 R11, R5, 0x3, RZ ;  /* 0x00000003050b7810 */ /* 0x000fe20007ffe0ff */
[----:B------:R-:W-:Y:S01]  /*0270*/  CS2R R26, SRZ ;  /* 0x00000000001a7805 */ /* 0x000fe2000001ff00 */
[----:B------:R-:W-:Y:S01]  /*0280*/  SHF.R.U32.HI R4, RZ, 0x1f, R71 ;  /* 0x0000001fff047819 */ /* 0x000fe20000011647 */
[----:B------:R-:W-:Y:S01]  /*0290*/  IMAD.HI R75, R9, -0x6db6db6d, R8 ;  /* 0x92492493094b7827 */ /* 0x000fe200078e0208 */
[----:B-1----:R-:W-:Y:S01]  /*02a0*/  IADD3 R0, R0, R69, RZ ;  /* 0x0000004500007210 */ /* 0x002fe20007ffe0ff */
[----:B------:R-:W-:Y:S01]  /*02b0*/  CS2R R24, SRZ ;  /* 0x0000000000187805 */ /* 0x000fe2000001ff00 */
[----:B------:R-:W-:Y:S01]  /*02c0*/  LEA.HI.SX32 R71, R71, R4, 0x1e ;  /* 0x0000000447477211 */ /* 0x000fe200078ff2ff */
[----:B------:R-:W-:Y:S01]  /*02d0*/  IMAD.HI R77, R11, -0x6db6db6d, R10 ;  /* 0x924924930b4d7827 */ /* 0x000fe200078e020a */
[----:B------:R-:W-:Y:S01]  /*02e0*/  SHF.R.U32.HI R4, RZ, 0x1f, R73 ;  /* 0x0000001fff047819 */ /* 0x000fe20000011649 */
[----:B------:R-:W-:Y:S01]  /*02f0*/  CS2R R22, SRZ ;  /* 0x0000000000167805 */ /* 0x000fe2000001ff00 */
[----:B------:R-:W-:Y:S01]  /*0300*/  SHF.R.U32.HI R6, RZ, 0x1f, R75 ;  /* 0x0000001fff067819 */ /* 0x000fe2000001164b */
[----:B------:R-:W-:Y:S01]  /*0310*/  CS2R R20, SRZ ;  /* 0x0000000000147805 */ /* 0x000fe2000001ff00 */
[----:B------:R-:W-:Y:S01]  /*0320*/  SHF.R.U32.HI R8, RZ, 0x1f, R77 ;  /* 0x0000001fff087819 */ /* 0x000fe2000001164d */
[----:B------:R-:W-:Y:S01]  /*0330*/  CS2R R18, SRZ ;  /* 0x0000000000127805 */ /* 0x000fe2000001ff00 */
[----:B------:R-:W-:Y:S01]  /*0340*/  LEA.HI.SX32 R73, R73, R4, 0x1e ;  /* 0x0000000449497211 */ /* 0x000fe200078ff2ff */
[----:B------:R-:W-:Y:S01]  /*0350*/  CS2R R16, SRZ ;  /* 0x0000000000107805 */ /* 0x000fe2000001ff00 */
[----:B------:R-:W-:Y:S01]  /*0360*/  LEA.HI.SX32 R75, R75, R6, 0x1e ;  /* 0x000000064b4b7211 */ /* 0x000fe200078ff2ff */
[----:B------:R-:W-:Y:S01]  /*0370*/  CS2R R14, SRZ ;  /* 0x00000000000e7805 */ /* 0x000fe2000001ff00 */
[----:B------:R-:W-:Y:S01]  /*0380*/  LEA.HI.SX32 R77, R77, R8, 0x1e ;  /* 0x000000084d4d7211 */ /* 0x000fe200078ff2ff */
[----:B------:R-:W-:Y:S01]  /*0390*/  IMAD R74, R69, R74, 0x394 ;  /* 0x00000394454a7424 */ /* 0x000fe200078e024a */
[----:B------:R-:W-:Y:S01]  /*03a0*/  ISETP.GE.AND P0, PT, R0, 0x8, PT ;  /* 0x000000080000780c */ /* 0x000fe20003f06270 */
[----:B------:R-:W-:Y:S01]  /*03b0*/  IMAD R76, R71, -0x7, R5 ;  /* 0xfffffff9474c7824 */ /* 0x000fe200078e0205 */
[----:B------:R-:W-:Y:S01]  /*03c0*/  MOV R0, RZ ;  /* 0x000000ff00007202 */ /* 0x000fe20000000f00 */
[----:B------:R-:W-:Y:S01]  /*03d0*/  IMAD R78, R73, -0x7, R7 ;  /* 0xfffffff9494e7824 */ /* 0x000fe200078e0207 */
[----:B------:R-:W-:Y:S01]  /*03e0*/  ISETP.LT.AND P0, PT, R3, 0xe, !P0 ;  /* 0x0000000e0300780c */ /* 0x000fe20004701270 */
[----:B------:R-:W-:Y:S01]  /*03f0*/  IMAD R79, R75, -0x7, R9 ;  /* 0xfffffff94b4f7824 */ /* 0x000fe200078e0209 */
[----:B------:R-:W-:Y:S01]  /*0400*/  MOV R68, RZ ;  /* 0x000000ff00447202 */ /* 0x000fe20000000f00 */
[----:B------:R-:W-:Y:S01]  /*0410*/  IMAD R80, R77, -0x7, R11 ;  /* 0xfffffff94d507824 */ /* 0x000fe200078e020b */
[----:B------:R-:W-:-:S02]  /*0420*/  ULDC.64 UR6, c[0x0][0x118] ;  /* 0x0000460000067ab9 */ /* 0x000fc40000000a00 */
.L_x_52:
[----:B------:R-:W-:-:S07]  /*0430*/  MOV R81, RZ ;  /* 0x000000ff00517202 */ /* 0x000fce0000000f00 */
.L_x_51:
[----:B------:R-:W0:Y:S01]  /*0440*/  S2R R70, SR_CTAID.Y ;  /* 0x0000000000467919 */ /* 0x000e220000002600 */
[----:B------:R-:W-:Y:S03]  /*0450*/  BSSY B0, `(.L_x_39) ;  /* 0x0000030000007945 */ /* 0x000fe60003800000 */
[----:B------:R-:W-:Y:S01]  /*0460*/  BAR.SYNC.DEFER_BLOCKING 0x0 ;  /* 0x0000000000007b1d */ /* 0x000fe20000010000 */
[----:B0-----:R-:W-:-:S04]  /*0470*/  LEA R4, R70, R81, 0x1 ;  /* 0x0000005146047211 */ /* 0x001fc800078e08ff */
[----:B------:R-:W-:-:S04]  /*0480*/  IADD3 R4, R4, -0x3, RZ ;  /* 0xfffffffd04047810 */ /* 0x000fc80007ffe0ff */
[----:B------:R-:W-:-:S13]  /*0490*/  ISETP.GE.U32.AND P1, PT, R4, 0xe0, PT ;  /* 0x000000e00400780c */ /* 0x000fda0003f26070 */
[----:B------:R-:W-:Y:S05]  /*04a0*/  @!P1 BRA `(.L_x_40) ;  /* 0x000000a000009947 */ /* 0x000fea0003800000 */
[C---:B------:R-:W-:Y:S02]  /*04b0*/  SHF.L.U32 R4, R3.reuse, 0x1, RZ ;  /* 0x0000000103047819 */ /* 0x040fe400000006ff */
[----:B------:R-:W-:-:S03]  /*04c0*/  ISETP.GT.AND P1, PT, R3, 0xe, PT ;  /* 0x0000000e0300780c */ /* 0x000fc60003f24270 */
[----:B------:R-:W-:-:S05]  /*04d0*/  IMAD R4, R69, 0x1d, R4 ;  /* 0x0000001d45047824 */ /* 0x000fca00078e0204 */
[----:B------:R-:W-:-:S13]  /*04e0*/  ISETP.GT.OR P1, PT, R4, 0xe4, P1 ;  /* 0x000000e40400780c */ /* 0x000fda0000f24670 */
[----:B------:R0:W-:Y:S01]  /*04f0*/  @!P1 STS [R4.X4], RZ ;  /* 0x000000ff04009388 */ /* 0x0001e20000004800 */
[----:B------:R-:W-:-:S04]  /*0500*/  ISETP.GT.AND P1, PT, R3, 0xd, PT ;  /* 0x0000000d0300780c */ /* 0x000fc80003f24270 */
[----:B------:R-:W-:-:S13]  /*0510*/  ISETP.GT.OR P1, PT, R4, 0xe3, P1 ;  /* 0x000000e30400780c */ /* 0x000fda0000f24670 */
[----:B------:R-:W-:Y:S05]  /*0520*/  @P1 BRA `(.L_x_41) ;  /* 0x0000022000001947 */ /* 0x000fea0003800000 */
[----:B0-----:R0:W-:Y:S01]  /*0530*/  STS [R4.X4+0x4], RZ ;  /* 0x000004ff04007388 */ /* 0x0011e20000004800 */
[----:B------:R-:W-:Y:S05]  /*0540*/  BRA `(.L_x_41) ;  /* 0x0000020000007947 */ /* 0x000fea0003800000 */
.L_x_40:
[C---:B------:R-:W-:Y:S01]  /*0550*/  SHF.L.U32 R4, R3.reuse, 0x1, RZ ;  /* 0x0000000103047819 */ /* 0x040fe200000006ff */
[----:B------:R-:W-:Y:S01]  /*0560*/  BSSY B1, `(.L_x_42) ;  /* 0x0000013000017945 */ /* 0x000fe20003800000 */
[----:B------:R-:W-:-:S03]  /*0570*/  ISETP.GT.AND P1, PT, R3, 0xe, PT ;  /* 0x0000000e0300780c */ /* 0x000fc60003f24270 */
[----:B------:R-:W-:-:S04]  /*0580*/  IMAD R7, R69, 0x1d, R4 ;  /* 0x0000001d45077824 */ /* 0x000fc800078e0204 */
[----:B------:R-:W-:Y:S01]  /*0590*/  IMAD R4, R70, 0x1c0, R7 ;  /* 0x000001c046047824 */ /* 0x000fe200078e0207 */
[----:B------:R-:W-:-:S04]  /*05a0*/  ISETP.GT.OR P1, PT, R7, 0xe4, P1 ;  /* 0x000000e40700780c */ /* 0x000fc80000f24670 */
[----:B------:R-:W-:-:S05]  /*05b0*/  IADD3 R5, R4, -0x2a3, RZ ;  /* 0xfffffd5d04057810 */ /* 0x000fca0007ffe0ff */
[----:B------:R-:W-:Y:S01]  /*05c0*/  IMAD R4, R72, 0xc400, R5 ;  /* 0x0000c40048047824 */ /* 0x000fe200078e0205 */
[----:B------:R-:W-:-:S03]  /*05d0*/  MOV R5, 0x4 ;  /* 0x0000000400057802 */ /* 0x000fc60000000f00 */
[----:B------:R-:W-:-:S04]  /*05e0*/  IMAD R4, R81, 0xe0, R4 ;  /* 0x000000e051047824 */ /* 0x000fc800078e0204 */
[----:B------:R-:W-:Y:S01]  /*05f0*/  IMAD.WIDE R4, R4, R5, c[0x0][0x168] ;  /* 0x00005a0004047625 */ /* 0x000fe200078e0205 */
[----:B------:R-:W-:Y:S05]  /*0600*/  @P1 BRA `(.L_x_43) ;  /* 0x0000008000001947 */ /* 0x000fea0003800000 */
[----:B------:R-:W-:Y:S01]  /*0610*/  IADD3 R6, R7, -0x3, RZ ;  /* 0xfffffffd07067810 */ /* 0x000fe20007ffe0ff */
[----:B------:R-:W-:Y:S03]  /*0620*/  BSSY B2, `(.L_x_44) ;  /* 0x0000005000027945 */ /* 0x000fe60003800000 */
[----:B------:R-:W-:Y:S02]  /*0630*/  ISETP.GT.U32.AND P1, PT, R6, 0xdf, PT ;  /* 0x000000df0600780c */ /* 0x000fe40003f24070 */
[----:B------:R-:W-:-:S11]  /*0640*/  MOV R6, RZ ;  /* 0x000000ff00067202 */ /* 0x000fd60000000f00 */
[----:B------:R-:W-:Y:S05]  /*0650*/  @P1 BRA `(.L_x_45) ;  /* 0x0000001000001947 */ /* 0x000fea0003800000 */
[----:B------:R0:W5:Y:S02]  /*0660*/  LDG.E.CONSTANT R6, [R4.64] ;  /* 0x0000000604067981 */ /* 0x000164000c1e9900 */
.L_x_45:
[----:B------:R-:W-:Y:S05]  /*0670*/  BSYNC B2 ;  /* 0x0000000000027941 */ /* 0x000fea0003800000 */
.L_x_44:
[----:B-----5:R1:W-:Y:S02]  /*0680*/  STS [R7.X4], R6 ;  /* 0x0000000607007388 */ /* 0x0203e40000004800 */
.L_x_43:
[----:B------:R-:W-:Y:S05]  /*0690*/  BSYNC B1 ;  /* 0x0000000000017941 */ /* 0x000fea0003800000 */
.L_x_42:
[----:B------:R-:W-:-:S04]  /*06a0*/  ISETP.GT.AND P1, PT, R3, 0xd, PT ;  /* 0x0000000d0300780c */ /* 0x000fc80003f24270 */
[----:B------:R-:W-:-:S13]  /*06b0*/  ISETP.GT.OR P1, PT, R7, 0xe3, P1 ;  /* 0x000000e30700780c */ /* 0x000fda0000f24670 */
[----:B------:R-:W-:Y:S05]  /*06c0*/  @P1 BRA `(.L_x_41) ;  /* 0x0000008000001947 */ /* 0x000fea0003800000 */
[----:B-1----:R-:W-:Y:S01]  /*06d0*/  IADD3 R6, R7, -0x2, RZ ;  /* 0xfffffffe07067810 */ /* 0x002fe20007ffe0ff */
[----:B------:R-:W-:Y:S03]  /*06e0*/  BSSY B1, `(.L_x_46) ;  /* 0x0000005000017945 */ /* 0x000fe60003800000 */
[----:B------:R-:W-:Y:S02]  /*06f0*/  ISETP.GT.U32.AND P1, PT, R6, 0xdf, PT ;  /* 0x000000df0600780c */ /* 0x000fe40003f24070 */
[----:B------:R-:W-:-:S11]  /*0700*/  MOV R6, RZ ;  /* 0x000000ff00067202 */ /* 0x000fd60000000f00 */
[----:B------:R-:W-:Y:S05]  /*0710*/  @P1 BRA `(.L_x_47) ;  /* 0x0000001000001947 */ /* 0x000fea0003800000 */
[----:B------:R1:W5:Y:S02]  /*0720*/  LDG.E.CONSTANT R6, [R4.64+0x4] ;  /* 0x0000040604067981 */ /* 0x000364000c1e9900 */
.L_x_47:
[----:B------:R-:W-:Y:S05]  /*0730*/  BSYNC B1 ;  /* 0x0000000000017941 */ /* 0x000fea0003800000 */
.L_x_46:
[----:B-----5:R2:W-:Y:S02]  /*0740*/  STS [R7.X4+0x4], R6 ;  /* 0x0000040607007388 */ /* 0x0205e40000004800 */
.L_x_41:
[----:B0-----:R-:W-:Y:S05]  /*0750*/  BSYNC B0 ;  /* 0x0000000000007941 */ /* 0x001fea0003800000 */
.L_x_39:
[----:B------:R-:W-:Y:S01]  /*0760*/  BSSY B0, `(.L_x_48) ;  /* 0x000001b000007945 */ /* 0x000fe20003800000 */
[----:B------:R-:W-:Y:S05]  /*0770*/  @!P0 BRA `(.L_x_49) ;  /* 0x0000019000008947 */ /* 0x000fea0003800000 */
[----:B-1----:R-:W-:Y:S01]  /*0780*/  IMAD R4, R69, 0x18, R72 ;  /* 0x0000001845047824 */ /* 0x002fe200078e0248 */
[----:B------:R-:W-:-:S03]  /*0790*/  MOV R9, 0x4 ;  /* 0x0000000400097802 */ /* 0x000fc60000000f00 */
[----:B------:R-:W-:-:S05]  /*07a0*/  IMAD R4, R4, 0x7, R81 ;  /* 0x0000000704047824 */ /* 0x000fca00078e0251 */
[----:B------:R-:W-:-:S04]  /*07b0*/  LEA R5, R4, -R4, 0x3 ;  /* 0x8000000404057211 */ /* 0x000fc800078e18ff */
[-C--:B--2---:R-:W-:Y:S02]  /*07c0*/  IADD3 R6, R78, R5.reuse, RZ ;  /* 0x000000054e067210 */ /* 0x084fe40007ffe0ff */
[-C--:B------:R-:W-:Y:S02]  /*07d0*/  IADD3 R8, R79, R5.reuse, RZ ;  /* 0x000000054f087210 */ /* 0x080fe40007ffe0ff */
[-C--:B------:R-:W-:Y:S01]  /*07e0*/  IADD3 R4, R76, R5.reuse, RZ ;  /* 0x000000054c047210 */ /* 0x080fe20007ffe0ff */
[----:B------:R-:W-:Y:S01]  /*07f0*/  IMAD R10, R73, 0x93, R6 ;  /* 0x00000093490a7824 */ /* 0x000fe200078e0206 */
[----:B------:R-:W-:Y:S01]  /*0800*/  IADD3 R12, R80, R5, RZ ;  /* 0x00000005500c7210 */ /* 0x000fe20007ffe0ff */
[----:B------:R-:W-:Y:S02]  /*0810*/  IMAD R5, R75, 0x93, R8 ;  /* 0x000000934b057824 */ /* 0x000fe400078e0208 */
[----:B------:R-:W-:Y:S02]  /*0820*/  IMAD R6, R71, 0x93, R4 ;  /* 0x0000009347067824 */ /* 0x000fe400078e0204 */
[----:B------:R-:W-:-:S02]  /*0830*/  IMAD R8, R77, 0x93, R12 ;  /* 0x000000934d087824 */ /* 0x000fc400078e020c */
[----:B------:R-:W-:-:S04]  /*0840*/  IMAD.WIDE R10, R10, R9, c[0x0][0x170] ;  /* 0x00005c000a0a7625 */ /* 0x000fc800078e0209 */
[-C--:B------:R-:W-:Y:S01]  /*0850*/  IMAD.WIDE R4, R5, R9.reuse, c[0x0][0x170] ;  /* 0x00005c0005047625 */ /* 0x080fe200078e0209 */
[----:B------:R-:W2:Y:S03]  /*0860*/  LDG.E.CONSTANT R12, [R10.64] ;  /* 0x000000060a0c7981 */ /* 0x000ea6000c1e9900 */
[-C--:B------:R-:W-:Y:S01]  /*0870*/  IMAD.WIDE R6, R6, R9.reuse, c[0x0][0x170] ;  /* 0x00005c0006067625 */ /* 0x080fe200078e0209 */
[----:B------:R-:W2:Y:S03]  /*0880*/  LDG.E.CONSTANT R13, [R4.64] ;  /* 0x00000006040d7981 */ /* 0x000ea6000c1e9900 */
[----:B------:R-:W-:Y:S02]  /*0890*/  IMAD.WIDE R8, R8, R9, c[0x0][0x170] ;  /* 0x00005c0008087625 */ /* 0x000fe400078e0209 */
[----:B------:R-:W3:Y:S04]  /*08a0*/  LDG.E.CONSTANT R6, [R6.64] ;  /* 0x0000000606067981 */ /* 0x000ee8000c1e9900 */
[----:B------:R-:W4:Y:S01]  /*08b0*/  LDG.E.CONSTANT R8, [R8.64] ;  /* 0x0000000608087981 */ /* 0x000f22000c1e9900 */
[----:B------:R-:W-:-:S05]  /*08c0*/  IMAD R83, R69, 0xe, R3 ;  /* 0x0000000e45537824 */ /* 0x000fca00078e0203 */
[----:B------:R-:W-:-:S05]  /*08d0*/  SHF.L.U32 R83, R83, 0x2, RZ ;  /* 0x0000000253537819 */ /* 0x000fca00000006ff */
[----:B--2---:R0:W-:Y:S04]  /*08e0*/  STS.64 [R83.X4+0x398], R12 ;  /* 0x0003980c53007388 */ /* 0x0041e80000004a00 */
[----:B---3--:R0:W-:Y:S04]  /*08f0*/  STS [R83.X4+0x394], R6 ;  /* 0x0003940653007388 */ /* 0x0081e80000004800 */
[----:B----4-:R0:W-:Y:S02]  /*0900*/  STS [R83.X4+0x3a0], R8 ;  /* 0x0003a00853007388 */ /* 0x0101e40000004800 */
.L_x_49:
[----:B------:R-:W-:Y:S05]  /*0910*/  BSYNC B0 ;  /* 0x0000000000007941 */ /* 0x000fea0003800000 */
.L_x_48:
[----:B------:R-:W-:Y:S01]  /*0920*/  BAR.SYNC.DEFER_BLOCKING 0x0 ;  /* 0x0000000000007b1d */ /* 0x000fe20000010000 */
[----:B-1----:R-:W-:-:S05]  /*0930*/  LEA R4, R3, 0x180, 0x3 ;  /* 0x0000018003047811 */ /* 0x002fca00078e18ff */
[----:B------:R-:W-:Y:S02]  /*0940*/  UMOV UR4, 0x300 ;  /* 0x0000030000047882 */ /* 0x000fe40000000000 */
.L_x_50:
[----:B------:R-:W-:Y:S04]  /*0950*/  LDS R5, [R74+UR4+-0x300] ;  /* 0xfffd00044a057984 */ /* 0x000fe80008000800 */
[----:B--2---:R-:W1:Y:S04]  /*0960*/  LDS R7, [R4+-0x180] ;  /* 0xfffe800004077984 */ /* 0x004e680000000800 */
[----:B0-----:R-:W0:Y:S04]  /*0970*/  LDS R6, [R4+-0x100] ;  /* 0xffff000004067984 */ /* 0x001e280000000800 */
[----:B------:R-:W2:Y:S04]  /*0980*/  LDS R8, [R4+-0x80] ;  /* 0xffff800004087984 */ /* 0x000ea80000000800 */
[----:B------:R-:W3:Y:S04]  /*0990*/  LDS R10, [R4] ;  /* 0x00000000040a7984 */ /* 0x000ee80000000800 */
[----:B------:R-:W4:Y:S04]  /*09a0*/  LDS R12, [R4+0x80] ;  /* 0x00008000040c7984 */ /* 0x000f280000000800 */
[----:B------:R-:W5:Y:S04]  /*09b0*/  LDS R82, [R4+0x100] ;  /* 0x0001000004527984 */ /* 0x000f680000000800 */
[----:B------:R1:W5:Y:S04]  /*09c0*/  LDS R84, [R4+0x180] ;  /* 0x0001800004547984 */ /* 0x0003680000000800 */
[----:B------:R-:W5:Y:S04]  /*09d0*/  LDS R9, [R74+UR4+-0x140] ;  /* 0xfffec0044a097984 */ /* 0x000f680008000800 */
[----:B------:R-:W5:Y:S01]  /*09e0*/  LDS R11, [R74+UR4+0x80] ;  /* 0x000080044a0b7984 */ /* 0x000f620008000800 */
[----:B-1----:R-:W-:-:S03]  /*09f0*/  IADD3 R4, R4, 0x4, RZ ;  /* 0x0000000404047810 */ /* 0x002fc60007ffe0ff */
[----:B------:R-:W1:Y:S04]  /*0a00*/  LDS R13, [R74+UR4+0x240] ;  /* 0x000240044a0d7984 */ /* 0x000e680008000800 */
[----:B------:R-:W1:Y:S01]  /*0a10*/  LDS R83, [R74+UR4+-0x2e4] ;  /* 0xfffd1c044a537984 */ /* 0x000e620008000800 */
[----:B------:R-:W-:-:S03]  /*0a20*/  FFMA R68, R5, R7, R68 ;  /* 0x0000000705447223 */ /* 0x000fc60000000044 */
[----:B------:R-:W1:Y:S01]  /*0a30*/  LDS R86, [R74+UR4+-0x124] ;  /* 0xfffedc044a567984 */ /* 0x000e620008000800 */
[----:B0-----:R-:W-:-:S03]  /*0a40*/  FFMA R14, R5, R6, R14 ;  /* 0x00000006050e7223 */ /* 0x001fc6000000000e */
[----:B------:R-:W0:Y:S01]  /*0a50*/  LDS R88, [R74+UR4+0x9c] ;  /* 0x00009c044a587984 */ /* 0x000e220008000800 */
[----:B--2---:R-:W-:-:S03]  /*0a60*/  FFMA R16, R5, R8, R16 ;  /* 0x0000000805107223 */ /* 0x004fc60000000010 */
[----:B------:R-:W2:Y:S01]  /*0a70*/  LDS R90, [R74+UR4+0x25c] ;  /* 0x00025c044a5a7984 */ /* 0x000ea20008000800 */
[----:B------:R-:W-:Y:S01]  /*0a80*/  UIADD3 UR4, UR4, 0x4, URZ ;  /* 0x0000000404047890 */ /* 0x000fe2000fffe03f */
[C---:B---3--:R-:W-:Y:S01]  /*0a90*/  FFMA R18, R5.reuse, R10, R18 ;  /* 0x0000000a05127223 */ /* 0x048fe20000000012 */
[C---:B----4-:R-:W-:Y:S02]  /*0aa0*/  FFMA R20, R5.reuse, R12, R20 ;  /* 0x0000000c05147223 */ /* 0x050fe40000000014 */
[----:B------:R-:W-:Y:S01]  /*0ab0*/  UISETP.NE.AND UP0, UPT, UR4, 0x31c, UPT ;  /* 0x0000031c0400788c */ /* 0x000fe2000bf05270 */
[----:B-----5:R-:W-:-:S05]  /*0ac0*/  FFMA R22, R5, R82, R22 ;  /* 0x0000005205167223 */ /* 0x020fca0000000016 */
[----:B------:R-:W-:Y:S01]  /*0ad0*/  PLOP3.LUT P1, PT, PT, PT, UP0, 0x80, 0x0 ;  /* 0x000000000000781c */ /* 0x000fe20003f2f008 */
[----:B------:R-:W-:Y:S01]  /*0ae0*/  FFMA R24, R5, R84, R24 ;  /* 0x0000005405187223 */ /* 0x000fe20000000018 */
[----:B------:R-:W-:Y:S01]  /*0af0*/  FFMA R26, R7, R9, R26 ;  /* 0x00000009071a7223 */ /* 0x000fe2000000001a */
[C---:B------:R-:W-:Y:S01]  /*0b00*/  FFMA R28, R9.reuse, R6, R28 ;  /* 0x00000006091c7223 */ /* 0x040fe2000000001c */
[C---:B------:R-:W-:Y:S01]  /*0b10*/  FFMA R30, R9.reuse, R8, R30 ;  /* 0x00000008091e7223 */ /* 0x040fe2000000001e */
[C---:B------:R-:W-:Y:S01]  /*0b20*/  FFMA R32, R9.reuse, R10, R32 ;  /* 0x0000000a09207223 */ /* 0x040fe20000000020 */
[C---:B------:R-:W-:Y:S01]  /*0b30*/  FFMA R34, R9.reuse, R12, R34 ;  /* 0x0000000c09227223 */ /* 0x040fe20000000022 */
[C---:B------:R-:W-:Y:S01]  /*0b40*/  FFMA R36, R9.reuse, R82, R36 ;  /* 0x0000005209247223 */ /* 0x040fe20000000024 */
        /* <DEDUP_REMOVED lines=8> */
[----:B-1----:R-:W-:Y:S01]  /*0bd0*/  FFMA R54, R7, R13, R54 ;  /* 0x0000000d07367223 */ /* 0x002fe20000000036 */
[C---:B------:R-:W-:Y:S01]  /*0be0*/  FFMA R56, R13.reuse, R6, R56 ;  /* 0x000000060d387223 */ /* 0x040fe20000000038 */
[C---:B------:R-:W-:Y:S01]  /*0bf0*/  FFMA R58, R13.reuse, R8, R58 ;  /* 0x000000080d3a7223 */ /* 0x040fe2000000003a */
[C---:B------:R-:W-:Y:S01]  /*0c00*/  FFMA R60, R13.reuse, R10, R60 ;  /* 0x0000000a0d3c7223 */ /* 0x040fe2000000003c */
[C---:B------:R-:W-:Y:S01]  /*0c10*/  FFMA R62, R13.reuse, R12, R62 ;  /* 0x0000000c0d3e7223 */ /* 0x040fe2000000003e */
[C---:B------:R-:W-:Y:S01]  /*0c20*/  FFMA R64, R13.reuse, R82, R64 ;  /* 0x000000520d407223 */ /* 0x040fe20000000040 */
[----:B------:R-:W-:Y:S01]  /*0c30*/  FFMA R66, R13, R84, R66 ;  /* 0x000000540d427223 */ /* 0x000fe20000000042 */
[CC--:B------:R-:W-:Y:S01]  /*0c40*/  FFMA R0, R7.reuse, R83.reuse, R0 ;  /* 0x0000005307007223 */ /* 0x0c0fe20000000000 */
[-C--:B------:R-:W-:Y:S01]  /*0c50*/  FFMA R15, R6, R83.reuse, R15 ;  /* 0x00000053060f7223 */ /* 0x080fe2000000000f */
[-C--:B------:R-:W-:Y:S01]  /*0c60*/  FFMA R17, R8, R83.reuse, R17 ;  /* 0x0000005308117223 */ /* 0x080fe20000000011 */
[-C--:B------:R-:W-:Y:S01]  /*0c70*/  FFMA R19, R10, R83.reuse, R19 ;  /* 0x000000530a137223 */ /* 0x080fe20000000013 */
[-C--:B------:R-:W-:Y:S01]  /*0c80*/  FFMA R21, R12, R83.reuse, R21 ;  /* 0x000000530c157223 */ /* 0x080fe20000000015 */
[-C--:B------:R-:W-:Y:S01]  /*0c90*/  FFMA R23, R82, R83.reuse, R23 ;  /* 0x0000005352177223 */ /* 0x080fe20000000017 */
        /* <DEDUP_REMOVED lines=8> */
[CC--:B0-----:R-:W-:Y:S01]  /*0d20*/  FFMA R41, R7.reuse, R88.reuse, R41 ;  /* 0x0000005807297223 */ /* 0x0c1fe20000000029 */
[-C--:B------:R-:W-:Y:S01]  /*0d30*/  FFMA R43, R6, R88.reuse, R43 ;  /* 0x00000058062b7223 */ /* 0x080fe2000000002b */
[-C--:B------:R-:W-:Y:S01]  /*0d40*/  FFMA R45, R8, R88.reuse, R45 ;  /* 0x00000058082d7223 */ /* 0x080fe2000000002d */
[-C--:B------:R-:W-:Y:S01]  /*0d50*/  FFMA R47, R10, R88.reuse, R47 ;  /* 0x000000580a2f7223 */ /* 0x080fe2000000002f */
[-C--:B------:R-:W-:Y:S01]  /*0d60*/  FFMA R49, R12, R88.reuse, R49 ;  /* 0x000000580c317223 */ /* 0x080fe20000000031 */
[-C--:B------:R-:W-:Y:S01]  /*0d70*/  FFMA R51, R82, R88.reuse, R51 ;  /* 0x0000005852337223 */ /* 0x080fe20000000033 */
[----:B------:R-:W-:Y:S01]  /*0d80*/  FFMA R53, R84, R88, R53 ;  /* 0x0000005854357223 */ /* 0x000fe20000000035 */
[-C--:B--2---:R-:W-:Y:S01]  /*0d90*/  FFMA R55, R7, R90.reuse, R55 ;  /* 0x0000005a07377223 */ /* 0x084fe20000000037 */
[-C--:B------:R-:W-:Y:S01]  /*0da0*/  FFMA R57, R6, R90.reuse, R57 ;  /* 0x0000005a06397223 */ /* 0x080fe20000000039 */
[-C--:B------:R-:W-:Y:S01]  /*0db0*/  FFMA R59, R8, R90.reuse, R59 ;  /* 0x0000005a083b7223 */ /* 0x080fe2000000003b */
[-C--:B------:R-:W-:Y:S01]  /*0dc0*/  FFMA R61, R10, R90.reuse, R61 ;  /* 0x0000005a0a3d7223 */ /* 0x080fe2000000003d */
[-C--:B------:R-:W-:Y:S01]  /*0dd0*/  FFMA R63, R12, R90.reuse, R63 ;  /* 0x0000005a0c3f7223 */ /* 0x080fe2000000003f */
[-C--:B------:R-:W-:Y:S01]  /*0de0*/  FFMA R65, R82, R90.reuse, R65 ;  /* 0x0000005a52417223 */ /* 0x080fe20000000041 */
[----:B------:R-:W-:Y:S01]  /*0df0*/  FFMA R67, R84, R90, R67 ;  /* 0x0000005a54437223 */ /* 0x000fe20000000043 */
[----:B------:R-:W-:Y:S05]  /*0e00*/  @P1 BRA `(.L_x_50) ;  /* 0xfffffb4000001947 */ /* 0x000fea000383ffff */
[----:B------:R-:W-:-:S04]  /*0e10*/  IADD3 R81, R81, 0x1, RZ ;  /* 0x0000000151517810 */ /* 0x000fc80007ffe0ff */
[----:B------:R-:W-:-:S13]  /*0e20*/  ISETP.GE.U32.AND P1, PT, R81, 0x7, PT ;  /* 0x000000075100780c */ /* 0x000fda0003f26070 */
[----:B------:R-:W-:Y:S05]  /*0e30*/  @!P1 BRA `(.L_x_51) ;  /* 0xfffff60000009947 */ /* 0x000fea000383ffff */
[----:B------:R-:W-:-:S04]  /*0e40*/  IADD3 R72, R72, 0x1, RZ ;  /* 0x0000000148487810 */ /* 0x000fc80007ffe0ff */
[----:B------:R-:W-:-:S13]  /*0e50*/  ISETP.GE.U32.AND P1, PT, R72, 0x3, PT ;  /* 0x000000034800780c */ /* 0x000fda0003f26070 */
[----:B------:R-:W-:Y:S05]  /*0e60*/  @!P1 BRA `(.L_x_52) ;  /* 0xfffff5c000009947 */ /* 0x000fea000383ffff */
[----:B------:R-:W-:Y:S02]  /*0e70*/  SHF.L.U32 R4, R69, 0x1, RZ ;  /* 0x0000000145047819 */ /* 0x000fe400000006ff */
[----:B------:R-:W-:-:S05]  /*0e80*/  MOV R2, 0x4 ;  /* 0x0000000400027802 */ /* 0x000fca0000000f00 */
[----:B------:R-:W-:-:S05]  /*0e90*/  IMAD.WIDE R4, R4, R2, c[0x0][0x178] ;  /* 0x00005e0004047625 */ /* 0x000fca00078e0202 */
[----:B------:R-:W2:Y:S04]  /*0ea0*/  LDG.E.CONSTANT R11, [R4.64+0x40] ;  /* 0x00004006040b7981 */ /* 0x000ea8000c1e9900 */
[----:B------:R-:W3:Y:S04]  /*0eb0*/  LDG.E.CONSTANT R9, [R4.64+0x80] ;  /* 0x0000800604097981 */ /* 0x000ee8000c1e9900 */
[----:B------:R0:W4:Y:S04]  /*0ec0*/  LDG.E.CONSTANT R7, [R4.64+0xc0] ;  /* 0x0000c00604077981 */ /* 0x000128000c1e9900 */
[----:B------:R0:W5:Y:S04]  /*0ed0*/  LDG.E.CONSTANT R13, [R4.64] ;  /* 0x00000006040d7981 */ /* 0x000168000c1e9900 */
[----:B------:R0:W5:Y:S04]  /*0ee0*/  LDG.E.CONSTANT R10, [R4.64+0x4] ;  /* 0x00000406040a7981 */ /* 0x000168000c1e9900 */
[----:B------:R0:W5:Y:S04]  /*0ef0*/  LDG.E.CONSTANT R8, [R4.64+0x44] ;  /* 0x0000440604087981 */ /* 0x000168000c1e9900 */
[----:B------:R0:W5:Y:S04]  /*0f00*/  LDG.E.CONSTANT R6, [R4.64+0x84] ;  /* 0x0000840604067981 */ /* 0x000168000c1e9900 */
[----:B------:R0:W5:Y:S01]  /*0f10*/  LDG.E.CONSTANT R12, [R4.64+0xc4] ;  /* 0x0000c406040c7981 */ /* 0x000162000c1e9900 */
[----:B------:R-:W-:-:S04]  /*0f20*/  IMAD R3, R69, 0x6200, R3 ;  /* 0x0000620045037824 */ /* 0x000fc800078e0203 */
[----:B------:R-:W-:-:S04]  /*0f30*/  IMAD R3, R70, 0x70, R3 ;  /* 0x0000007046037824 */ /* 0x000fc800078e0203 */
[----:B------:R-:W-:Y:S01]  /*0f40*/  IMAD.WIDE R2, R3, R2, c[0x0][0x160] ;  /* 0x0000580003027625 */ /* 0x000fe200078e0202 */
[----:B--2---:R-:W-:Y:S01]  /*0f50*/  FADD R26, R26, R11 ;  /* 0x0000000b1a1a7221 */ /* 0x004fe20000000000 */
[----:B---3--:R-:W-:-:S04]  /*0f60*/  FADD R40, R40, R9 ;  /* 0x0000000928287221 */ /* 0x008fc80000000000 */
[----:B0-----:R-:W-:Y:S01]  /*0f70*/  FMNMX R5, RZ, R26, !PT ;  /* 0x0000001aff057209 */ /* 0x001fe20007800000 */
[----:B----4-:R-:W-:-:S04]  /*0f80*/  FADD R54, R54, R7 ;  /* 0x0000000736367221 */ /* 0x010fc80000000000 */
[----:B------:R0:W-:Y:S01]  /*0f90*/  STG.E [R2.64+0xc4000], R5 ;  /* 0x0c40000502007986 */ /* 0x0001e2000c101906 */
[--C-:B-----5:R-:W-:Y:S01]  /*0fa0*/  FADD R68, R68, R13.reuse ;  /* 0x0000000d44447221 */ /* 0x120fe20000000000 */
[--C-:B------:R-:W-:Y:S01]  /*0fb0*/  FADD R14, R14, R13.reuse ;  /* 0x0000000d0e0e7221 */ /* 0x100fe20000000000 */
[----:B------:R-:W-:Y:S01]  /*0fc0*/  FADD R16, R16, R13 ;  /* 0x0000000d10107221 */ /* 0x000fe20000000000 */
[----:B0-----:R-:W-:Y:S01]  /*0fd0*/  FMNMX R5, RZ, R40, !PT ;  /* 0x00000028ff057209 */ /* 0x001fe20007800000 */
[----:B------:R-:W-:-:S04]  /*0fe0*/  FADD R0, R0, R10 ;  /* 0x0000000a00007221 */ /* 0x000fc80000000000 */
[----:B------:R0:W-:Y:S01]  /*0ff0*/  STG.E [R2.64+0x188000], R5 ;  /* 0x1880000502007986 */ /* 0x0001e2000c101906 */
[--C-:B------:R-:W-:Y:S01]  /*1000*/  FADD R18, R18, R13.reuse ;  /* 0x0000000d12127221 */ /* 0x100fe20000000000 */
[--C-:B------:R-:W-:Y:S01]  /*1010*/  FADD R20, R20, R13.reuse ;  /* 0x0000000d14147221 */ /* 0x100fe20000000000 */
[--C-:B------:R-:W-:Y:S01]  /*1020*/  FADD R22, R22, R13.reuse ;  /* 0x0000000d16167221 */ /* 0x100fe20000000000 */
[----:B------:R-:W-:Y:S01]  /*1030*/  FADD R24, R24, R13 ;  /* 0x0000000d18187221 */ /* 0x000fe20000000000 */
[----:B------:R-:W-:Y:S01]  /*1040*/  FMNMX R69, RZ, R68, !PT ;  /* 0x00000044ff457209 */ /* 0x000fe20007800000 */
[--C-:B------:R-:W-:Y:S01]  /*1050*/  FADD R27, R27, R8.reuse ;  /* 0x000000081b1b7221 */ /* 0x100fe20000000000 */
[----:B0-----:R-:W-:Y:S01]  /*1060*/  FMNMX R5, RZ, R54, !PT ;  /* 0x00000036ff057209 */ /* 0x001fe20007800000 */
[--C-:B------:R-:W-:Y:S01]  /*1070*/  FADD R29, R29, R8.reuse ;  /* 0x000000081d1d7221 */ /* 0x100fe20000000000 */
[----:B------:R-:W-:Y:S01]  /*1080*/  FMNMX R71, RZ, R14, !PT ;  /* 0x0000000eff477209 */ /* 0x000fe20007800000 */
[--C-:B------:R-:W-:Y:S01]  /*1090*/  FADD R31, R31, R8.reuse ;  /* 0x000000081f1f7221 */ /* 0x100fe20000000000 */
[----:B------:R-:W-:Y:S01]  /*10a0*/  FMNMX R13, RZ, R16, !PT ;  /* 0x00000010ff0d7209 */ /* 0x000fe20007800000 */
[----:B------:R0:W-:Y:S01]  /*10b0*/  STG.E [R2.64+0x24c000], R5 ;  /* 0x24c0000502007986 */ /* 0x0001e2000c101906 */
        /* <DEDUP_REMOVED lines=8> */
[----:B0-----:R-:W-:Y:S01]  /*1140*/  FMNMX R5, RZ, R0, !PT ;  /* 0x00000000ff057209 */ /* 0x001fe20007800000 */
[----:B------:R0:W-:Y:S01]  /*1150*/  STG.E [R2.64], R69 ;  /* 0x0000004502007986 */ /* 0x0001e2000c101906 */
[--C-:B------:R-:W-:Y:S01]  /*1160*/  FADD R36, R36, R11.reuse ;  /* 0x0000000b24247221 */ /* 0x100fe20000000000 */
[----:B------:R-:W-:Y:S01]  /*1170*/  FADD R38, R38, R11 ;  /* 0x0000000b26267221 */ /* 0x000fe20000000000 */
[----:B------:R-:W-:Y:S01]  /*1180*/  FMNMX R73, RZ, R18, !PT ;  /* 0x00000012ff497209 */ /* 0x000fe20007800000 */
[----:B------:R1:W-:Y:S01]  /*1190*/  STG.E [R2.64+0x40], R71 ;  /* 0x0000404702007986 */ /* 0x0003e2000c101906 */
[----:B------:R-:W-:Y:S01]  /*11a0*/  FMNMX R11, RZ, R30, !PT ;  /* 0x0000001eff0b7209 */ /* 0x000fe20007800000 */
[--C-:B------:R-:W-:Y:S01]  /*11b0*/  FADD R41, R41, R6.reuse ;  /* 0x0000000629297221 */ /* 0x100fe20000000000 */
[--C-:B------:R-:W-:Y:S01]  /*11c0*/  FADD R43, R43, R6.reuse ;  /* 0x000000062b2b7221 */ /* 0x100fe20000000000 */
[----:B------:R2:W-:Y:S01]  /*11d0*/  STG.E [R2.64+0x80], R13 ;  /* 0x0000800d02007986 */ /* 0x0005e2000c101906 */
[--C-:B------:R-:W-:Y:S01]  /*11e0*/  FADD R45, R45, R6.reuse ;  /* 0x000000062d2d7221 */ /* 0x100fe20000000000 */
[--C-:B------:R-:W-:Y:S01]  /*11f0*/  FADD R47, R47, R6.reuse ;  /* 0x000000062f2f7221 */ /* 0x100fe20000000000 */
[--C-:B------:R-:W-:Y:S01]  /*1200*/  FADD R49, R49, R6.reuse ;  /* 0x0000000631317221 */ /* 0x100fe20000000000 */
[----:B------:R3:W-:Y:S01]  /*1210*/  STG.E [R2.64+0xc400], R5 ;  /* 0x00c4000502007986 */ /* 0x0007e2000c101906 */
[----:B0-----:R-:W-:Y:S01]  /*1220*/  FMNMX R69, RZ, R32, !PT ;  /* 0x00000020ff457209 */ /* 0x001fe20007800000 */
[--C-:B------:R-:W-:Y:S01]  /*1230*/  FADD R51, R51, R6.reuse ;  /* 0x0000000633337221 */ /* 0x100fe20000000000 */
[--C-:B------:R-:W-:Y:S01]  /*1240*/  FADD R42, R42, R9.reuse ;  /* 0x000000092a2a7221 */ /* 0x100fe20000000000 */
[----:B-1----:R-:W-:Y:S01]  /*1250*/  FMNMX R71, RZ, R34, !PT ;  /* 0x00000022ff477209 */ /* 0x002fe20007800000 */
[--C-:B------:R-:W-:Y:S01]  /*1260*/  FADD R44, R44, R9.reuse ;  /* 0x000000092c2c7221 */ /* 0x100fe20000000000 */
[--C-:B------:R-:W-:Y:S01]  /*1270*/  FADD R46, R46, R9.reuse ;  /* 0x000000092e2e7221 */ /* 0x100fe20000000000 */
[--C-:B------:R-:W-:Y:S01]  /*1280*/  FADD R48, R48, R9.reuse ;  /* 0x0000000930307221 */ /* 0x100fe20000000000 */
[----:B--2---:R-:W-:Y:S01]  /*1290*/  FMNMX R13, RZ, R28, !PT ;  /* 0x0000001cff0d7209 */ /* 0x004fe20007800000 */
[----:B------:R-:W-:Y:S01]  /*12a0*/  FADD R50, R50, R9 ;  /* 0x0000000932327221 */ /* 0x000fe20000000000 */
[----:B------:R-:W-:Y:S01]  /*12b0*/  FADD R58, R58, R7 ;  /* 0x000000073a3a7221 */ /* 0x000fe20000000000 */
[----:B------:R-:W-:Y:S01]  /*12c0*/  FADD R6, R53, R6 ;  /* 0x0000000635067221 */ /* 0x000fe20000000000 */
[----:B---3--:R-:W-:Y:S01]  /*12d0*/  FMNMX R5, RZ, R8, !PT ;  /* 0x00000008ff057209 */ /* 0x008fe20007800000 */
[----:B------:R0:W-:Y:S01]  /*12e0*/  STG.E [R2.64+0xc0], R73 ;  /* 0x0000c04902007986 */ /* 0x0001e2000c101906 */
[----:B------:R-:W-:Y:S01]  /*12f0*/  FADD R52, R52, R9 ;  /* 0x0000000934347221 */ /* 0x000fe20000000000 */
[--C-:B------:R-:W-:Y:S01]  /*1300*/  FADD R56, R56, R7.reuse ;  /* 0x0000000738387221 */ /* 0x100fe20000000000 */
[--C-:B------:R-:W-:Y:S01]  /*1310*/  FADD R60, R60, R7.reuse ;  /* 0x000000073c3c7221 */ /* 0x100fe20000000000 */
[----:B------:R1:W-:Y:S01]  /*1320*/  STG.E [R2.64+0xc4040], R13 ;  /* 0x0c40400d02007986 */ /* 0x0003e2000c101906 */
[--C-:B------:R-:W-:Y:S01]  /*1330*/  FADD R62, R62, R7.reuse ;  /* 0x000000073e3e7221 */ /* 0x100fe20000000000 */
[--C-:B------:R-:W-:Y:S01]  /*1340*/  FADD R64, R64, R7.reuse ;  /* 0x0000000740407221 */ /* 0x100fe20000000000 */
[----:B------:R-:W-:Y:S01]  /*1350*/  FADD R66, R66, R7 ;  /* 0x0000000742427221 */ /* 0x000fe20000000000 */
[----:B------:R2:W-:Y:S01]  /*1360*/  STG.E [R2.64+0xc4080], R11 ;  /* 0x0c40800b02007986 */ /* 0x0005e2000c101906 */
[----:B------:R-:W-:Y:S01]  /*1370*/  FMNMX R75, RZ, R20, !PT ;  /* 0x00000014ff4b7209 */ /* 0x000fe20007800000 */
[--C-:B------:R-:W-:Y:S01]  /*1380*/  FADD R15, R15, R10.reuse ;  /* 0x0000000a0f0f7221 */ /* 0x100fe20000000000 */
[----:B------:R-:W-:Y:S01]  /*1390*/  FMNMX R9, RZ, R44, !PT ;  /* 0x0000002cff097209 */ /* 0x000fe20007800000 */
[----:B------:R3:W-:Y:S01]  /*13a0*/  STG.E [R2.64+0xc40c0], R69 ;  /* 0x0c40c04502007986 */ /* 0x0007e2000c101906 */
[----:B0-----:R-:W-:Y:S01]  /*13b0*/  FMNMX R73, RZ, R36, !PT ;  /* 0x00000024ff497209 */ /* 0x001fe20007800000 */
[--C-:B------:R-:W-:Y:S01]  /*13c0*/  FADD R17, R17, R10.reuse ;  /* 0x0000000a11117221 */ /* 0x100fe20000000000 */
[----:B------:R-:W-:Y:S01]  /*13d0*/  FMNMX R7, RZ, R58, !PT ;  /* 0x0000003aff077209 */ /* 0x000fe20007800000 */
[----:B------:R0:W-:Y:S01]  /*13e0*/  STG.E [R2.64+0xc4100], R71 ;  /* 0x0c41004702007986 */ /* 0x0001e2000c101906 */
[----:B-1----:R-:W-:Y:S01]  /*13f0*/  FMNMX R13, RZ, R46, !PT ;  /* 0x0000002eff0d7209 */ /* 0x002fe20007800000 */
[--C-:B------:R-:W-:Y:S01]  /*1400*/  FADD R19, R19, R10.reuse ;  /* 0x0000000a13137221 */ /* 0x100fe20000000000 */
[--C-:B------:R-:W-:Y:S01]  /*1410*/  FADD R21, R21, R10.reuse ;  /* 0x0000000a15157221 */ /* 0x100fe20000000000 */
[----:B------:R1:W-:Y:S01]  /*1420*/  STG.E [R2.64+0xd0580], R5 ;  /* 0x0d05800502007986 */ /* 0x0003e2000c101906 */
[----:B--2---:R-:W-:Y:S01]  /*1430*/  FMNMX R11, RZ, R42, !PT ;  /* 0x0000002aff0b7209 */ /* 0x004fe20007800000 */
[----:B------:R-:W-:Y:S01]  /*1440*/  FADD R23, R23, R10 ;  /* 0x0000000a17177221 */ /* 0x000fe20000000000 */
[--C-:B------:R-:W-:Y:S01]  /*1450*/  FADD R55, R55, R12.reuse ;  /* 0x0000000c37377221 */ /* 0x100fe20000000000 */
[----:B---3--:R-:W-:Y:S01]  /*1460*/  FMNMX R69, RZ, R48, !PT ;  /* 0x00000030ff457209 */ /* 0x008fe20007800000 */
[--C-:B------:R-:W-:Y:S01]  /*1470*/  FADD R57, R57, R12.reuse ;  /* 0x0000000c39397221 */ /* 0x100fe20000000000 */
[--C-:B------:R-:W-:Y:S01]  /*1480*/  FADD R59, R59, R12.reuse ;  /* 0x0000000c3b3b7221 */ /* 0x100fe20000000000 */
[--C-:B------:R-:W-:Y:S01]  /*1490*/  FADD R61, R61, R12.reuse ;  /* 0x0000000c3d3d7221 */ /* 0x100fe20000000000 */
[----:B0-----:R-:W-:Y:S01]  /*14a0*/  FMNMX R71, RZ, R50, !PT ;  /* 0x00000032ff477209 */ /* 0x001fe20007800000 */
[--C-:B------:R-:W-:Y:S01]  /*14b0*/  FADD R63, R63, R12.reuse ;  /* 0x0000000c3f3f7221 */ /* 0x100fe20000000000 */
[----:B------:R-:W-:Y:S01]  /*14c0*/  FADD R65, R65, R12 ;  /* 0x0000000c41417221 */ /* 0x000fe20000000000 */
[----:B------:R-:W-:Y:S01]  /*14d0*/  FADD R10, R25, R10 ;  /* 0x0000000a190a7221 */ /* 0x000fe20000000000 */
[----:B-1----:R-:W-:Y:S01]  /*14e0*/  FMNMX R5, RZ, R6, !PT ;  /* 0x00000006ff057209 */ /* 0x002fe20007800000 */
[----:B------:R-:W-:Y:S01]  /*14f0*/  FADD R12, R67, R12 ;  /* 0x0000000c430c7221 */ /* 0x000fe20000000000 */
[----:B------:R0:W-:Y:S01]  /*1500*/  STG.E [R2.64+0x100], R75 ;  /* 0x0001004b02007986 */ /* 0x0001e2000c101906 */
[----:B------:R-:W-:-:S02]  /*1510*/  FMNMX R77, RZ, R22, !PT ;  /* 0x00000016ff4d7209 */ /* 0x000fc40007800000 */
[----:B------:R-:W-:Y:S01]  /*1520*/  FMNMX R79, RZ, R24, !PT ;  /* 0x00000018ff4f7209 */ /* 0x000fe20007800000 */
[----:B------:R1:W-:Y:S01]  /*1530*/  STG.E [R2.64+0xc4140], R73 ;  /* 0x0c41404902007986 */ /* 0x0003e2000c101906 */
[----:B------:R-:W-:Y:S02]  /*1540*/  FMNMX R15, RZ, R15, !PT ;  /* 0x0000000fff0f7209 */ /* 0x000fe40007800000 */
[----:B------:R-:W-:Y:S01]  /*1550*/  FMNMX R17, RZ, R17, !PT ;  /* 0x00000011ff117209 */ /* 0x000fe20007800000 */
[----:B------:R2:W-:Y:S01]  /*1560*/  STG.E [R2.64+0x188040], R11 ;  /* 0x1880400b02007986 */ /* 0x0005e2000c101906 */
[----:B------:R-:W-:Y:S02]  /*1570*/  FMNMX R19, RZ, R19, !PT ;  /* 0x00000013ff137209 */ /* 0x000fe40007800000 */
[----:B------:R-:W-:Y:S01]  /*1580*/  FMNMX R21, RZ, R21, !PT ;  /* 0x00000015ff157209 */ /* 0x000fe20007800000 */
[----:B------:R3:W-:Y:S01]  /*1590*/  STG.E [R2.64+0x188080], R9 ;  /* 0x1880800902007986 */ /* 0x0007e2000c101906 */
[----:B0-----:R-:W-:-:S02]  /*15a0*/  FMNMX R75, RZ, R38, !PT ;  /* 0x00000026ff4b7209 */ /* 0x001fc40007800000 */
[----:B------:R-:W-:Y:S01]  /*15b0*/  FMNMX R23, RZ, R23, !PT ;  /* 0x00000017ff177209 */ /* 0x000fe20007800000 */
[----:B------:R0:W-:Y:S01]  /*15c0*/  STG.E [R2.64+0x1880c0], R13 ;  /* 0x1880c00d02007986 */ /* 0x0001e2000c101906 */
[----:B-1----:R-:W-:Y:S02]  /*15d0*/  FMNMX R73, RZ, R52, !PT ;  /* 0x00000034ff497209 */ /* 0x002fe40007800000 */
[----:B------:R-:W-:Y:S01]  /*15e0*/  FMNMX R27, RZ, R27, !PT ;  /* 0x0000001bff1b7209 */ /* 0x000fe20007800000 */
[----:B------:R1:W-:Y:S01]  /*15f0*/  STG.E [R2.64+0x188100], R69 ;  /* 0x1881004502007986 */ /* 0x0003e2000c101906 */
[----:B--2---:R-:W-:Y:S02]  /*1600*/  FMNMX R11, RZ, R60, !PT ;  /* 0x0000003cff0b7209 */ /* 0x004fe40007800000 */
[----:B------:R-:W-:Y:S01]  /*1610*/  FMNMX R29, RZ, R29, !PT ;  /* 0x0000001dff1d7209 */ /* 0x000fe20007800000 */
[----:B------:R2:W-:Y:S01]  /*1620*/  STG.E [R2.64+0x188140], R71 ;  /* 0x1881404702007986 */ /* 0x0005e2000c101906 */
[----:B---3--:R-:W-:-:S02]  /*1630*/  FMNMX R9, RZ, R56, !PT ;  /* 0x00000038ff097209 */ /* 0x008fc40007800000 */
[----:B------:R-:W-:Y:S01]  /*1640*/  FMNMX R31, RZ, R31, !PT ;  /* 0x0000001fff1f7209 */ /* 0x000fe20007800000 */
[----:B------:R3:W-:Y:S01]  /*1650*/  STG.E [R2.64+0x24c080], R7 ;  /* 0x24c0800702007986 */ /* 0x0007e2000c101906 */
[----:B0-----:R-:W-:Y:S02]  /*1660*/  FMNMX R13, RZ, R62, !PT ;  /* 0x0000003eff0d7209 */ /* 0x001fe40007800000 */
[----:B------:R-:W-:Y:S01]  /*1670*/  FMNMX R33, RZ, R33, !PT ;  /* 0x00000021ff217209 */ /* 0x000fe20007800000 */
[----:B------:R0:W-:Y:S01]  /*1680*/  STG.E [R2.64+0x194580], R5 ;  /* 0x1945800502007986 */ /* 0x0001e2000c101906 */
[----:B-1----:R-:W-:Y:S02]  /*1690*/  FMNMX R69, RZ, R64, !PT ;  /* 0x00000040ff457209 */ /* 0x002fe40007800000 */
[----:B------:R-:W-:Y:S02]  /*16a0*/  FMNMX R35, RZ, R35, !PT ;  /* 0x00000023ff237209 */ /* 0x000fe40007800000 */
[----:B--2---:R-:W-:-:S02]  /*16b0*/  FMNMX R71, RZ, R66, !PT ;  /* 0x00000042ff477209 */ /* 0x004fc40007800000 */
[----:B------:R-:W-:Y:S02]  /*16c0*/  FMNMX R37, RZ, R37, !PT ;  /* 0x00000025ff257209 */ /* 0x000fe40007800000 */
[----:B---3--:R-:W-:Y:S02]  /*16d0*/  FMNMX R7, RZ, R10, !PT ;  /* 0x0000000aff077209 */ /* 0x008fe40007800000 */
[----:B------:R-:W-:Y:S02]  /*16e0*/  FMNMX R41, RZ, R41, !PT ;  /* 0x00000029ff297209 */ /* 0x000fe40007800000 */
[----:B------:R-:W-:Y:S02]  /*16f0*/  FMNMX R43, RZ, R43, !PT ;  /* 0x0000002bff2b7209 */ /* 0x000fe40007800000 */
[----:B------:R-:W-:Y:S02]  /*1700*/  FMNMX R45, RZ, R45, !PT ;  /* 0x0000002dff2d7209 */ /* 0x000fe40007800000 */
[----:B------:R-:W-:-:S02]  /*1710*/  FMNMX R47, RZ, R47, !PT ;  /* 0x0000002fff2f7209 */ /* 0x000fc40007800000 */
[----:B------:R-:W-:Y:S02]  /*1720*/  FMNMX R49, RZ, R49, !PT ;  /* 0x00000031ff317209 */ /* 0x000fe40007800000 */
[----:B------:R-:W-:Y:S02]  /*1730*/  FMNMX R51, RZ, R51, !PT ;  /* 0x00000033ff337209 */ /* 0x000fe40007800000 */
[----:B------:R-:W-:Y:S02]  /*1740*/  FMNMX R55, RZ, R55, !PT ;  /* 0x00000037ff377209 */ /* 0x000fe40007800000 */
[----:B------:R-:W-:Y:S02]  /*1750*/  FMNMX R57, RZ, R57, !PT ;  /* 0x00000039ff397209 */ /* 0x000fe40007800000 */
[----:B------:R-:W-:Y:S02]  /*1760*/  FMNMX R59, RZ, R59, !PT ;  /* 0x0000003bff3b7209 */ /* 0x000fe40007800000 */
[----:B------:R-:W-:-:S02]  /*1770*/  FMNMX R61, RZ, R61, !PT ;  /* 0x0000003dff3d7209 */ /* 0x000fc40007800000 */
[----:B------:R-:W-:Y:S02]  /*1780*/  FMNMX R63, RZ, R63, !PT ;  /* 0x0000003fff3f7209 */ /* 0x000fe40007800000 */
[----:B------:R-:W-:Y:S02]  /*1790*/  FMNMX R65, RZ, R65, !PT ;  /* 0x00000041ff417209 */ /* 0x000fe40007800000 */
        /* <DEDUP_REMOVED lines=36> */
.L_x_53:
        /* <DEDUP_REMOVED lines=10> */
.L_x_109:


//--------------------- .text.tvmgen_default_fused_nn_contrib_conv2d_winograd_without_weight_transform_add_add_nn_relu_1_kernel --------------------------
	.section	.text.tvmgen_default_fused_nn_contrib_conv2d_winograd_without_weight_transform_add_add_nn_relu_1_kernel,"ax",@progbits
	.sectioninfo	@"SHI_REGISTERS=36"
	.align	128
        .global         tvmgen_default_fused_nn_contrib_conv2d_winograd_without_weight_transform_add_add_nn_relu_1_kernel
        .type           tvmgen_default_fused_nn_contrib_conv2d_winograd_without_weight_transform_add_add_nn_relu_1_kernel,@function
        .size           tvmgen_default_fused_nn_contrib_conv2d_winograd_without_weight_transform_add_add_nn_relu_1_kernel,(.L_x_110 - tvmgen_default_fused_nn_contrib_conv2d_winograd_without_weight_transform_add_add_nn_relu_1_kernel)
        .other          tvmgen_default_fused_nn_contrib_conv2d_winograd_without_weight_transform_add_add_nn_relu_1_kernel,@"STO_CUDA_ENTRY STV_DEFAULT"
tvmgen_default_fused_nn_contrib_conv2d_winograd_without_weight_transform_add_add_nn_relu_1_kernel:
.text.tvmgen_default_fused_nn_contrib_conv2d_winograd_without_weight_transform_add_add_nn_relu_1_kernel:
[----:B------:R-:W-:Y:S02]  /*0000*/  MOV R1, c[0x0][0x28] ;  /* 0x00000a0000017a02 */ /* 0x000fe40000000f00 */
[----:B------:R-:W0:Y:S01]  /*0010*/  S2R R0, SR_TID.X ;  /* 0x0000000000007919 */ /* 0x000e220000002100 */
[----:B------:R-:W-:Y:S01]  /*0020*/  MOV R6, RZ ;  /* 0x000000ff00067202 */ /* 0x000fe20000000f00 */
[----:B------:R-:W-:Y:S01]  /*0030*/  CS2R R18, SRZ ;  /* 0x0000000000127805 */ /* 0x000fe2000001ff00 */
[----:B------:R-:W-:Y:S01]  /*0040*/  MOV R4, RZ ;  /* 0x000000ff00047202 */ /* 0x000fe20000000f00 */
[----:B------:R-:W1:Y:S01]  /*0050*/  S2R R3, SR_CTAID.X ;  /* 0x0000000000037919 */ /* 0x000e620000002500 */
[----:B------:R-:W-:Y:S01]  /*0060*/  CS2R R20, SRZ ;  /* 0x0000000000147805 */ /* 0x000fe2000001ff00 */
[----:B------:R-:W-:Y:S01]  /*0070*/  ULDC.64 UR4, c[0x0][0x118] ;  /* 0x0000460000047ab9 */ /* 0x000fe20000000a00 */
[----:B------:R-:W-:Y:S01]  /*0080*/  CS2R R14, SRZ ;  /* 0x00000000000e7805 */ /* 0x000fe2000001ff00 */
[----:B0-----:R-:W-:-:S04]  /*0090*/  SHF.R.S32.HI R8, RZ, 0x1, R0 ;  /* 0x00000001ff087819 */ /* 0x001fc80000011400 */
[C---:B-1----:R-:W-:Y:S02]  /*00a0*/  LEA R9, R3.reuse, R8, 0x6 ;  /* 0x0000000803097211 */ /* 0x042fe400078e30ff */
[----:B------:R-:W-:Y:S02]  /*00b0*/  LEA R7, R3, R0, 0x1 ;  /* 0x0000000003077211 */ /* 0x000fe400078e08ff */
[----:B------:R-:W-:Y:S01]  /*00c0*/  MOV R8, RZ ;  /* 0x000000ff00087202 */ /* 0x000fe20000000f00 */
[----:B------:R-:W-:-:S05]  /*00d0*/  IMAD.HI R2, R9, 0x5397829d, RZ ;  /* 0x5397829d09027827 */ /* 0x000fca00078e02ff */
[----:B------:R-:W-:-:S04]  /*00e0*/  SHF.R.U32.HI R5, RZ, 0x1f, R2 ;  /* 0x0000001fff057819 */ /* 0x000fc80000011602 */
[----:B------:R-:W-:Y:S01]  /*00f0*/  LEA.HI.SX32 R5, R2, R5, 0x1b ;  /* 0x0000000502057211 */ /* 0x000fe200078fdaff */
[----:B------:R-:W-:-:S04]  /*0100*/  IMAD.HI R2, R7, -0x6db6db6d, R6 ;  /* 0x9249249307027827 */ /* 0x000fc800078e0206 */
[--C-:B------:R-:W-:Y:S01]  /*0110*/  IMAD R5, R5, -0x62, R9.reuse ;  /* 0xffffff9e05057824 */ /* 0x100fe200078e0209 */
[----:B------:R-:W-:Y:S01]  /*0120*/  SHF.R.U32.HI R11, RZ, 0x1f, R2 ;  /* 0x0000001fff0b7819 */ /* 0x000fe20000011602 */
[----:B------:R-:W-:-:S03]  /*0130*/  IMAD.HI R9, R9, -0x6db6db6d, R8 ;  /* 0x9249249309097827 */ /* 0x000fc600078e0208 */
[----:B------:R-:W-:Y:S01]  /*0140*/  LEA.HI.SX32 R11, R2, R11, 0x1d ;  /* 0x0000000b020b7211 */ /* 0x000fe200078feaff */
[----:B------:R-:W-:Y:S01]  /*0150*/  IMAD.HI R4, R5, -0x6db6db6d, R4 ;  /* 0x9249249305047827 */ /* 0x000fe200078e0204 */
[----:B------:R-:W-:-:S03]  /*0160*/  SHF.R.U32.HI R2, RZ, 0x1f, R9 ;  /* 0x0000001fff027819 */ /* 0x000fc60000011609 */
[----:B------:R-:W-:Y:S01]  /*0170*/  IMAD R11, R11, -0xe, R7 ;  /* 0xfffffff20b0b7824 */ /* 0x000fe200078e0207 */
[----:B------:R-:W-:-:S04]  /*0180*/  SHF.R.U32.HI R5, RZ, 0x1f, R4 ;  /* 0x0000001fff057819 */ /* 0x000fc80000011604 */
[----:B------:R-:W-:Y:S02]  /*0190*/  LEA.HI.SX32 R5, R4, R5, 0x1e ;  /* 0x0000000504057211 */ /* 0x000fe400078ff2ff */
[----:B------:R-:W-:Y:S02]  /*01a0*/  SHF.L.U32 R11, R11, 0x1, RZ ;  /* 0x000000010b0b7819 */ /* 0x000fe400000006ff */
[----:B------:R-:W-:Y:S02]  /*01b0*/  SHF.L.U32 R8, R5, 0x1, RZ ;  /* 0x0000000105087819 */ /* 0x000fe400000006ff */
[C---:B------:R-:W-:Y:S02]  /*01c0*/  IADD3 R4, R11.reuse, 0x1, RZ ;  /* 0x000000010b047810 */ /* 0x040fe40007ffe0ff */
[C---:B------:R-:W-:Y:S02]  /*01d0*/  IADD3 R5, R11.reuse, -0x1, RZ ;  /* 0xffffffff0b057810 */ /* 0x040fe40007ffe0ff */
[----:B------:R-:W-:-:S02]  /*01e0*/  ISETP.GT.U32.AND P3, PT, R11, 0x1b, PT ;  /* 0x0000001b0b00780c */ /* 0x000fc40003f64070 */
[----:B------:R-:W-:Y:S02]  /*01f0*/  IADD3 R10, R8, -0x1, RZ ;  /* 0xffffffff080a7810 */ /* 0x000fe40007ffe0ff */
[----:B------:R-:W-:Y:S02]  /*0200*/  ISETP.GT.U32.AND P2, PT, R4, 0x1b, PT ;  /* 0x0000001b0400780c */ /* 0x000fe40003f44070 */
[----:B------:R-:W-:Y:S02]  /*0210*/  ISETP.GT.U32.AND P0, PT, R5, 0x1b, PT ;  /* 0x0000001b0500780c */ /* 0x000fe40003f04070 */
[----:B------:R-:W-:Y:S02]  /*0220*/  LEA.HI.SX32 R4, R9, R2, 0x1e ;  /* 0x0000000209047211 */ /* 0x000fe400078ff2ff */
[----:B------:R-:W-:Y:S02]  /*0230*/  ISETP.GT.U32.OR P5, PT, R10, 0x1b, P3 ;  /* 0x0000001b0a00780c */ /* 0x000fe40001fa4470 */
[----:B------:R-:W-:Y:S01]  /*0240*/  ISETP.GT.U32.OR P1, PT, R8, 0x1b, P0 ;  /* 0x0000001b0800780c */ /* 0x000fe20000724470 */
[----:B------:R-:W-:Y:S01]  /*0250*/  IMAD R5, R4, 0x38, R11 ;  /* 0x0000003804057824 */ /* 0x000fe200078e020b */
[----:B------:R-:W-:-:S02]  /*0260*/  MOV R2, 0x4 ;  /* 0x0000000400027802 */ /* 0x000fc40000000f00 */
[----:B------:R-:W-:Y:S02]  /*0270*/  ISETP.GT.U32.OR P6, PT, R8, 0x1b, P3 ;  /* 0x0000001b0800780c */ /* 0x000fe40001fc4470 */
[----:B------:R-:W-:Y:S01]  /*0280*/  IADD3 R11, R11, 0x2, RZ ;  /* 0x000000020b0b7810 */ /* 0x000fe20007ffe0ff */
[----:B------:R-:W-:Y:S01]  /*0290*/  IMAD.WIDE R4, R5, R2, c[0x0][0x168] ;  /* 0x00005a0005047625 */ /* 0x000fe200078e0202 */
[----:B------:R-:W-:Y:S02]  /*02a0*/  MOV R17, RZ ;  /* 0x000000ff00117202 */ /* 0x000fe40000000f00 */
[----:B------:R-:W-:Y:S02]  /*02b0*/  ISETP.GT.U32.OR P4, PT, R10, 0x1b, P2 ;  /* 0x0000001b0a00780c */ /* 0x000fe40001784470 */
[----:B------:R0:W2:Y:S01]  /*02c0*/  @!P5 LDG.E.CONSTANT R19, [R4.64+-0x70] ;  /* 0xffff90040413d981 */ /* 0x0000a2000c1e9900 */
[----:B------:R-:W-:-:S03]  /*02d0*/  ISETP.GT.U32.OR P5, PT, R8, 0x1b, P2 ;  /* 0x0000001b0800780c */ /* 0x000fc600017a4470 */
[----:B------:R-:W3:Y:S01]  /*02e0*/  @!P1 LDG.E.CONSTANT R20, [R4.64+-0x4] ;  /* 0xfffffc0404149981 */ /* 0x000ee2000c1e9900 */
[----:B------:R-:W-:-:S03]  /*02f0*/  ISETP.GT.U32.AND P1, PT, R11, 0x1b, PT ;  /* 0x0000001b0b00780c */ /* 0x000fc60003f24070 */
[----:B------:R-:W4:Y:S01]  /*0300*/  @!P6 LDG.E.CONSTANT R17, [R4.64] ;  /* 0x000000040411e981 */ /* 0x000f22000c1e9900 */
[C---:B------:R-:W-:Y:S02]  /*0310*/  ISETP.GT.U32.OR P6, PT, R8.reuse, 0x1b, P1 ;  /* 0x0000001b0800780c */ /* 0x040fe40000fc4470 */
[----:B------:R-:W-:Y:S01]  /*0320*/  IADD3 R9, R8, 0x1, RZ ;  /* 0x0000000108097810 */ /* 0x000fe20007ffe0ff */
[----:B------:R0:W5:Y:S01]  /*0330*/  @!P4 LDG.E.CONSTANT R15, [R4.64+-0x6c] ;  /* 0xffff9404040fc981 */ /* 0x000162000c1e9900 */
[----:B------:R-:W-:-:S03]  /*0340*/  ISETP.GT.U32.OR P4, PT, R10, 0x1b, P0 ;  /* 0x0000001b0a00780c */ /* 0x000fc60000784470 */
[----:B------:R-:W2:Y:S01]  /*0350*/  @!P5 LDG.E.CONSTANT R21, [R4.64+0x4] ;  /* 0x000004040415d981 */ /* 0x000ea2000c1e9900 */
[----:B------:R-:W-:-:S05]  /*0360*/  ISETP.GT.U32.OR P5, PT, R9, 0x1b, P0 ;  /* 0x0000001b0900780c */ /* 0x000fca00007a4470 */
[----:B------:R-:W0:Y:S01]  /*0370*/  @!P6 LDG.E.CONSTANT R18, [R4.64+0x8] ;  /* 0x000008040412e981 */ /* 0x000e22000c1e9900 */
[C---:B------:R-:W-:Y:S02]  /*0380*/  ISETP.GT.U32.OR P6, PT, R9.reuse, 0x1b, P3 ;  /* 0x0000001b0900780c */ /* 0x040fe40001fc4470 */
[----:B------:R-:W-:Y:S01]  /*0390*/  MOV R7, RZ ;  /* 0x000000ff00077202 */ /* 0x000fe20000000f00 */
[----:B------:R-:W5:Y:S04]  /*03a0*/  @!P4 LDG.E.CONSTANT R16, [R4.64+-0x74] ;  /* 0xffff8c040410c981 */ /* 0x000f68000c1e9900 */
[----:B------:R0:W5:Y:S01]  /*03b0*/  @!P5 LDG.E.CONSTANT R14, [R4.64+0x6c] ;  /* 0x00006c04040ed981 */ /* 0x000162000c1e9900 */
[----:B------:R-:W-:Y:S02]  /*03c0*/  ISETP.GT.U32.OR P5, PT, R9, 0x1b, P2 ;  /* 0x0000001b0900780c */ /* 0x000fe400017a4470 */
[----:B------:R-:W-:-:S03]  /*03d0*/  MOV R6, RZ ;  /* 0x000000ff00067202 */ /* 0x000fc60000000f00 */
[----:B------:R0:W5:Y:S01]  /*03e0*/  @!P6 LDG.E.CONSTANT R7, [R4.64+0x70] ;  /* 0x000070040407e981 */ /* 0x000162000c1e9900 */
[----:B------:R-:W-:Y:S02]  /*03f0*/  ISETP.GT.U32.OR P6, PT, R10, 0x1b, P1 ;  /* 0x0000001b0a00780c */ /* 0x000fe40000fc4470 */
[----:B------:R-:W-:-:S04]  /*0400*/  IADD3 R10, R8, 0x2, RZ ;  /* 0x00000002080a7810 */ /* 0x000fc80007ffe0ff */
[C---:B------:R-:W-:Y:S01]  /*0410*/  ISETP.GT.U32.OR P0, PT, R10.reuse, 0x1b, P0 ;  /* 0x0000001b0a00780c */ /* 0x040fe20000704470 */
[----:B------:R0:W5:Y:S01]  /*0420*/  @!P5 LDG.E.CONSTANT R6, [R4.64+0x74] ;  /* 0x000074040406d981 */ /* 0x000162000c1e9900 */
[C---:B------:R-:W-:Y:S02]  /*0430*/  ISETP.GT.U32.OR P3, PT, R10.reuse, 0x1b, P3 ;  /* 0x0000001b0a00780c */ /* 0x040fe40001f64470 */
[----:B------:R-:W-:Y:S02]  /*0440*/  ISETP.GT.U32.OR P5, PT, R9, 0x1b, P1 ;  /* 0x0000001b0900780c */ /* 0x000fe40000fa4470 */
[----:B------:R-:W-:Y:S02]  /*0450*/  MOV R9, RZ ;  /* 0x000000ff00097202 */ /* 0x000fe40000000f00 */
[C---:B------:R-:W-:Y:S02]  /*0460*/  ISETP.GT.U32.OR P2, PT, R10.reuse, 0x1b, P2 ;  /* 0x0000001b0a00780c */ /* 0x040fe40001744470 */
[----:B------:R-:W-:Y:S01]  /*0470*/  ISETP.GT.U32.OR P1, PT, R10, 0x1b, P1 ;  /* 0x0000001b0a00780c */ /* 0x000fe20000f24470 */
[----:B------:R-:W-:Y:S01]  /*0480*/  CS2R R12, SRZ ;  /* 0x00000000000c7805 */ /* 0x000fe2000001ff00 */
[----:B------:R0:W5:Y:S01]  /*0490*/  @!P6 LDG.E.CONSTANT R9, [R4.64+-0x68] ;  /* 0xffff98040409e981 */ /* 0x000162000c1e9900 */
[----:B------:R-:W-:Y:S01]  /*04a0*/  CS2R R10, SRZ ;  /* 0x00000000000a7805 */ /* 0x000fe2000001ff00 */
[----:B------:R-:W-:-:S03]  /*04b0*/  MOV R8, RZ ;  /* 0x000000ff00087202 */ /* 0x000fc60000000f00 */
[----:B------:R0:W5:Y:S04]  /*04c0*/  @!P0 LDG.E.CONSTANT R13, [R4.64+0xdc] ;  /* 0x0000dc04040d8981 */ /* 0x000168000c1e9900 */
[----:B------:R0:W5:Y:S04]  /*04d0*/  @!P3 LDG.E.CONSTANT R12, [R4.64+0xe0] ;  /* 0x0000e004040cb981 */ /* 0x000168000c1e9900 */
[----:B------:R0:W5:Y:S04]  /*04e0*/  @!P2 LDG.E.CONSTANT R11, [R4.64+0xe4] ;  /* 0x0000e404040ba981 */ /* 0x000168000c1e9900 */
[----:B------:R0:W5:Y:S04]  /*04f0*/  @!P5 LDG.E.CONSTANT R8, [R4.64+0x78] ;  /* 0x000078040408d981 */ /* 0x000168000c1e9900 */
[----:B------:R0:W5:Y:S01]  /*0500*/  @!P1 LDG.E.CONSTANT R10, [R4.64+0xe8] ;  /* 0x0000e804040a9981 */ /* 0x000162000c1e9900 */
[----:B------:R-:W-:-:S02]  /*0510*/  MOV R22, RZ ;  /* 0x000000ff00167202 */ /* 0x000fc40000000f00 */
[----:B------:R-:W-:-:S05]  /*0520*/  LEA R3, R3, R0, 0x7 ;  /* 0x0000000003037211 */ /* 0x000fca00078e38ff */
[----:B------:R-:W-:Y:S01]  /*0530*/  IMAD.WIDE R2, R3, R2, c[0x0][0x160] ;  /* 0x0000580003027625 */ /* 0x000fe200078e0202 */
[----:B---3--:R-:W-:Y:S01]  /*0540*/  FADD R0, RZ, -R20 ;  /* 0x80000014ff007221 */ /* 0x008fe20000000000 */
[----:B----4-:R-:W-:-:S04]  /*0550*/  FADD R24, RZ, -R17 ;  /* 0x80000011ff187221 */ /* 0x010fc80000000000 */
[----:B--2---:R-:W-:Y:S01]  /*0560*/  FADD R26, R24, R21 ;  /* 0x00000015181a7221 */ /* 0x004fe20000000000 */
[----:B-----5:R-:W-:Y:S01]  /*0570*/  @!P4 FADD R22, RZ, R16 ;  /* 0x00000010ff16c221 */ /* 0x020fe20000000000 */
[----:B------:R-:W-:Y:S01]  /*0580*/  FADD R16, RZ, R20 ;  /* 0x00000014ff107221 */ /* 0x000fe20000000000 */
[----:B------:R-:W-:Y:S01]  /*0590*/  FADD R20, RZ, R17 ;  /* 0x00000011ff147221 */ /* 0x000fe20000000000 */
[--C-:B------:R-:W-:Y:S01]  /*05a0*/  FADD R17, R0, R21.reuse ;  /* 0x0000001500117221 */ /* 0x100fe20000000000 */
[--C-:B------:R-:W-:Y:S01]  /*05b0*/  FADD R0, R24, -R21.reuse ;  /* 0x8000001518007221 */ /* 0x100fe20000000000 */
[--C-:B------:R-:W-:Y:S01]  /*05c0*/  FADD R23, R16, -R21.reuse ;  /* 0x8000001510177221 */ /* 0x100fe20000000000 */
[C-C-:B0-----:R-:W-:Y:S01]  /*05d0*/  FADD R4, R20.reuse, -R18.reuse ;  /* 0x8000001214047221 */ /* 0x141fe20000000000 */
[C-C-:B------:R-:W-:Y:S01]  /*05e0*/  FADD R16, R20.reuse, -R21.reuse ;  /* 0x8000001514107221 */ /* 0x140fe20000000000 */
[----:B------:R-:W-:Y:S01]  /*05f0*/  FADD R28, R20, R21 ;  /* 0x00000015141c7221 */ /* 0x000fe20000000000 */
[----:B------:R-:W-:Y:S01]  /*0600*/  FADD R18, R24, R18 ;  /* 0x0000001218127221 */ /* 0x000fe20000000000 */
[--C-:B------:R-:W-:Y:S01]  /*0610*/  FADD R24, RZ, R19.reuse ;  /* 0x00000013ff187221 */ /* 0x100fe20000000000 */
[----:B------:R-:W-:Y:S01]  /*0620*/  FADD R20, RZ, -R19 ;  /* 0x80000013ff147221 */ /* 0x000fe20000000000 */
[----:B------:R-:W-:-:S02]  /*0630*/  FADD R5, -R15, R22 ;  /* 0x000000160f057221 */ /* 0x000fc40000000100 */
[--C-:B------:R-:W-:Y:S01]  /*0640*/  FADD R24, R24, R15.reuse ;  /* 0x0000000f18187221 */ /* 0x100fe20000000000 */
[----:B------:R-:W-:Y:S01]  /*0650*/  FADD R22, R20, R15 ;  /* 0x0000000f14167221 */ /* 0x000fe20000000000 */
[--C-:B------:R-:W-:Y:S01]  /*0660*/  FADD R27, R23, R14.reuse ;  /* 0x0000000e171b7221 */ /* 0x100fe20000000000 */
[--C-:B------:R-:W-:Y:S01]  /*0670*/  FADD R5, R5, -R14.reuse ;  /* 0x8000000e05057221 */ /* 0x100fe20000000000 */
[----:B------:R-:W-:Y:S01]  /*0680*/  FADD R21, R17, R14 ;  /* 0x0000000e11157221 */ /* 0x000fe20000000000 */
[--C-:B------:R-:W-:Y:S01]  /*0690*/  FADD R29, R26, -R7.reuse ;  /* 0x800000071a1d7221 */ /* 0x100fe20000000000 */
[--C-:B------:R-:W-:Y:S01]  /*06a0*/  FADD R31, R28, R7.reuse ;  /* 0x000000071c1f7221 */ /* 0x100fe20000000000 */
[--C-:B------:R-:W-:Y:S01]  /*06b0*/  FADD R23, R16, -R7.reuse ;  /* 0x8000000710177221 */ /* 0x100fe20000000000 */
[--C-:B------:R-:W-:Y:S01]  /*06c0*/  FADD R25, R0, R7.reuse ;  /* 0x0000000700197221 */ /* 0x100fe20000000000 */
[--C-:B------:R-:W-:Y:S01]  /*06d0*/  FADD R15, R22, R7.reuse ;  /* 0x00000007160f7221 */ /* 0x100fe20000000000 */
[----:B------:R-:W-:Y:S01]  /*06e0*/  FADD R19, R24, -R7 ;  /* 0x8000000718137221 */ /* 0x000fe20000000000 */
[--C-:B------:R-:W-:Y:S01]  /*06f0*/  FADD R5, R5, R6.reuse ;  /* 0x0000000605057221 */ /* 0x100fe20000000000 */
[--C-:B------:R-:W-:Y:S01]  /*0700*/  FADD R21, R21, -R6.reuse ;  /* 0x8000000615157221 */ /* 0x100fe20000000000 */
[--C-:B------:R-:W-:Y:S01]  /*0710*/  FADD R27, R27, -R6.reuse ;  /* 0x800000061b1b7221 */ /* 0x100fe20000000000 */
[----:B------:R-:W-:Y:S01]  /*0720*/  FADD R20, R20, R9 ;  /* 0x0000000914147221 */ /* 0x000fe20000000000 */
[--C-:B------:R-:W-:Y:S01]  /*0730*/  FADD R23, R23, R6.reuse ;  /* 0x0000000617177221 */ /* 0x100fe20000000000 */
[--C-:B------:R-:W-:Y:S01]  /*0740*/  FADD R25, R25, R6.reuse ;  /* 0x0000000619197221 */ /* 0x100fe20000000000 */
[--C-:B------:R-:W-:Y:S01]  /*0750*/  FADD R29, R29, R6.reuse ;  /* 0x000000061d1d7221 */ /* 0x100fe20000000000 */
[--C-:B------:R-:W-:Y:S01]  /*0760*/  FADD R31, R31, R6.reuse ;  /* 0x000000061f1f7221 */ /* 0x100fe20000000000 */
[--C-:B------:R-:W-:Y:S01]  /*0770*/  FADD R15, R15, -R6.reuse ;  /* 0x800000060f0f7221 */ /* 0x100fe20000000000 */
[----:B------:R-:W-:Y:S01]  /*0780*/  FADD R19, R19, -R6 ;  /* 0x8000000613137221 */ /* 0x000fe20000000000 */
[--C-:B------:R-:W-:Y:S01]  /*0790*/  FADD R9, R4, -R7.reuse ;  /* 0x8000000704097221 */ /* 0x100fe20000000000 */
[----:B------:R-:W-:Y:S01]  /*07a0*/  FADD R33, R18, -R7 ;  /* 0x8000000712217221 */ /* 0x000fe20000000000 */
[----:B------:R-:W-:Y:S01]  /*07b0*/  FADD R6, R17, R13 ;  /* 0x0000000d11067221 */ /* 0x000fe20000000000 */
[--C-:B------:R-:W-:Y:S01]  /*07c0*/  FADD R16, R16, -R12.reuse ;  /* 0x8000000c10107221 */ /* 0x100fe20000000000 */
[----:B------:R-:W-:Y:S01]  /*07d0*/  FADD R7, R20, R7 ;  /* 0x0000000714077221 */ /* 0x000fe20000000000 */
[--C-:B------:R-:W-:Y:S01]  /*07e0*/  FADD R0, R0, R12.reuse ;  /* 0x0000000c00007221 */ /* 0x100fe20000000000 */
[----:B------:R-:W-:Y:S01]  /*07f0*/  FADD R17, R4, -R12 ;  /* 0x8000000c04117221 */ /* 0x000fe20000000000 */
[----:B------:R0:W-:Y:S01]  /*0800*/  STG.E [R2.64], R5 ;  /* 0x0000000502007986 */ /* 0x0001e2000c101904 */
[--C-:B------:R-:W-:Y:S01]  /*0810*/  FADD R13, R16, R11.reuse ;  /* 0x0000000b100d7221 */ /* 0x100fe20000000000 */
[--C-:B------:R-:W-:Y:S01]  /*0820*/  FADD R9, R9, R8.reuse ;  /* 0x0000000809097221 */ /* 0x100fe20000000000 */
[--C-:B------:R-:W-:Y:S01]  /*0830*/  FADD R33, R33, R8.reuse ;  /* 0x0000000821217221 */ /* 0x100fe20000000000 */
[----:B------:R-:W-:Y:S01]  /*0840*/  FADD R7, R7, -R8 ;  /* 0x8000000807077221 */ /* 0x000fe20000000000 */
[----:B------:R-:W-:Y:S01]  /*0850*/  FADD R17, R17, R10 ;  /* 0x0000000a11117221 */ /* 0x000fe20000000000 */
[--C-:B0-----:R-:W-:Y:S01]  /*0860*/  FADD R5, R6, -R11.reuse ;  /* 0x8000000b06057221 */ /* 0x101fe20000000000 */
        /* <DEDUP_REMOVED lines=17> */
.L_x_54:
        /* <DEDUP_REMOVED lines=16> */
.L_x_110:


//--------------------- .text.tvmgen_default_fused_nn_dense_add_kernel --------------------------
	.section	.text.tvmgen_default_fused_nn_dense_add_kernel,"ax",@progbits
	.sectionflags	@"SHF_BARRIERS=1"
	.sectioninfo	@"SHI_REGISTERS=28"
	.align	128
        .global         tvmgen_default_fused_nn_dense_add_kernel
        .type           tvmgen_default_fused_nn_dense_add_kernel,@function
        .size           tvmgen_default_fused_nn_dense_add_kernel,(.L_x_111 - tvmgen_default_fused_nn_dense_add_kernel)
        .other          tvmgen_default_fused_nn_dense_add_kernel,@"STO_CUDA_ENTRY STV_DEFAULT"
tvmgen_default_fused_nn_dense_add_kernel:
.text.tvmgen_default_fused_nn_dense_add_kernel:
[----:B------:R-:W-:Y:S02]  /*0000*/  MOV R1, c[0x0][0x28] ;  /* 0x00000a0000017a02 */ /* 0x000fe40000000f00 */
[----:B------:R-:W0:Y:S01]  /*0010*/  S2R R23, SR_TID.X ;  /* 0x0000000000177919 */ /* 0x000e220000002100 */
[----:B------:R-:W-:Y:S01]  /*0020*/  MOV R25, 0x4 ;  /* 0x0000000400197802 */ /* 0x000fe20000000f00 */
[----:B------:R-:W-:Y:S02]  /*0030*/  ULDC.64 UR4, c[0x0][0x118] ;  /* 0x0000460000047ab9 */ /* 0x000fe40000000a00 */
[----:B------:R-:W1:Y:S02]  /*0040*/  S2R R22, SR_CTAID.X ;  /* 0x0000000000167919 */ /* 0x000e640000002500 */
[----:B0-----:R-:W-:Y:S01]  /*0050*/  IMAD.WIDE R2, R23, R25, c[0x0][0x168] ;  /* 0x00005a0017027625 */ /* 0x001fe200078e0219 */
[----:B-1----:R-:W-:-:S04]  /*0060*/  LEA R4, R22, R23, 0x9 ;  /* 0x0000001716047211 */ /* 0x002fc800078e48ff */
[----:B------:R-:W2:Y:S01]  /*0070*/  LDG.E.CONSTANT R7, [R2.64] ;  /* 0x0000000402077981 */ /* 0x000ea2000c1e9900 */
[----:B------:R-:W-:-:S03]  /*0080*/  IMAD.WIDE R4, R4, R25, c[0x0][0x170] ;  /* 0x00005c0004047625 */ /* 0x000fc600078e0219 */
[----:B------:R-:W3:Y:S04]  /*0090*/  LDG.E.CONSTANT R6, [R2.64+0x100] ;  /* 0x0001000402067981 */ /* 0x000ee8000c1e9900 */
[----:B------:R0:W2:Y:S04]  /*00a0*/  LDG.E.CONSTANT R0, [R4.64] ;  /* 0x0000000404007981 */ /* 0x0000a8000c1e9900 */
[----:B------:R0:W3:Y:S04]  /*00b0*/  LDG.E.CONSTANT R9, [R4.64+0x100] ;  /* 0x0001000404097981 */ /* 0x0000e8000c1e9900 */
[----:B------:R-:W4:Y:S04]  /*00c0*/  LDG.E.CONSTANT R8, [R2.64+0x200] ;  /* 0x0002000402087981 */ /* 0x000f28000c1e9900 */
[----:B------:R0:W4:Y:S04]  /*00d0*/  LDG.E.CONSTANT R11, [R4.64+0x200] ;  /* 0x00020004040b7981 */ /* 0x000128000c1e9900 */
[----:B------:R-:W5:Y:S04]  /*00e0*/  LDG.E.CONSTANT R10, [R2.64+0x300] ;  /* 0x00030004020a7981 */ /* 0x000f68000c1e9900 */
[----:B------:R0:W5:Y:S04]  /*00f0*/  LDG.E.CONSTANT R13, [R4.64+0x300] ;  /* 0x00030004040d7981 */ /* 0x000168000c1e9900 */
[----:B------:R-:W5:Y:S04]  /*0100*/  LDG.E.CONSTANT R12, [R2.64+0x400] ;  /* 0x00040004020c7981 */ /* 0x000f68000c1e9900 */
[----:B------:R0:W5:Y:S04]  /*0110*/  LDG.E.CONSTANT R15, [R4.64+0x400] ;  /* 0x00040004040f7981 */ /* 0x000168000c1e9900 */
[----:B------:R-:W5:Y:S04]  /*0120*/  LDG.E.CONSTANT R14, [R2.64+0x500] ;  /* 0x00050004020e7981 */ /* 0x000f68000c1e9900 */
[----:B------:R0:W5:Y:S04]  /*0130*/  LDG.E.CONSTANT R17, [R4.64+0x500] ;  /* 0x0005000404117981 */ /* 0x000168000c1e9900 */
[----:B------:R-:W5:Y:S04]  /*0140*/  LDG.E.CONSTANT R16, [R2.64+0x600] ;  /* 0x0006000402107981 */ /* 0x000f68000c1e9900 */
[----:B------:R0:W5:Y:S04]  /*0150*/  LDG.E.CONSTANT R19, [R4.64+0x600] ;  /* 0x0006000404137981 */ /* 0x000168000c1e9900 */
[----:B------:R-:W5:Y:S04]  /*0160*/  LDG.E.CONSTANT R18, [R2.64+0x700] ;  /* 0x0007000402127981 */ /* 0x000f68000c1e9900 */
[----:B------:R0:W5:Y:S01]  /*0170*/  LDG.E.CONSTANT R21, [R4.64+0x700] ;  /* 0x0007000404157981 */ /* 0x000162000c1e9900 */
[----:B------:R-:W-:-:S02]  /*0180*/  LOP3.LUT P0, RZ, R23, 0x1f, RZ, 0xc0, !PT ;  /* 0x0000001f17ff7812 */ /* 0x000fc4000780c0ff */
[----:B------:R-:W-:Y:S02]  /*0190*/  ISETP.GT.AND P1, PT, R23, 0x1, PT ;  /* 0x000000011700780c */ /* 0x000fe40003f24270 */
[----:B0-----:R-:W-:Y:S01]  /*01a0*/  VOTE.ANY R5, PT, PT ;  /* 0x0000000000057806 */ /* 0x001fe200038e0100 */
[----:B--2---:R-:W-:-:S04]  /*01b0*/  FFMA R0, R0, R7, RZ ;  /* 0x0000000700007223 */ /* 0x004fc800000000ff */
[----:B---3--:R-:W-:-:S04]  /*01c0*/  FFMA R0, R9, R6, R0 ;  /* 0x0000000609007223 */ /* 0x008fc80000000000 */
[----:B----4-:R-:W-:-:S04]  /*01d0*/  FFMA R0, R11, R8, R0 ;  /* 0x000000080b007223 */ /* 0x010fc80000000000 */
[----:B-----5:R-:W-:-:S04]  /*01e0*/  FFMA R0, R13, R10, R0 ;  /* 0x0000000a0d007223 */ /* 0x020fc80000000000 */
[----:B------:R-:W-:-:S04]  /*01f0*/  FFMA R0, R15, R12, R0 ;  /* 0x0000000c0f007223 */ /* 0x000fc80000000000 */
[----:B------:R-:W-:Y:S01]  /*0200*/  FFMA R0, R17, R14, R0 ;  /* 0x0000000e11007223 */ /* 0x000fe20000000000 */
[----:B------:R-:W-:-:S03]  /*0210*/  VOTE.ANY R7, PT, PT ;  /* 0x0000000000077806 */ /* 0x000fc600038e0100 */
[----:B------:R-:W-:-:S04]  /*0220*/  FFMA R0, R19, R16, R0 ;  /* 0x0000001013007223 */ /* 0x000fc80000000000 */
[----:B------:R-:W-:-:S05]  /*0230*/  FFMA R0, R21, R18, R0 ;  /* 0x0000001215007223 */ /* 0x000fca0000000000 */
[----:B------:R-:W0:Y:S02]  /*0240*/  SHFL.DOWN PT, R3, R0, 0x10, 0x1f ;  /* 0x0a001f0000037f89 */ /* 0x000e2400000e0000 */
[----:B0-----:R-:W-:-:S05]  /*0250*/  FADD R2, R0, R3 ;  /* 0x0000000300027221 */ /* 0x001fca0000000000 */
[----:B------:R-:W0:Y:S02]  /*0260*/  SHFL.DOWN PT, R3, R2, 0x8, 0x1f ;  /* 0x09001f0002037f89 */ /* 0x000e2400000e0000 */
[----:B0-----:R-:W-:-:S05]  /*0270*/  FADD R4, R2, R3 ;  /* 0x0000000302047221 */ /* 0x001fca0000000000 */
[----:B------:R-:W0:Y:S02]  /*0280*/  SHFL.DOWN PT, R3, R4, 0x4, 0x1f ;  /* 0x08801f0004037f89 */ /* 0x000e2400000e0000 */
[----:B0-----:R-:W-:-:S05]  /*0290*/  FADD R6, R4, R3 ;  /* 0x0000000304067221 */ /* 0x001fca0000000000 */
[----:B------:R-:W0:Y:S02]  /*02a0*/  SHFL.DOWN PT, R3, R6, 0x2, 0x1f ;  /* 0x08401f0006037f89 */ /* 0x000e2400000e0000 */
[----:B0-----:R-:W-:-:S05]  /*02b0*/  FADD R8, R6, R3 ;  /* 0x0000000306087221 */ /* 0x001fca0000000000 */
[----:B------:R-:W0:Y:S01]  /*02c0*/  SHFL.DOWN PT, R3, R8, 0x1, 0x1f ;  /* 0x08201f0008037f89 */ /* 0x000e2200000e0000 */
[----:B------:R-:W-:Y:S01]  /*02d0*/  @!P0 SHF.R.S32.HI R0, RZ, 0x5, R23 ;  /* 0x00000005ff008819 */ /* 0x000fe20000011417 */
[----:B0-----:R-:W-:-:S05]  /*02e0*/  @!P0 FADD R3, R8, R3 ;  /* 0x0000000308038221 */ /* 0x001fca0000000000 */
[----:B------:R-:W-:Y:S04]  /*02f0*/  @!P0 STS [R0.X4+0x4], R3 ;  /* 0x0000040300008388 */ /* 0x000fe80000004800 */
[----:B------:R-:W-:Y:S06]  /*0300*/  BAR.SYNC.DEFER_BLOCKING 0x0 ;  /* 0x0000000000007b1d */ /* 0x000fec0000010000 */
[----:B------:R-:W0:Y:S01]  /*0310*/  @!P1 LDS R20, [R23.X4+0x4] ;  /* 0x0000040017149984 */ /* 0x000e220000004800 */
[----:B------:R-:W-:-:S03]  /*0320*/  ISETP.NE.AND P0, PT, R23, RZ, PT ;  /* 0x000000ff1700720c */ /* 0x000fc60003f05270 */
[----:B0-----:R-:W0:Y:S02]  /*0330*/  SHFL.DOWN PT, R5, R20, 0x1, 0x1f ;  /* 0x08201f0014057f89 */ /* 0x001e2400000e0000 */
[----:B0-----:R-:W-:-:S08]  /*0340*/  FADD R2, R20, R5 ;  /* 0x0000000514027221 */ /* 0x001fd00000000000 */
[----:B------:R-:W-:Y:S04]  /*0350*/  @!P0 STS [RZ], R2 ;  /* 0x00000002ff008388 */ /* 0x000fe80000000800 */
[----:B------:R-:W-:Y:S06]  /*0360*/  BAR.SYNC.DEFER_BLOCKING 0x0 ;  /* 0x0000000000007b1d */ /* 0x000fec0000010000 */
[----:B------:R-:W0:Y:S04]  /*0370*/  @!P0 LDS R4, [RZ] ;  /* 0x00000000ff048984 */ /* 0x000e280000000800 */
[----:B0-----:R0:W-:Y:S04]  /*0380*/  @!P0 STS [0xc], R4 ;  /* 0x00000c04ff008388 */ /* 0x0011e80000000800 */
[----:B------:R-:W-:Y:S06]  /*0390*/  BAR.SYNC.DEFER_BLOCKING 0x0 ;  /* 0x0000000000007b1d */ /* 0x000fec0000010000 */
[----:B------:R-:W-:Y:S05]  /*03a0*/  @P0 EXIT ;  /* 0x000000000000094d */ /* 0x000fea0003800000 */
[CC--:B0-----:R-:W-:Y:S01]  /*03b0*/  IMAD.WIDE R2, R22.reuse, R25.reuse, c[0x0][0x178] ;  /* 0x00005e0016027625 */ /* 0x0c1fe200078e0219 */
[----:B------:R-:W0:Y:S05]  /*03c0*/  LDS R0, [0xc] ;  /* 0x00000c00ff007984 */ /* 0x000e2a0000000800 */
[----:B------:R-:W0:Y:S01]  /*03d0*/  LDG.E.CONSTANT R3, [R2.64] ;  /* 0x0000000402037981 */ /* 0x000e22000c1e9900 */
[----:B------:R-:W-:Y:S01]  /*03e0*/  IMAD.WIDE R4, R22, R25, c[0x0][0x160] ;  /* 0x0000580016047625 */ /* 0x000fe200078e0219 */
[----:B0-----:R-:W-:-:S05]  /*03f0*/  FADD R7, R0, R3 ;  /* 0x0000000300077221 */ /* 0x001fca0000000000 */
[----:B------:R-:W-:Y:S01]  /*0400*/  STG.E [R4.64], R7 ;  /* 0x0000000704007986 */ /* 0x000fe2000c101904 */
[----:B------:R-:W-:Y:S05]  /*0410*/  EXIT ;  /* 0x000000000000794d */ /* 0x000fea0003800000 */
.L_x_55:
        /* <DEDUP_REMOVED lines=14> */
.L_x_111:


//--------------------- .text.tvmgen_default_fused_nn_contrib_conv2d_winograd_without_weight_transform_add_nn_relu_kernel_2 --------------------------
	.section	.text.tvmgen_default_fused_nn_contrib_conv2d_winograd_without_weight_transform_add_nn_relu_kernel_2,"ax",@progbits
	.sectioninfo	@"SHI_REGISTERS=40"
	.align	128
        .global         tvmgen_default_fused_nn_contrib_conv2d_winograd_without_weight_transform_add_nn_relu_kernel_2
        .type           tvmgen_default_fused_nn_contrib_conv2d_winograd_without_weight_transform_add_nn_relu_kernel_2,@function
        .size           tvmgen_default_fused_nn_contrib_conv2d_winograd_without_weight_transform_add_nn_relu_kernel_2,(.L_x_112 - tvmgen_default_fused_nn_contrib_conv2d_winograd_without_weight_transform_add_nn_relu_kernel_2)
        .other          tvmgen_default_fused_nn_contrib_conv2d_winograd_without_weight_transform_add_nn_relu_kernel_2,@"STO_CUDA_ENTRY STV_DEFAULT"
tvmgen_default_fused_nn_contrib_conv2d_winograd_without_weight_transform_add_nn_relu_kernel_2:
.text.tvmgen_default_fused_nn_contrib_conv2d_winograd_without_weight_transform_add_nn_relu_kernel_2:
        /* <DEDUP_REMOVED lines=31> */
[C---:B------:R-:W-:Y:S02]  /*01f0*/  LEA R7, R33.reuse, R30, 0x1 ;  /* 0x0000001e21077211 */ /* 0x040fe400078e08ff */
[----:B------:R-:W-:Y:S02]  /*0200*/  MOV R6, RZ ;  /* 0x000000ff00067202 */ /* 0x000fe40000000f00 */
[----:B------:R-:W-:Y:S02]  /*0210*/  LEA R19, R33, R18, 0x6 ;  /* 0x0000001221137211 */ /* 0x000fe400078e30ff */
[----:B------:R-:W-:Y:S01]  /*0220*/  MOV R18, RZ ;  /* 0x000000ff00127202 */ /* 0x000fe20000000f00 */
[----:B------:R-:W-:Y:S01]  /*0230*/  IMAD.HI R29, R7, -0x6db6db6d, R6 ;  /* 0x92492493071d7827 */ /* 0x000fe200078e0206 */
[----:B------:R-:W-:-:S03]  /*0240*/  SHF.R.S32.HI R6, RZ, 0x2, R30 ;  /* 0x00000002ff067819 */ /* 0x000fc6000001141e */
[----:B------:R-:W-:Y:S01]  /*0250*/  IMAD.HI R19, R19, -0x6db6db6d, R18 ;  /* 0x9249249313137827 */ /* 0x000fe200078e0212 */
[----:B------:R-:W-:Y:S02]  /*0260*/  LEA R6, R33, R6, 0x5 ;  /* 0x0000000621067211 */ /* 0x000fe400078e28ff */
[----:B------:R-:W-:Y:S02]  /*0270*/  SHF.R.U32.HI R18, RZ, 0x1f, R29 ;  /* 0x0000001fff127819 */ /* 0x000fe4000001161d */
[----:B------:R-:W-:Y:S02]  /*0280*/  SHF.R.U32.HI R30, RZ, 0x1f, R19 ;  /* 0x0000001fff1e7819 */ /* 0x000fe40000011613 */
[----:B------:R-:W-:Y:S01]  /*0290*/  LEA.HI.SX32 R29, R29, R18, 0x1d ;  /* 0x000000121d1d7211 */ /* 0x000fe200078feaff */
[----:B------:R-:W-:Y:S01]  /*02a0*/  IMAD.HI R18, R6, 0x5397829d, RZ ;  /* 0x5397829d06127827 */ /* 0x000fe200078e02ff */
[----:B------:R-:W-:-:S03]  /*02b0*/  LEA.HI.SX32 R35, R19, R30, 0x1e ;  /* 0x0000001e13237211 */ /* 0x000fc600078ff2ff */
[----:B------:R-:W-:Y:S01]  /*02c0*/  IMAD R6, R29, -0xe, R7 ;  /* 0xfffffff21d067824 */ /* 0x000fe200078e0207 */
[----:B------:R-:W-:-:S04]  /*02d0*/  SHF.R.U32.HI R7, RZ, 0x1f, R18 ;  /* 0x0000001fff077819 */ /* 0x000fc80000011612 */
[----:B------:R-:W-:Y:S01]  /*02e0*/  LEA.HI.SX32 R7, R18, R7, 0x1c ;  /* 0x0000000712077211 */ /* 0x000fe200078fe2ff */
[----:B--2---:R-:W-:Y:S01]  /*02f0*/  FADD R19, RZ, R28 ;  /* 0x0000001cff137221 */ /* 0x004fe20000000000 */
[--C-:B---3--:R-:W-:Y:S01]  /*0300*/  FADD R33, RZ, R10.reuse ;  /* 0x0000000aff217221 */ /* 0x108fe20000000000 */
[--C-:B------:R-:W-:Y:S02]  /*0310*/  FADD R29, RZ, -R10.reuse ;  /* 0x8000000aff1d7221 */ /* 0x100fe40000000000 */
[----:B------:R-:W-:Y:S01]  /*0320*/  FADD R19, R19, R10 ;  /* 0x0000000a13137221 */ /* 0x000fe20000000000 */
[C---:B----4-:R-:W-:Y:S01]  /*0330*/  FADD R28, R26.reuse, R33 ;  /* 0x000000211a1c7221 */ /* 0x050fe20000000000 */
[----:B------:R-:W-:Y:S02]  /*0340*/  FADD R18, R26, R29 ;  /* 0x0000001d1a127221 */ /* 0x000fe40000000000 */
[----:B------:R-:W-:Y:S01]  /*0350*/  FADD R26, R19, R26 ;  /* 0x0000001a131a7221 */ /* 0x000fe20000000000 */
[----:B------:R-:W-:Y:S01]  /*0360*/  IMAD R10, R35, 0x38, R6 ;  /* 0x00000038230a7824 */ /* 0x000fe200078e0206 */
[C---:B-----5:R-:W-:Y:S01]  /*0370*/  FFMA R28, R25.reuse, 0.25, R28 ;  /* 0x3e800000191c7823 */ /* 0x060fe2000000001c */
[C-C-:B------:R-:W-:Y:S01]  /*0380*/  FFMA R6, R25.reuse, 0.125, R18.reuse ;  /* 0x3e00000019067823 */ /* 0x140fe20000000012 */
[----:B------:R-:W-:Y:S01]  /*0390*/  FADD R26, R26, R25 ;  /* 0x000000191a1a7221 */ /* 0x000fe20000000000 */
[----:B------:R-:W-:Y:S01]  /*03a0*/  FFMA R18, R25, 0.5, R18 ;  /* 0x3f00000019127823 */ /* 0x000fe20000000012 */
[C-C-:B------:R-:W-:Y:S01]  /*03b0*/  FADD R25, R21.reuse, R21.reuse ;  /* 0x0000001515197221 */ /* 0x140fe20000000000 */
[C---:B------:R-:W-:Y:S01]  /*03c0*/  FFMA R29, R21.reuse, -8, R6 ;  /* 0xc1000000151d7823 */ /* 0x040fe20000000006 */
[----:B------:R-:W-:Y:S01]  /*03d0*/  FFMA R19, R21, 4, R28 ;  /* 0x4080000015137823 */ /* 0x000fe2000000001c */
[----:B------:R-:W-:Y:S01]  /*03e0*/  FADD R21, R26, R21 ;  /* 0x000000151a157221 */ /* 0x000fe20000000000 */
[----:B------:R-:W-:Y:S01]  /*03f0*/  FADD R25, R18, -R25 ;  /* 0x8000001912197221 */ /* 0x000fe20000000000 */
[----:B------:R-:W-:Y:S01]  /*0400*/  FADD R29, R29, R24 ;  /* 0x000000181d1d7221 */ /* 0x000fe20000000000 */
[--C-:B------:R-:W-:Y:S01]  /*0410*/  FADD R33, RZ, -R20.reuse ;  /* 0x80000014ff217221 */ /* 0x100fe20000000000 */
[--C-:B------:R-:W-:Y:S01]  /*0420*/  FADD R35, RZ, R20.reuse ;  /* 0x00000014ff237221 */ /* 0x100fe20000000000 */
[----:B------:R-:W-:Y:S01]  /*0430*/  FADD R21, R21, R20 ;  /* 0x0000001415157221 */ /* 0x000fe20000000000 */
[--C-:B------:R-:W-:Y:S01]  /*0440*/  FADD R28, RZ, -R0.reuse ;  /* 0x80000000ff1c7221 */ /* 0x100fe20000000000 */
[--C-:B------:R-:W-:Y:S01]  /*0450*/  FADD R18, RZ, R0.reuse ;  /* 0x00000000ff127221 */ /* 0x100fe20000000000 */
        /* <DEDUP_REMOVED lines=16> */
[C---:B------:R-:W-:Y:S01]  /*0560*/  FFMA R18, R36.reuse, -0.25, R25 ;  /* 0xbe80000024127823 */ /* 0x040fe20000000019 */
[C---:B------:R-:W-:Y:S01]  /*0570*/  FFMA R20, R36.reuse, 0.25, R28 ;  /* 0x3e80000024147823 */ /* 0x040fe2000000001c */
[C-C-:B------:R-:W-:Y:S01]  /*0580*/  FFMA R25, R36.reuse, -0.5, R21.reuse ;  /* 0xbf00000024197823 */ /* 0x140fe20000000015 */
[C---:B------:R-:W-:Y:S01]  /*0590*/  FFMA R24, R36.reuse, -0.125, R21 ;  /* 0xbe00000024187823 */ /* 0x040fe20000000015 */
[----:B------:R-:W-:Y:S01]  /*05a0*/  IMAD.WIDE R6, R7, R12, c[0x0][0x170] ;  /* 0x00005c0007067625 */ /* 0x000fe200078e020c */
        /* <DEDUP_REMOVED lines=8> */
[C---:B------:R-:W-:Y:S01]  /*0630*/  FADD R31, R17.reuse, R17 ;  /* 0x00000011111f7221 */ /* 0x040fe20000000000 */
[----:B------:R0:W2:Y:S01]  /*0640*/  LDG.E.CONSTANT R0, [R6.64] ;  /* 0x0000000406007981 */ /* 0x0000a2000c1e9900 */
[C---:B------:R-:W-:Y:S01]  /*0650*/  FADD R35, -R17.reuse, R28 ;  /* 0x0000001c11237221 */ /* 0x040fe20000000100 */
[C---:B------:R-:W-:Y:S01]  /*0660*/  FADD R37, R17.reuse, R30 ;  /* 0x0000001e11257221 */ /* 0x040fe20000000000 */
[----:B------:R-:W-:Y:S01]  /*0670*/  FFMA R26, R17, -8, R26 ;  /* 0xc1000000111a7823 */ /* 0x000fe2000000001a */
[C---:B------:R-:W-:Y:S01]  /*0680*/  FADD R29, R31.reuse, R25 ;  /* 0x000000191f1d7221 */ /* 0x040fe20000000000 */
[----:B------:R-:W-:Y:S01]  /*0690*/  FADD R21, -R31, R21 ;  /* 0x000000151f157221 */ /* 0x000fe20000000100 */
[----:B------:R-:W-:Y:S01]  /*06a0*/  FADD R19, R19, -R31 ;  /* 0x8000001f13137221 */ /* 0x000fe20000000000 */
[C---:B------:R-:W-:Y:S01]  /*06b0*/  FFMA R33, R17.reuse, -4, R18 ;  /* 0xc080000011217823 */ /* 0x040fe20000000012 */
[----:B0-----:R-:W-:Y:S01]  /*06c0*/  FADD R7, R36, R17 ;  /* 0x0000001124077221 */ /* 0x001fe20000000000 */
[C---:B------:R-:W-:Y:S01]  /*06d0*/  FFMA R31, R17.reuse, 4, R20 ;  /* 0x40800000111f7823 */ /* 0x040fe20000000014 */
[C---:B------:R-:W-:Y:S01]  /*06e0*/  FFMA R24, R17.reuse, 8, R24 ;  /* 0x4100000011187823 */ /* 0x040fe20000000018 */
[C---:B------:R-:W-:Y:S01]  /*06f0*/  FFMA R25, R17.reuse, 4, R32 ;  /* 0x4080000011197823 */ /* 0x040fe20000000020 */
[----:B------:R-:W-:Y:S01]  /*0700*/  FFMA R34, R17, -8, R34 ;  /* 0xc100000011227823 */ /* 0x000fe20000000022 */
[C---:B------:R-:W-:Y:S01]  /*0710*/  FADD R35, R16.reuse, R35 ;  /* 0x0000002310237221 */ /* 0x040fe20000000000 */
[----:B------:R-:W-:Y:S01]  /*0720*/  FADD R17, R16, R37 ;  /* 0x0000002510117221 */ /* 0x000fe20000000000 */
[----:B------:R-:W-:Y:S01]  /*0730*/  FADD R7, R7, R16 ;  /* 0x0000001007077221 */ /* 0x000fe20000000000 */
[C---:B------:R-:W-:Y:S01]  /*0740*/  FADD R16, R11.reuse, R26 ;  /* 0x0000001a0b107221 */ /* 0x040fe20000000000 */
[----:B------:R-:W-:Y:S01]  /*0750*/  FADD R37, -R11, R24 ;  /* 0x000000180b257221 */ /* 0x000fe20000000100 */
[----:B------:R-:W-:Y:S01]  /*0760*/  FADD R11, R34, R11 ;  /* 0x0000000b220b7221 */ /* 0x000fe20000000000 */
[C---:B------:R-:W-:Y:S01]  /*0770*/  FADD R30, -R8.reuse, R21 ;  /* 0x00000015081e7221 */ /* 0x040fe20000000100 */
[----:B------:R-:W3:Y:S01]  /*0780*/  LDG.E.CONSTANT R6, [R2.64+0x126000] ;  /* 0x1260000402067981 */ /* 0x000ee2000c1e9900 */
[C---:B------:R-:W-:Y:S01]  /*0790*/  FADD R32, R8.reuse, R31 ;  /* 0x0000001f08207221 */ /* 0x040fe20000000000 */
[C---:B------:R-:W-:Y:S01]  /*07a0*/  FADD R16, -R8.reuse, R16 ;  /* 0x0000001008107221 */ /* 0x040fe20000000100 */
[C---:B------:R-:W-:Y:S01]  /*07b0*/  FADD R18, R8.reuse, R35 ;  /* 0x0000002308127221 */ /* 0x040fe20000000000 */
[C---:B------:R-:W-:Y:S01]  /*07c0*/  FADD R20, R8.reuse, R17 ;  /* 0x0000001108147221 */ /* 0x040fe20000000000 */
[----:B------:R-:W-:Y:S01]  /*07d0*/  FADD R21, R7, R8 ;  /* 0x0000000807157221 */ /* 0x000fe20000000000 */
[C---:B------:R-:W-:Y:S01]  /*07e0*/  FADD R26, R8.reuse, R25 ;  /* 0x00000019081a7221 */ /* 0x040fe20000000000 */
[C---:B------:R-:W-:Y:S01]  /*07f0*/  FADD R24, -R8.reuse, R19 ;  /* 0x0000001308187221 */ /* 0x040fe20000000100 */
[C---:B------:R-:W-:Y:S01]  /*0800*/  FADD R17, -R8.reuse, R11 ;  /* 0x0000000b08117221 */ /* 0x040fe20000000100 */
[C---:B------:R-:W-:Y:S01]  /*0810*/  FADD R30, R5.reuse, R30 ;  /* 0x0000001e051e7221 */ /* 0x040fe20000000000 */
[C---:B------:R-:W-:Y:S01]  /*0820*/  FADD R36, -R8.reuse, R29 ;  /* 0x0000001d08247221 */ /* 0x040fe20000000100 */
[C---:B------:R-:W-:Y:S01]  /*0830*/  FADD R34, R8.reuse, R33 ;  /* 0x0000002108227221 */ /* 0x040fe20000000000 */
[----:B------:R-:W-:Y:S01]  /*0840*/  FADD R28, -R8, R37 ;  /* 0x00000025081c7221 */ /* 0x000fe20000000100 */
[C---:B------:R-:W-:Y:S01]  /*0850*/  FADD R32, R5.reuse, R32 ;  /* 0x0000002005207221 */ /* 0x040fe20000000000 */
[C---:B------:R-:W-:Y:S01]  /*0860*/  FADD R16, R5.reuse, R16 ;  /* 0x0000001005107221 */ /* 0x040fe20000000000 */
[----:B------:R-:W4:Y:S01]  /*0870*/  LDG.E.CONSTANT R11, [R2.64+0x119c00] ;  /* 0x119c0004020b7981 */ /* 0x000f22000c1e9900 */
[C---:B------:R-:W-:Y:S01]  /*0880*/  FADD R18, R5.reuse, R18 ;  /* 0x0000001205127221 */ /* 0x040fe20000000000 */
[----:B------:R-:W-:Y:S01]  /*0890*/  FADD R20, R5, R20 ;  /* 0x0000001405147221 */ /* 0x000fe20000000000 */
[----:B------:R-:W-:Y:S01]  /*08a0*/  FADD R21, R21, R5 ;  /* 0x0000000515157221 */ /* 0x000fe20000000000 */
[----:B------:R0:W5:Y:S01]  /*08b0*/  LDG.E.CONSTANT R8, [R2.64+0x132400] ;  /* 0x1324000402087981 */ /* 0x000162000c1e9900 */
[C---:B------:R-:W-:Y:S01]  /*08c0*/  FADD R26, R5.reuse, R26 ;  /* 0x0000001a051a7221 */ /* 0x040fe20000000000 */
[C---:B------:R-:W-:Y:S01]  /*08d0*/  FADD R24, R5.reuse, R24 ;  /* 0x0000001805187221 */ /* 0x040fe20000000000 */
[----:B------:R-:W-:Y:S01]  /*08e0*/  FADD R17, R5, R17 ;  /* 0x0000001105117221 */ /* 0x000fe20000000000 */
[----:B------:R-:W-:Y:S01]  /*08f0*/  FFMA R25, R15, 0.5, R30 ;  /* 0x3f0000000f197823 */ /* 0x000fe2000000001e */
[----:B------:R-:W-:Y:S01]  /*0900*/  FADD R36, R5, R36 ;  /* 0x0000002405247221 */ /* 0x000fe20000000000 */
[C---:B------:R-:W-:Y:S01]  /*0910*/  FFMA R32, R15.reuse, 0.25, R32 ;  /* 0x3e8000000f207823 */ /* 0x040fe20000000020 */
[----:B------:R-:W-:Y:S01]  /*0920*/  FFMA R30, R15, 0.125, R16 ;  /* 0x3e0000000f1e7823 */ /* 0x000fe20000000010 */
[----:B------:R-:W-:Y:S01]  /*0930*/  FADD R28, R5, R28 ;  /* 0x0000001c051c7221 */ /* 0x000fe20000000000 */
[C---:B------:R-:W-:Y:S01]  /*0940*/  FADD R18, R15.reuse, R18 ;  /* 0x000000120f127221 */ /* 0x040fe20000000000 */
[----:B------:R-:W-:Y:S01]  /*0950*/  FADD R29, R15, R20 ;  /* 0x000000140f1d7221 */ /* 0x000fe20000000000 */
[----:B------:R-:W-:Y:S01]  /*0960*/  FADD R21, R21, R15 ;  /* 0x0000000f15157221 */ /* 0x000fe20000000000 */
[C---:B------:R-:W-:Y:S01]  /*0970*/  FFMA R31, R15.reuse, 0.25, R26 ;  /* 0x3e8000000f1f7823 */ /* 0x040fe2000000001a */
[C---:B------:R-:W-:Y:S01]  /*0980*/  FFMA R16, R15.reuse, 0.5, R24 ;  /* 0x3f0000000f107823 */ /* 0x040fe20000000018 */
[----:B------:R-:W-:Y:S01]  /*0990*/  FFMA R26, R15, 0.125, R17 ;  /* 0x3e0000000f1a7823 */ /* 0x000fe20000000011 */
[----:B------:R-:W-:Y:S01]  /*09a0*/  FADD R34, R5, R34 ;  /* 0x0000002205227221 */ /* 0x000fe20000000000 */
[----:B------:R-:W-:Y:S01]  /*09b0*/  FADD R19, R13, R13 ;  /* 0x0000000d0d137221 */ /* 0x000fe20000000000 */
[----:B------:R-:W-:Y:S01]  /*09c0*/  FFMA R36, R15, 0.5, R36 ;  /* 0x3f0000000f247823 */ /* 0x000fe20000000024 */
[C---:B------:R-:W-:Y:S01]  /*09d0*/  FFMA R24, R13.reuse, 4, R32 ;  /* 0x408000000d187823 */ /* 0x040fe20000000020 */
[----:B------:R-:W-:Y:S01]  /*09e0*/  FFMA R17, R13, -8, R30 ;  /* 0xc10000000d117823 */ /* 0x000fe2000000001e */
[----:B------:R0:W2:Y:S01]  /*09f0*/  LDG.E.CONSTANT R7, [R2.64+0x13e800] ;  /* 0x13e8000402077981 */ /* 0x0000a2000c1e9900 */
[----:B------:R-:W-:Y:S01]  /*0a00*/  FFMA R28, R15, 0.125, R28 ;  /* 0x3e0000000f1c7823 */ /* 0x000fe2000000001c */
[C---:B------:R-:W-:Y:S01]  /*0a10*/  FADD R30, R13.reuse, R18 ;  /* 0x000000120d1e7221 */ /* 0x040fe20000000000 */
[----:B------:R-:W-:Y:S01]  /*0a20*/  FADD R29, R13, R29 ;  /* 0x0000001d0d1d7221 */ /* 0x000fe20000000000 */
[----:B------:R0:W2:Y:S01]  /*0a30*/  LDG.E.CONSTANT R5, [R2.64+0x14ac00] ;  /* 0x14ac000402057981 */ /* 0x0000a2000c1e9900 */
[----:B------:R-:W-:Y:S01]  /*0a40*/  FADD R32, R21, R13 ;  /* 0x0000000d15207221 */ /* 0x000fe20000000000 */
[C---:B------:R-:W-:Y:S01]  /*0a50*/  FADD R36, -R19.reuse, R36 ;  /* 0x0000002413247221 */ /* 0x040fe20000000100 */
[----:B------:R-:W-:Y:S01]  /*0a60*/  FADD R20, -R19, R25 ;  /* 0x0000001913147221 */ /* 0x000fe20000000100 */
[----:B------:R-:W-:Y:S01]  /*0a70*/  FADD R16, R16, -R19 ;  /* 0x8000001310107221 */ /* 0x000fe20000000000 */
[----:B------:R-:W-:Y:S01]  /*0a80*/  FFMA R25, R13, -8, R28 ;  /* 0xc10000000d197823 */ /* 0x000fe2000000001c */
[C---:B------:R-:W-:Y:S01]  /*0a90*/  FFMA R37, R9.reuse, 0.25, R29 ;  /* 0x3e80000009257823 */ /* 0x040fe2000000001d */
[C-C-:B------:R-:W-:Y:S01]  /*0aa0*/  FFMA R35, R9.reuse, 0.5, R30.reuse ;  /* 0x3f00000009237823 */ /* 0x140fe2000000001e */
[----:B------:R-:W-:Y:S01]  /*0ab0*/  FFMA R19, R9, 0.125, R30 ;  /* 0x3e00000009137823 */ /* 0x000fe2000000001e */
[----:B------:R-:W-:-:S02]  /*0ac0*/  FADD R32, R32, R9 ;  /* 0x0000000920207221 */ /* 0x000fc40000000000 */
[----:B------:R0:W2:Y:S01]  /*0ad0*/  LDG.E.CONSTANT R9, [R2.64+0x157000] ;  /* 0x1570000402097981 */ /* 0x0000a2000c1e9900 */
[C---:B------:R-:W-:Y:S01]  /*0ae0*/  FADD R25, R14.reuse, R25 ;  /* 0x000000190e197221 */ /* 0x040fe20000000000 */
[----:B------:R-:W-:Y:S01]  /*0af0*/  FFMA R34, R15, 0.25, R34 ;  /* 0x3e8000000f227823 */ /* 0x000fe20000000022 */
[----:B------:R-:W-:Y:S01]  /*0b00*/  FFMA R15, R13, -8, R26 ;  /* 0xc10000000d0f7823 */ /* 0x000fe2000000001a */
[C---:B------:R-:W-:Y:S01]  /*0b10*/  FFMA R30, R27.reuse, 0.25, R24 ;  /* 0x3e8000001b1e7823 */ /* 0x040fe20000000018 */
[----:B------:R-:W-:Y:S01]  /*0b20*/  FFMA R24, R27, -0.5, R25 ;  /* 0xbf0000001b187823 */ /* 0x000fe20000000019 */
[C---:B------:R-:W-:Y:S01]  /*0b30*/  FFMA R34, R13.reuse, 4, R34 ;  /* 0x408000000d227823 */ /* 0x040fe20000000022 */
[----:B------:R-:W-:Y:S01]  /*0b40*/  FADD R28, R14, R17 ;  /* 0x000000110e1c7221 */ /* 0x000fe20000000000 */
[----:B------:R-:W-:Y:S01]  /*0b50*/  FFMA R18, R13, 4, R31 ;  /* 0x408000000d127823 */ /* 0x000fe2000000001f */
[----:B------:R-:W-:Y:S01]  /*0b60*/  FADD R14, R15, R14 ;  /* 0x0000000e0f0e7221 */ /* 0x000fe20000000000 */
[C---:B------:R-:W-:Y:S01]  /*0b70*/  FADD R33, -R27.reuse, R16 ;  /* 0x000000101b217221 */ /* 0x040fe20000000100 */
[C---:B------:R-:W-:Y:S01]  /*0b80*/  FFMA R29, R27.reuse, -0.25, R20 ;  /* 0xbe8000001b1d7823 */ /* 0x040fe20000000014 */
[----:B------:R-:W-:Y:S01]  /*0b90*/  FFMA R35, R27, 0.5, R35 ;  /* 0x3f0000001b237823 */ /* 0x000fe20000000023 */
[----:B------:R-:W-:Y:S01]  /*0ba0*/  FMUL R13, R23, 0.5 ;  /* 0x3f000000170d7820 */ /* 0x000fe20000400000 */
[----:B------:R-:W-:Y:S01]  /*0bb0*/  FFMA R24, R22, 0.5, R24 ;  /* 0x3f00000016187823 */ /* 0x000fe20000000018 */
[C---:B------:R-:W-:Y:S01]  /*0bc0*/  FFMA R20, R27.reuse, -0.5, R36 ;  /* 0xbf0000001b147823 */ /* 0x040fe20000000024 */
[C---:B------:R-:W-:Y:S01]  /*0bd0*/  FFMA R26, R27.reuse, 0.5, R34 ;  /* 0x3f0000001b1a7823 */ /* 0x040fe20000000022 */
[C---:B------:R-:W-:Y:S01]  /*0be0*/  FFMA R25, R27.reuse, -0.125, R25 ;  /* 0xbe0000001b197823 */ /* 0x040fe20000000019 */
[C---:B------:R-:W-:Y:S01]  /*0bf0*/  FFMA R31, R27.reuse, -0.125, R36 ;  /* 0xbe0000001b1f7823 */ /* 0x040fe20000000024 */
[C---:B------:R-:W-:Y:S01]  /*0c00*/  FFMA R17, R27.reuse, 0.125, R34 ;  /* 0x3e0000001b117823 */ /* 0x040fe20000000022 */
[C---:B------:R-:W-:Y:S01]  /*0c10*/  FFMA R28, R27.reuse, -0.25, R28 ;  /* 0xbe8000001b1c7823 */ /* 0x040fe2000000001c */
[C---:B------:R-:W-:Y:S01]  /*0c20*/  FFMA R37, R27.reuse, 0.25, R37 ;  /* 0x3e8000001b257823 */ /* 0x040fe20000000025 */
[C---:B------:R-:W-:Y:S01]  /*0c30*/  FFMA R19, R27.reuse, 0.125, R19 ;  /* 0x3e0000001b137823 */ /* 0x040fe20000000013 */
[C---:B------:R-:W-:Y:S01]  /*0c40*/  FADD R15, R27.reuse, R18 ;  /* 0x000000121b0f7221 */ /* 0x040fe20000000000 */
[----:B------:R-:W-:Y:S01]  /*0c50*/  FADD R21, -R27, R14 ;  /* 0x0000000e1b157221 */ /* 0x000fe20000000100 */
[----:B------:R-:W-:Y:S01]  /*0c60*/  FADD R27, R32, R27 ;  /* 0x0000001b201b7221 */ /* 0x000fe20000000000 */
[C---:B------:R-:W-:Y:S01]  /*0c70*/  FADD R14, R22.reuse, R33 ;  /* 0x00000021160e7221 */ /* 0x040fe20000000000 */
[C---:B------:R-:W-:Y:S01]  /*0c80*/  FFMA R18, R22.reuse, 0.5, R35 ;  /* 0x3f00000016127823 */ /* 0x040fe20000000023 */
[----:B------:R-:W-:Y:S01]  /*0c90*/  FFMA R33, R13, 0.125, R24 ;  /* 0x3e0000000d217823 */ /* 0x000fe20000000018 */
[C---:B------:R-:W-:Y:S01]  /*0ca0*/  FFMA R20, R22.reuse, 0.5, R20 ;  /* 0x3f00000016147823 */ /* 0x040fe20000000014 */
[C---:B------:R-:W-:Y:S01]  /*0cb0*/  FFMA R26, R22.reuse, 0.5, R26 ;  /* 0x3f000000161a7823 */ /* 0x040fe2000000001a */
[C---:B------:R-:W-:Y:S01]  /*0cc0*/  FFMA R25, R22.reuse, 0.125, R25 ;  /* 0x3e00000016197823 */ /* 0x040fe20000000019 */
[C---:B------:R-:W-:Y:S01]  /*0cd0*/  FMUL R24, R23.reuse, 0.125 ;  /* 0x3e00000017187820 */ /* 0x040fe20000400000 */
[C---:B------:R-:W-:Y:S01]  /*0ce0*/  FFMA R29, R22.reuse, 0.25, R29 ;  /* 0x3e800000161d7823 */ /* 0x040fe2000000001d */
[C---:B------:R-:W-:Y:S01]  /*0cf0*/  FFMA R30, R22.reuse, 0.25, R30 ;  /* 0x3e800000161e7823 */ /* 0x040fe2000000001e */
[C---:B------:R-:W-:Y:S01]  /*0d00*/  FFMA R31, R22.reuse, 0.125, R31 ;  /* 0x3e000000161f7823 */ /* 0x040fe2000000001f */
[C---:B------:R-:W-:Y:S01]  /*0d10*/  FFMA R17, R22.reuse, 0.125, R17 ;  /* 0x3e00000016117823 */ /* 0x040fe20000000011 */
[C---:B------:R-:W-:Y:S01]  /*0d20*/  FFMA R28, R22.reuse, 0.25, R28 ;  /* 0x3e800000161c7823 */ /* 0x040fe2000000001c */
[C---:B------:R-:W-:Y:S01]  /*0d30*/  FFMA R37, R22.reuse, 0.25, R37 ;  /* 0x3e80000016257823 */ /* 0x040fe20000000025 */
[C---:B------:R-:W-:Y:S01]  /*0d40*/  FFMA R19, R22.reuse, 0.125, R19 ;  /* 0x3e00000016137823 */ /* 0x040fe20000000013 */
[C---:B------:R-:W-:Y:S01]  /*0d50*/  FADD R15, R22.reuse, R15 ;  /* 0x0000000f160f7221 */ /* 0x040fe20000000000 */
[----:B------:R-:W-:Y:S01]  /*0d60*/  FADD R21, R22, R21 ;  /* 0x0000001516157221 */ /* 0x000fe20000000000 */
[----:B------:R-:W-:Y:S01]  /*0d70*/  FMUL R16, R23, 0.25 ;  /* 0x3e80000017107820 */ /* 0x000fe20000400000 */
[----:B------:R-:W-:Y:S01]  /*0d80*/  FMUL R32, R4, 0.5 ;  /* 0x3f00000004207820 */ /* 0x000fe20000400000 */
[----:B------:R-:W-:Y:S01]  /*0d90*/  FADD R22, R27, R22 ;  /* 0x000000161b167221 */ /* 0x000fe20000000000 */
[C---:B------:R-:W-:Y:S01]  /*0da0*/  FADD R27, R13.reuse, R18 ;  /* 0x000000120d1b7221 */ /* 0x040fe20000000000 */
[C---:B------:R-:W-:Y:S01]  /*0db0*/  FFMA R20, R13.reuse, 0.5, R20 ;  /* 0x3f0000000d147823 */ /* 0x040fe20000000014 */
[----:B------:R-:W-:Y:S01]  /*0dc0*/  FFMA R35, R13, 0.25, R26 ;  /* 0x3e8000000d237823 */ /* 0x000fe2000000001a */
[----:B------:R-:W-:Y:S01]  /*0dd0*/  FFMA R18, R24, 0.125, R25 ;  /* 0x3e00000018127823 */ /* 0x000fe20000000019 */
[----:B------:R-:W-:Y:S01]  /*0de0*/  FADD R13, R14, R13 ;  /* 0x0000000d0e0d7221 */ /* 0x000fe20000000000 */
[----:B------:R-:W-:Y:S01]  /*0df0*/  FADD R25, R32, R32 ;  /* 0x0000002020197221 */ /* 0x000fe20000000000 */
[C---:B------:R-:W-:Y:S01]  /*0e00*/  FFMA R29, R16.reuse, 0.5, R29 ;  /* 0x3f000000101d7823 */ /* 0x040fe2000000001d */
[C---:B------:R-:W-:Y:S01]  /*0e10*/  FFMA R30, R16.reuse, 0.25, R30 ;  /* 0x3e800000101e7823 */ /* 0x040fe2000000001e */
[C---:B------:R-:W-:Y:S01]  /*0e20*/  FFMA R28, R16.reuse, 0.125, R28 ;  /* 0x3e000000101c7823 */ /* 0x040fe2000000001c */
[----:B------:R-:W-:Y:S01]  /*0e30*/  FADD R14, R16, R37 ;  /* 0x00000025100e7221 */ /* 0x000fe20000000000 */
[----:B------:R-:W-:-:S02]  /*0e40*/  FADD R15, R15, R16 ;  /* 0x000000100f0f7221 */ /* 0x000fc40000000000 */
[----:B------:R0:W2:Y:S01]  /*0e50*/  LDG.E.CONSTANT R16, [R2.64+0x163400] ;  /* 0x1634000402107981 */ /* 0x0000a2000c1e9900 */
[----:B------:R-:W-:Y:S01]  /*0e60*/  FADD R20, R20, -R25 ;  /* 0x8000001914147221 */ /* 0x000fe20000000000 */
[C---:B------:R-:W-:Y:S01]  /*0e70*/  FFMA R31, R24.reuse, 0.5, R31 ;  /* 0x3f000000181f7823 */ /* 0x040fe2000000001f */
[C---:B------:R-:W-:Y:S01]  /*0e80*/  FFMA R17, R24.reuse, 0.25, R17 ;  /* 0x3e80000018117823 */ /* 0x040fe20000000011 */
[----:B------:R-:W-:Y:S01]  /*0e90*/  FADD R19, R24, R19 ;  /* 0x0000001318137221 */ /* 0x000fe20000000000 */
[----:B------:R-:W-:Y:S01]  /*0ea0*/  FADD R21, R21, R24 ;  /* 0x0000001815157221 */ /* 0x000fe20000000000 */
[C---:B------:R-:W-:Y:S01]  /*0eb0*/  FMUL R25, R4.reuse, 0.25 ;  /* 0x3e80000004197820 */ /* 0x040fe20000400000 */
[----:B------:R-:W-:Y:S01]  /*0ec0*/  FMUL R24, R4, 0.125 ;  /* 0x3e00000004187820 */ /* 0x000fe20000400000 */
[----:B------:R-:W-:Y:S01]  /*0ed0*/  FADD R23, R22, R23 ;  /* 0x0000001716177221 */ /* 0x000fe20000000000 */
[C---:B------:R-:W-:Y:S01]  /*0ee0*/  FFMA R22, R32.reuse, 4, R35 ;  /* 0x4080000020167823 */ /* 0x040fe20000000023 */
[----:B------:R-:W-:Y:S01]  /*0ef0*/  FFMA R26, R32, -8, R33 ;  /* 0xc1000000201a7823 */ /* 0x000fe20000000021 */
[----:B------:R-:W-:Y:S01]  /*0f00*/  FADD R27, R27, R32 ;  /* 0x000000201b1b7221 */ /* 0x000fe20000000000 */
[C-C-:B------:R-:W-:Y:S01]  /*0f10*/  FADD R32, R25.reuse, R25.reuse ;  /* 0x0000001919207221 */ /* 0x140fe20000000000 */
[C---:B------:R-:W-:Y:S01]  /*0f20*/  FFMA R33, R25.reuse, 4, R30 ;  /* 0x4080000019217823 */ /* 0x040fe2000000001e */
[----:B------:R-:W-:Y:S01]  /*0f30*/  FFMA R28, R25, -8, R28 ;  /* 0xc1000000191c7823 */ /* 0x000fe2000000001c */
[----:B------:R-:W-:Y:S01]  /*0f40*/  FADD R25, R14, R25 ;  /* 0x000000190e197221 */ /* 0x000fe20000000000 */
[----:B------:R-:W-:Y:S01]  /*0f50*/  FFMA R35, R24, 4, R17 ;  /* 0x4080000018237823 */ /* 0x000fe20000000011 */
[----:B------:R0:W2:Y:S01]  /*0f60*/  LDG.E.CONSTANT R14, [R2.64+0x16f800] ;  /* 0x16f80004020e7981 */ /* 0x0000a2000c1e9900 */
[----:B------:R-:W-:-:S03]  /*0f70*/  FADD R37, R19, R24 ;  /* 0x0000001813257221 */ /* 0x000fc60000000000 */
[----:B------:R0:W2:Y:S01]  /*0f80*/  LDG.E.CONSTANT R17, [R2.64+0x17bc00] ;  /* 0x17bc000402117981 */ /* 0x0000a2000c1e9900 */
[----:B------:R-:W-:-:S03]  /*0f90*/  FADD R30, R4, R4 ;  /* 0x00000004041e7221 */ /* 0x000fc60000000000 */
[----:B------:R0:W2:Y:S01]  /*0fa0*/  LDG.E.CONSTANT R19, [R2.64+0x188000] ;  /* 0x1880000402137981 */ /* 0x0000a2000c1e9900 */
[----:B------:R-:W-:-:S03]  /*0fb0*/  FADD R30, R13, -R30 ;  /* 0x8000001e0d1e7221 */ /* 0x000fc60000000000 */
[----:B------:R0:W2:Y:S01]  /*0fc0*/  LDG.E.CONSTANT R13, [R2.64+0x194400] ;  /* 0x19440004020d7981 */ /* 0x0000a2000c1e9900 */
[C---:B------:R-:W-:Y:S01]  /*0fd0*/  FADD R34, R24.reuse, R24 ;  /* 0x0000001818227221 */ /* 0x040fe20000000000 */
[----:B------:R-:W-:Y:S02]  /*0fe0*/  FFMA R18, R24, -8, R18 ;  /* 0xc100000018127823 */ /* 0x000fe40000000012 */
[----:B------:R0:W2:Y:S01]  /*0ff0*/  LDG.E.CONSTANT R24, [R2.64+0x1a0800] ;  /* 0x1a08000402187981 */ /* 0x0000a2000c1e9900 */
[----:B------:R-:W-:-:S03]  /*1000*/  FADD R29, R29, -R32 ;  /* 0x800000201d1d7221 */ /* 0x000fc60000000000 */
[----:B------:R0:W2:Y:S01]  /*1010*/  LDG.E.CONSTANT R32, [R2.64+0x1acc00] ;  /* 0x1acc000402207981 */ /* 0x0000a2000c1e9900 */
[----:B------:R-:W-:Y:S01]  /*1020*/  FADD R31, R31, -R34 ;  /* 0x800000221f1f7221 */ /* 0x000fe20000000000 */
[C---:B------:R-:W-:Y:S01]  /*1030*/  FFMA R34, R4.reuse, -8, R21 ;  /* 0xc100000004227823 */ /* 0x040fe20000000015 */
[----:B------:R-:W-:Y:S01]  /*1040*/  FFMA R15, R4, 4, R15 ;  /* 0x40800000040f7823 */ /* 0x000fe2000000000f */
[----:B------:R-:W-:Y:S01]  /*1050*/  FADD R21, R23, R4 ;  /* 0x0000000417157221 */ /* 0x000fe20000000000 */
[C---:B---3--:R-:W-:Y:S01]  /*1060*/  FADD R4, R6.reuse, R6 ;  /* 0x0000000606047221 */ /* 0x048fe20000000000 */
[C---:B------:R-:W-:Y:S01]  /*1070*/  FFMA R25, R6.reuse, 4, R25 ;  /* 0x4080000006197823 */ /* 0x040fe20000000019 */
[----:B------:R-:W-:Y:S02]  /*1080*/  FFMA R37, R6, -8, R37 ;  /* 0xc100000006257823 */ /* 0x000fe40000000025 */
[----:B------:R-:W-:Y:S01]  /*1090*/  FADD R27, R27, -R4 ;  /* 0x800000041b1b7221 */ /* 0x000fe20000000000 */
[----:B------:R-:W-:Y:S01]  /*10a0*/  FADD R21, R21, R6 ;  /* 0x0000000615157221 */ /* 0x000fe20000000000 */
[C---:B----4-:R-:W-:Y:S01]  /*10b0*/  FFMA R26, R11.reuse, 0.5, R26 ;  /* 0x3f0000000b1a7823 */ /* 0x050fe2000000001a */
[C---:B0-----:R-:W-:Y:S01]  /*10c0*/  FFMA R3, R11.reuse, 0.25, R28 ;  /* 0x3e8000000b037823 */ /* 0x041fe2000000001c */
[----:B------:R-:W-:Y:S01]  /*10d0*/  FFMA R23, R11, 0.125, R18 ;  /* 0x3e0000000b177823 */ /* 0x000fe20000000012 */
[----:B------:R-:W-:Y:S01]  /*10e0*/  FADD R11, R34, R11 ;  /* 0x0000000b220b7221 */ /* 0x000fe20000000000 */
[C---:B-----5:R-:W-:Y:S01]  /*10f0*/  FADD R4, R8.reuse, R8 ;  /* 0x0000000808047221 */ /* 0x060fe20000000000 */
[C---:B------:R-:W-:Y:S01]  /*1100*/  FFMA R6, R8.reuse, -4, R29 ;  /* 0xc080000008067823 */ /* 0x040fe2000000001d */
[C---:B------:R-:W-:Y:S01]  /*1110*/  FFMA R18, R8.reuse, 4, R33 ;  /* 0x4080000008127823 */ /* 0x040fe20000000021 */
[----:B------:R-:W-:Y:S01]  /*1120*/  FFMA R34, R8, -4, R3 ;  /* 0xc080000008227823 */ /* 0x000fe20000000003 */
[----:B------:R-:W-:Y:S01]  /*1130*/  FADD R2, R4, R26 ;  /* 0x0000001a04027221 */ /* 0x000fe20000000000 */
[C---:B------:R-:W-:Y:S01]  /*1140*/  FFMA R25, R8.reuse, 4, R25 ;  /* 0x4080000008197823 */ /* 0x040fe20000000019 */
[C---:B------:R-:W-:Y:S01]  /*1150*/  FFMA R26, R8.reuse, 8, R31 ;  /* 0x41000000081a7823 */ /* 0x040fe2000000001f */
[C---:B------:R-:W-:Y:S01]  /*1160*/  FFMA R28, R8.reuse, -8, R35 ;  /* 0xc1000000081c7823 */ /* 0x040fe20000000023 */
[C---:B------:R-:W-:Y:S01]  /*1170*/  FFMA R36, R8.reuse, 8, R23 ;  /* 0x4100000008247823 */ /* 0x040fe20000000017 */
[C---:B------:R-:W-:Y:S01]  /*1180*/  FADD R30, -R8.reuse, R30 ;  /* 0x0000001e081e7221 */ /* 0x040fe20000000100 */
[C---:B------:R-:W-:Y:S01]  /*1190*/  FADD R15, R8.reuse, R15 ;  /* 0x0000000f080f7221 */ /* 0x040fe20000000000 */
[C---:B------:R-:W-:Y:S01]  /*11a0*/  FFMA R37, R8.reuse, -8, R37 ;  /* 0xc100000008257823 */ /* 0x040fe20000000025 */
[----:B------:R-:W-:Y:S01]  /*11b0*/  FADD R11, -R8, R11 ;  /* 0x0000000b080b7221 */ /* 0x000fe20000000100 */
[C---:B------:R-:W-:Y:S01]  /*11c0*/  FADD R20, R4.reuse, R20 ;  /* 0x0000001404147221 */ /* 0x040fe20000000000 */
[----:B------:R-:W-:Y:S01]  /*11d0*/  FADD R22, -R4, R22 ;  /* 0x0000001604167221 */ /* 0x000fe20000000100 */
[----:B------:R-:W-:Y:S01]  /*11e0*/  FADD R8, R21, R8 ;  /* 0x0000000815087221 */ /* 0x000fe20000000000 */
[----:B------:R-:W-:Y:S01]  /*11f0*/  FADD R4, R27, -R4 ;  /* 0x800000041b047221 */ /* 0x000fe20000000000 */
[C---:B--2---:R-:W-:Y:S01]  /*1200*/  FADD R27, R7.reuse, R7 ;  /* 0x00000007071b7221 */ /* 0x044fe20000000000 */
[C---:B------:R-:W-:Y:S01]  /*1210*/  FFMA R6, R7.reuse, 4, R6 ;  /* 0x4080000007067823 */ /* 0x040fe20000000006 */
[C---:B------:R-:W-:Y:S01]  /*1220*/  FFMA R18, R7.reuse, 4, R18 ;  /* 0x4080000007127823 */ /* 0x040fe20000000012 */
[C---:B------:R-:W-:Y:S01]  /*1230*/  FFMA R34, R7.reuse, 4, R34 ;  /* 0x4080000007227823 */ /* 0x040fe20000000022 */
[----:B------:R-:W-:Y:S01]  /*1240*/  FFMA R25, R7, 4, R25 ;  /* 0x4080000007197823 */ /* 0x000fe20000000019 */
[----:B------:R-:W-:Y:S01]  /*1250*/  FMUL R21, R5, 4 ;  /* 0x4080000005157820 */ /* 0x000fe20000400000 */
[C---:B------:R-:W-:Y:S01]  /*1260*/  FFMA R26, R7.reuse, -8, R26 ;  /* 0xc1000000071a7823 */ /* 0x040fe2000000001a */
[C---:B------:R-:W-:Y:S01]  /*1270*/  FFMA R28, R7.reuse, -8, R28 ;  /* 0xc1000000071c7823 */ /* 0x040fe2000000001c */
[C---:B------:R-:W-:Y:S01]  /*1280*/  FFMA R36, R7.reuse, -8, R36 ;  /* 0xc100000007247823 */ /* 0x040fe20000000024 */
[C---:B------:R-:W-:Y:S01]  /*1290*/  FADD R30, R7.reuse, R30 ;  /* 0x0000001e071e7221 */ /* 0x040fe20000000000 */
[C---:B------:R-:W-:Y:S01]  /*12a0*/  FADD R15, R7.reuse, R15 ;  /* 0x0000000f070f7221 */ /* 0x040fe20000000000 */
[C---:B------:R-:W-:Y:S01]  /*12b0*/  FFMA R37, R7.reuse, -8, R37 ;  /* 0xc100000007257823 */ /* 0x040fe20000000025 */
[----:B------:R-:W-:Y:S01]  /*12c0*/  FADD R11, R7, R11 ;  /* 0x0000000b070b7221 */ /* 0x000fe20000000000 */
[----:B------:R-:W-:Y:S01]  /*12d0*/  FADD R8, R8, R7 ;  /* 0x0000000708087221 */ /* 0x000fe20000000000 */
[----:B------:R-:W-:Y:S01]  /*12e0*/  FMUL R7, R5, -8 ;  /* 0xc100000005077820 */ /* 0x000fe20000400000 */
[----:B------:R-:W-:Y:S01]  /*12f0*/  FADD R22, -R27, R22 ;  /* 0x000000161b167221 */ /* 0x000fe20000000100 */
[----:B------:R-:W-:Y:S01]  /*1300*/  FMUL R3, R5, -2 ;  /* 0xc000000005037820 */ /* 0x000fe20000400000 */
[C---:B------:R-:W-:Y:S01]  /*1310*/  FFMA R6, R21.reuse, 0.5, R6 ;  /* 0x3f00000015067823 */ /* 0x040fe20000000006 */
[C---:B------:R-:W-:Y:S01]  /*1320*/  FFMA R18, R21.reuse, 0.25, R18 ;  /* 0x3e80000015127823 */ /* 0x040fe20000000012 */
[----:B------:R-:W-:Y:S01]  /*1330*/  FFMA R34, R21, 0.125, R34 ;  /* 0x3e00000015227823 */ /* 0x000fe20000000022 */
[----:B------:R-:W-:Y:S01]  /*1340*/  FADD R25, R25, R21 ;  /* 0x0000001519197221 */ /* 0x000fe20000000000 */
[C---:B------:R-:W-:Y:S01]  /*1350*/  FADD R20, -R27.reuse, R20 ;  /* 0x000000141b147221 */ /* 0x040fe20000000100 */
[----:B------:R-:W-:Y:S01]  /*1360*/  FADD R2, -R27, R2 ;  /* 0x000000021b027221 */ /* 0x000fe20000000100 */
[----:B------:R-:W-:Y:S01]  /*1370*/  FMUL R21, R9, 4 ;  /* 0x4080000009157820 */ /* 0x000fe20000400000 */
[C---:B------:R-:W-:Y:S01]  /*1380*/  FFMA R26, R7.reuse, 0.5, R26 ;  /* 0x3f000000071a7823 */ /* 0x040fe2000000001a */
[C---:B------:R-:W-:Y:S01]  /*1390*/  FFMA R28, R7.reuse, 0.25, R28 ;  /* 0x3e800000071c7823 */ /* 0x040fe2000000001c */
[----:B------:R-:W-:Y:S01]  /*13a0*/  FFMA R36, R7, 0.125, R36 ;  /* 0x3e00000007247823 */ /* 0x000fe20000000024 */
[----:B------:R-:W-:Y:S01]  /*13b0*/  FFMA R22, R3, 0.25, R22 ;  /* 0x3e80000003167823 */ /* 0x000fe20000000016 */
[----:B------:R-:W-:Y:S01]  /*13c0*/  FMUL R7, R9, -2 ;  /* 0xc000000009077820 */ /* 0x000fe20000400000 */
[C---:B------:R-:W-:Y:S01]  /*13d0*/  FFMA R20, R3.reuse, 0.5, R20 ;  /* 0x3f00000003147823 */ /* 0x040fe20000000014 */
[----:B------:R-:W-:Y:S01]  /*13e0*/  FFMA R2, R3, 0.125, R2 ;  /* 0x3e00000003027823 */ /* 0x000fe20000000002 */
[----:B------:R-:W-:Y:S01]  /*13f0*/  FADD R29, R21, R21 ;  /* 0x00000015151d7221 */ /* 0x000fe20000000000 */
[----:B------:R-:W-:Y:S01]  /*1400*/  FADD R4, R4, -R27 ;  /* 0x8000001b04047221 */ /* 0x000fe20000000000 */
[C---:B------:R-:W-:Y:S01]  /*1410*/  FADD R3, R5.reuse, R5 ;  /* 0x0000000505037221 */ /* 0x040fe20000000000 */
[C---:B------:R-:W-:Y:S01]  /*1420*/  FFMA R30, R5.reuse, 0.5, R30 ;  /* 0x3f000000051e7823 */ /* 0x040fe2000000001e */
[C---:B------:R-:W-:Y:S01]  /*1430*/  FFMA R15, R5.reuse, 0.25, R15 ;  /* 0x3e800000050f7823 */ /* 0x040fe2000000000f */
[C---:B------:R-:W-:Y:S01]  /*1440*/  FFMA R37, R5.reuse, -8, R37 ;  /* 0xc100000005257823 */ /* 0x040fe20000000025 */
[----:B------:R-:W-:Y:S01]  /*1450*/  FFMA R11, R5, 0.125, R11 ;  /* 0x3e000000050b7823 */ /* 0x000fe2000000000b */
[----:B------:R-:W-:Y:S01]  /*1460*/  FADD R8, R8, R5 ;  /* 0x0000000508087221 */ /* 0x000fe20000000000 */
[----:B------:R-:W-:Y:S01]  /*1470*/  FFMA R31, R21, 4, R18 ;  /* 0x40800000151f7823 */ /* 0x000fe20000000012 */
[----:B------:R-:W-:Y:S01]  /*1480*/  FMUL R23, R9, -8 ;  /* 0xc100000009177820 */ /* 0x000fe20000400000 */
[----:B------:R-:W-:Y:S01]  /*1490*/  FFMA R5, R7, 4, R22 ;  /* 0x4080000007057823 */ /* 0x000fe20000000016 */
[----:B------:R-:W-:Y:S01]  /*14a0*/  FADD R29, R6, -R29 ;  /* 0x8000001d061d7221 */ /* 0x000fe20000000000 */
[----:B------:R-:W-:Y:S01]  /*14b0*/  FADD R3, R4, -R3 ;  /* 0x8000000304037221 */ /* 0x000fe20000000000 */
[----:B------:R-:W-:Y:S01]  /*14c0*/  FADD R6, R9, R9 ;  /* 0x0000000909067221 */ /* 0x000fe20000000000 */
[----:B------:R-:W-:Y:S01]  /*14d0*/  SHF.L.U32 R33, R10, 0x2, RZ ;  /* 0x000000020a217819 */ /* 0x000fe200000006ff */
[--C-:B------:R-:W-:Y:S01]  /*14e0*/  FADD R18, R31, R0.reuse ;  /* 0x000000001f127221 */ /* 0x100fe20000000000 */
[----:B------:R-:W-:Y:S01]  /*14f0*/  FADD R10, R5, R0 ;  /* 0x00000000050a7221 */ /* 0x000fe20000000000 */
[----:B------:R-:W-:Y:S01]  /*1500*/  FADD R31, R23, R23 ;  /* 0x00000017171f7221 */ /* 0x000fe20000000000 */
[----:B------:R-:W-:Y:S01]  /*1510*/  FADD R3, -R6, R3 ;  /* 0x0000000306037221 */ /* 0x000fe20000000100 */
[----:B------:R-:W-:-:S02]  /*1520*/  IMAD.WIDE R4, R33, R12, c[0x0][0x160] ;  /* 0x0000580021047625 */ /* 0x000fc400078e020c */
[----:B------:R-:W-:Y:S01]  /*1530*/  FADD R26, R26, -R31 ;  /* 0x8000001f1a1a7221 */ /* 0x000fe20000000000 */
[----:B------:R-:W-:Y:S01]  /*1540*/  FMNMX R31, RZ, R10, !PT ;  /* 0x0000000aff1f7209 */ /* 0x000fe20007800000 */
[----:B------:R-:W-:Y:S01]  /*1550*/  FADD R3, R3, R0 ;  /* 0x0000000003037221 */ /* 0x000fe20000000000 */
[C---:B------:R-:W-:Y:S01]  /*1560*/  FADD R27, R7.reuse, R7 ;  /* 0x00000007071b7221 */ /* 0x040fe20000000000 */
[----:B------:R-:W-:Y:S02]  /*1570*/  FFMA R2, R7, -8, R2 ;  /* 0xc100000007027823 */ /* 0x000fe40000000002 */
[----:B------:R0:W-:Y:S01]  /*1580*/  STG.E [R4.64+0xe8], R31 ;  /* 0x0000e81f04007986 */ /* 0x0001e2000c101904 */
[C---:B------:R-:W-:Y:S01]  /*1590*/  FFMA R28, R23.reuse, 4, R28 ;  /* 0x40800000171c7823 */ /* 0x040fe2000000001c */
[----:B------:R-:W-:Y:S01]  /*15a0*/  FADD R27, R20, -R27 ;  /* 0x8000001b141b7221 */ /* 0x000fe20000000000 */
[----:B------:R-:W-:Y:S01]  /*15b0*/  FFMA R23, R23, -8, R36 ;  /* 0xc100000017177823 */ /* 0x000fe20000000024 */
[----:B------:R-:W-:-:S02]  /*15c0*/  FFMA R37, R9, -8, R37 ;  /* 0xc100000009257823 */ /* 0x000fc40000000025 */
[----:B------:R-:W-:Y:S01]  /*15d0*/  FADD R27, R27, R0 ;  /* 0x000000001b1b7221 */ /* 0x000fe20000000000 */
[----:B0-----:R-:W-:Y:S01]  /*15e0*/  FMNMX R31, RZ, R3, !PT ;  /* 0x00000003ff1f7209 */ /* 0x001fe20007800000 */
[----:B------:R-:W-:-:S04]  /*15f0*/  FADD R3, R16, R16 ;  /* 0x0000001010037221 */ /* 0x000fc80000000000 */
[----:B------:R-:W-:Y:S01]  /*1600*/  FADD R7, R2, -R3 ;  /* 0x8000000302077221 */ /* 0x000fe20000000000 */
[----:B------:R-:W-:Y:S01]  /*1610*/  FFMA R2, R16, -8, R23 ;  /* 0xc100000010027823 */ /* 0x000fe20000000017 */
[----:B------:R-:W-:Y:S01]  /*1620*/  FADD R3, R8, R9 ;  /* 0x0000000908037221 */ /* 0x000fe20000000000 */
[----:B------:R-:W-:Y:S01]  /*1630*/  FMNMX R33, RZ, R27, !PT ;  /* 0x0000001bff217209 */ /* 0x000fe20007800000 */
[----:B------:R-:W-:Y:S01]  /*1640*/  FADD R7, R7, R0 ;  /* 0x0000000007077221 */ /* 0x000fe20000000000 */
[----:B------:R-:W-:Y:S01]  /*1650*/  FADD R27, R30, -R6 ;  /* 0x800000061e1b7221 */ /* 0x000fe20000000000 */
[--C-:B------:R-:W-:Y:S01]  /*1660*/  FADD R3, R3, R0.reuse ;  /* 0x0000000003037221 */ /* 0x100fe20000000000 */
[----:B------:R-:W-:Y:S01]  /*1670*/  FADD R29, R29, R0 ;  /* 0x000000001d1d7221 */ /* 0x000fe20000000000 */
[----:B------:R-:W-:Y:S01]  /*1680*/  FADD R14, R37, R14 ;  /* 0x0000000e250e7221 */ /* 0x000fe20000000000 */
[C---:B------:R-:W-:Y:S01]  /*1690*/  FADD R2, -R17.reuse, R2 ;  /* 0x0000000211027221 */ /* 0x040fe20000000100 */
[C---:B------:R-:W-:Y:S01]  /*16a0*/  FADD R26, -R17.reuse, R26 ;  /* 0x0000001a111a7221 */ /* 0x040fe20000000100 */
[----:B------:R-:W-:Y:S01]  /*16b0*/  FADD R28, R17, R28 ;  /* 0x0000001c111c7221 */ /* 0x000fe20000000000 */
[----:B------:R-:W-:Y:S01]  /*16c0*/  FADD R14, R14, R17 ;  /* 0x000000110e0e7221 */ /* 0x000fe20000000000 */
[----:B------:R-:W-:Y:S01]  /*16d0*/  FADD R2, R19, R2 ;  /* 0x0000000213027221 */ /* 0x000fe20000000000 */
[----:B------:R-:W-:Y:S01]  /*16e0*/  FMNMX R7, RZ, R7, !PT ;  /* 0x00000007ff077209 */ /* 0x000fe20007800000 */
[----:B------:R-:W-:Y:S01]  /*16f0*/  FADD R27, R27, R0 ;  /* 0x000000001b1b7221 */ /* 0x000fe20000000000 */
[----:B------:R-:W-:Y:S01]  /*1700*/  FMNMX R3, RZ, R3, !PT ;  /* 0x00000003ff037209 */ /* 0x000fe20007800000 */
[----:B------:R-:W-:Y:S01]  /*1710*/  FFMA R11, R9, -8, R11 ;  /* 0xc1000000090b7823 */ /* 0x000fe2000000000b */
[C---:B------:R-:W-:Y:S01]  /*1720*/  FADD R26, R19.reuse, R26 ;  /* 0x0000001a131a7221 */ /* 0x040fe20000000000 */
[----:B------:R-:W-:Y:S01]  /*1730*/  FADD R28, R19, R28 ;  /* 0x0000001c131c7221 */ /* 0x000fe20000000000 */
[----:B------:R-:W-:Y:S01]  /*1740*/  FADD R14, R14, R19 ;  /* 0x000000130e0e7221 */ /* 0x000fe20000000000 */
[C---:B------:R-:W-:Y:S01]  /*1750*/  FFMA R9, R13.reuse, 0.125, R2 ;  /* 0x3e0000000d097823 */ /* 0x040fe20000000002 */
[----:B------:R-:W-:Y:S01]  /*1760*/  FMNMX R35, RZ, R29, !PT ;  /* 0x0000001dff237209 */ /* 0x000fe20007800000 */
[----:B------:R0:W-:Y:S01]  /*1770*/  STG.E [R4.64+0xec], R7 ;  /* 0x0000ec0704007986 */ /* 0x0001e2000c101904 */
[----:B------:R-:W-:Y:S01]  /*1780*/  FMNMX R29, RZ, R27, !PT ;  /* 0x0000001bff1d7209 */ /* 0x000fe20007800000 */
[----:B------:R-:W-:Y:S01]  /*1790*/  FFMA R26, R13, 0.5, R26 ;  /* 0x3f0000000d1a7823 */ /* 0x000fe2000000001a */
[----:B------:R-:W-:Y:S01]  /*17a0*/  FFMA R27, R21, -8, R34 ;  /* 0xc1000000151b7823 */ /* 0x000fe20000000022 */
[----:B------:R1:W-:Y:S01]  /*17b0*/  STG.E [R4.64], R3 ;  /* 0x0000000304007986 */ /* 0x0003e2000c101904 */
[----:B------:R-:W-:Y:S01]  /*17c0*/  FFMA R9, R24, -8, R9 ;  /* 0xc100000018097823 */ /* 0x000fe20000000009 */
[----:B------:R-:W-:Y:S01]  /*17d0*/  FADD R15, R15, R21 ;  /* 0x000000150f0f7221 */ /* 0x000fe20000000000 */
[----:B------:R-:W-:Y:S01]  /*17e0*/  FADD R25, R21, R25 ;  /* 0x0000001915197221 */ /* 0x000fe20000000000 */
[----:B0-----:R-:W-:Y:S01]  /*17f0*/  FFMA R7, R13, 0.25, R28 ;  /* 0x3e8000000d077823 */ /* 0x001fe2000000001c */
[----:B------:R-:W-:Y:S01]  /*1800*/  FADD R13, R14, R13 ;  /* 0x0000000d0e0d7221 */ /* 0x000fe20000000000 */
[----:B-1----:R-:W-:Y:S01]  /*1810*/  FADD R3, R24, R24 ;  /* 0x0000001818037221 */ /* 0x002fe20000000000 */
[----:B------:R-:W-:Y:S01]  /*1820*/  FFMA R27, R16, 4, R27 ;  /* 0x40800000101b7823 */ /* 0x000fe2000000001b */
[----:B------:R-:W-:Y:S01]  /*1830*/  FADD R11, R11, R16 ;  /* 0x000000100b0b7221 */ /* 0x000fe20000000000 */
[----:B------:R-:W-:Y:S01]  /*1840*/  FFMA R7, R24, 4, R7 ;  /* 0x4080000018077823 */ /* 0x000fe20000000007 */
[----:B------:R-:W-:Y:S01]  /*1850*/  FADD R3, R26, -R3 ;  /* 0x800000031a037221 */ /* 0x000fe20000000000 */
[----:B------:R-:W-:Y:S01]  /*1860*/  FADD R13, R13, R24 ;  /* 0x000000180d0d7221 */ /* 0x000fe20000000000 */
[----:B------:R-:W-:Y:S01]  /*1870*/  FADD R9, R9, R32 ;  /* 0x0000002009097221 */ /* 0x000fe20000000000 */
        /* <DEDUP_REMOVED lines=16> */
[----:B------:R-:W-:Y:S01]  /*1980*/  FMNMX R9, RZ, R9, !PT ;  /* 0x00000009ff097209 */ /* 0x000fe20007800000 */
        /* <DEDUP_REMOVED lines=14> */
.L_x_56:
        /* <DEDUP_REMOVED lines=9> */
.L_x_112:


//--------------------- .text.tvmgen_default_fused_nn_contrib_conv2d_winograd_without_weight_transform_add_nn_relu_kernel_1 --------------------------
	.section	.text.tvmgen_default_fused_nn_contrib_conv2d_winograd_without_weight_transform_add_nn_relu_kernel_1,"ax",@progbits
	.sectionflags	@"SHF_BARRIERS=1"
	.sectioninfo	@"SHI_REGISTERS=56"
	.align	128
        .global         tvmgen_default_fused_nn_contrib_conv2d_winograd_without_weight_transform_add_nn_relu_kernel_1
        .type           tvmgen_default_fused_nn_contrib_conv2d_winograd_without_weight_transform_add_nn_relu_kernel_1,@function
        .size           tvmgen_default_fused_nn_contrib_conv2d_winograd_without_weight_transform_add_nn_relu_kernel_1,(.L_x_113 - tvmgen_default_fused_nn_contrib_conv2d_winograd_without_weight_transform_add_nn_relu_kernel_1)
        .other          tvmgen_default_fused_nn_contrib_conv2d_winograd_without_weight_transform_add_nn_relu_kernel_1,@"STO_CUDA_ENTRY STV_DEFAULT"
tvmgen_default_fused_nn_contrib_conv2d_winograd_without_weight_transform_add_nn_relu_kernel_1:
.text.tvmgen_default_fused_nn_contrib_conv2d_winograd_without_weight_transform_add_nn_relu_kernel_1:
        /* <DEDUP_REMOVED lines=24> */
.L_x_58:
        /* <DEDUP_REMOVED lines=58> */
.L_x_57:
        /* <DEDUP_REMOVED lines=199> */
.L_x_59:
        /* <DEDUP_REMOVED lines=15> */
.L_x_113:


//--------------------- .text.tvmgen_default_fused_nn_conv2d_add_kernel --------------------------
	.section	.text.tvmgen_default_fused_nn_conv2d_add_kernel,"ax",@progbits
	.sectionflags	@"SHF_BARRIERS=1"
	.sectioninfo	@"SHI_REGISTERS=40"
	.align	128
        .global         tvmgen_default_fused_nn_conv2d_add_kernel
        .type           tvmgen_default_fused_nn_conv2d_add_kernel,@function
        .size           tvmgen_default_fused_nn_conv2d_add_kernel,(.L_x_114 - tvmgen_default_fused_nn_conv2d_add_kernel)
        .other          tvmgen_default_fused_nn_conv2d_add_kernel,@"STO_CUDA_ENTRY STV_DEFAULT"
tvmgen_default_fused_nn_conv2d_add_kernel:
.text.tvmgen_default_fused_nn_conv2d_add_kernel:
        /* <DEDUP_REMOVED lines=9> */
[--C-:B0-----:R-:W-:Y:S01]  /*0090*/  IMAD R28, R0, 0xe, R3.reuse ;  /* 0x0000000e001c7824 */ /* 0x101fe200078e0203 */
[----:B------:R-:W-:Y:S01]  /*00a0*/  SHF.R.S32.HI R5, RZ, 0x1, R3 ;  /* 0x00000001ff057819 */ /* 0x000fe20000011403 */
[C---:B------:R-:W-:Y:S01]  /*00b0*/  IMAD R24, R3.reuse, 0xc, RZ ;  /* 0x0000000c03187824 */ /* 0x040fe200078e02ff */
[----:B------:R-:W-:-:S02]  /*00c0*/  LEA R23, R3, R3, 0x1 ;  /* 0x0000000303177211 */ /* 0x000fc400078e08ff */
[----:B------:R-:W-:Y:S01]  /*00d0*/  SHF.L.U32 R28, R28, 0x1, RZ ;  /* 0x000000011c1c7819 */ /* 0x000fe200000006ff */
[----:B------:R-:W-:Y:S01]  /*00e0*/  IMAD R5, R0, 0x7, R5 ;  /* 0x0000000700057824 */ /* 0x000fe200078e0205 */
[----:B------:R-:W-:Y:S02]  /*00f0*/  LEA.HI.SX32 R6, R23, R0, 0x1b ;  /* 0x0000000017067211 */ /* 0x000fe400078fdaff */
[C---:B------:R-:W-:Y:S01]  /*0100*/  IADD3 R25, R28.reuse, 0x1, RZ ;  /* 0x000000011c197810 */ /* 0x040fe20007ffe0ff */
[----:B------:R-:W-:Y:S01]  /*0110*/  IMAD.HI R2, R28, 0x94f2095, RZ ;  /* 0x094f20951c027827 */ /* 0x000fe200078e02ff */
[----:B------:R-:W-:Y:S02]  /*0120*/  ISETP.GT.AND P3, PT, R5, 0xdb, PT ;  /* 0x000000db0500780c */ /* 0x000fe40003f64270 */
[----:B------:R-:W-:Y:S01]  /*0130*/  ISETP.GE.AND P0, PT, R6, 0x20, PT ;  /* 0x000000200600780c */ /* 0x000fe20003f06270 */
[----:B------:R-:W-:Y:S01]  /*0140*/  IMAD.HI R4, R25, 0x94f2095, RZ ;  /* 0x094f209519047827 */ /* 0x000fe200078e02ff */
[----:B------:R-:W-:-:S02]  /*0150*/  SHF.R.U32.HI R5, RZ, 0x1f, R2 ;  /* 0x0000001fff057819 */ /* 0x000fc40000011602 */
[----:B------:R-:W-:Y:S02]  /*0160*/  IADD3 R21, R23, 0x1, RZ ;  /* 0x0000000117157810 */ /* 0x000fe40007ffe0ff */
[CC--:B------:R-:W-:Y:S02]  /*0170*/  LEA.HI.SX32 R9, R2.reuse, R5.reuse, 0x1b ;  /* 0x0000000502097211 */ /* 0x0c0fe400078fdaff */
[----:B------:R-:W-:Y:S02]  /*0180*/  LEA.HI.SX32 R5, R2, R5, 0x1f ;  /* 0x0000000502057211 */ /* 0x000fe400078ffaff */
[----:B------:R-:W-:Y:S01]  /*0190*/  SHF.R.U32.HI R11, RZ, 0x1f, R4 ;  /* 0x0000001fff0b7819 */ /* 0x000fe20000011604 */
[--C-:B------:R-:W-:Y:S01]  /*01a0*/  IMAD R9, R9, -0x370, R28.reuse ;  /* 0xfffffc9009097824 */ /* 0x100fe200078e021c */
[----:B------:R-:W-:Y:S01]  /*01b0*/  LEA.HI.SX32 R8, R21, R0, 0x1b ;  /* 0x0000000015087211 */ /* 0x000fe200078fdaff */
[----:B------:R-:W-:Y:S01]  /*01c0*/  IMAD R28, R5, -0x37, R28 ;  /* 0xffffffc9051c7824 */ /* 0x000fe200078e021c */
[----:B------:R-:W-:Y:S01]  /*01d0*/  LEA.HI.SX32 R6, R4, R11, 0x1b ;  /* 0x0000000b04067211 */ /* 0x000fe200078fdaff */
[----:B------:R-:W-:Y:S01]  /*01e0*/  IMAD.HI R9, R9, 0x94f2095, RZ ;  /* 0x094f209509097827 */ /* 0x000fe200078e02ff */
[----:B------:R-:W-:-:S02]  /*01f0*/  IADD3 R7, R23, 0x2, RZ ;  /* 0x0000000217077810 */ /* 0x000fc40007ffe0ff */
[----:B------:R-:W-:Y:S01]  /*0200*/  ISETP.GE.AND P2, PT, R8, 0x20, PT ;  /* 0x000000200800780c */ /* 0x000fe20003f46270 */
[----:B------:R-:W-:Y:S01]  /*0210*/  IMAD R6, R6, -0x370, R25 ;  /* 0xfffffc9006067824 */ /* 0x000fe200078e0219 */
[----:B------:R-:W-:Y:S02]  /*0220*/  SHF.R.S32.HI R2, RZ, 0x1, R9 ;  /* 0x00000001ff027819 */ /* 0x000fe40000011409 */
[----:B------:R-:W-:Y:S01]  /*0230*/  LEA.HI.SX32 R8, R7, R0, 0x1b ;  /* 0x0000000007087211 */ /* 0x000fe200078fdaff */
[----:B------:R-:W-:Y:S01]  /*0240*/  IMAD.HI R6, R6, 0x94f2095, RZ ;  /* 0x094f209506067827 */ /* 0x000fe200078e02ff */
[----:B------:R-:W-:Y:S02]  /*0250*/  LEA.HI R29, R9, R2, RZ, 0x1 ;  /* 0x00000002091d7211 */ /* 0x000fe400078f08ff */
[----:B------:R-:W0:Y:S01]  /*0260*/  S2R R2, SR_CTAID.Y ;  /* 0x0000000000027919 */ /* 0x000e220000002600 */
[----:B------:R-:W-:Y:S02]  /*0270*/  LEA.HI.SX32 R4, R4, R11, 0x1f ;  /* 0x0000000b04047211 */ /* 0x000fe400078ffaff */
[----:B------:R-:W-:-:S02]  /*0280*/  ISETP.GE.AND P1, PT, R8, 0x20, PT ;  /* 0x000000200800780c */ /* 0x000fc40003f26270 */
[----:B------:R-:W-:Y:S01]  /*0290*/  SHF.R.S32.HI R11, RZ, 0x1, R6 ;  /* 0x00000001ff0b7819 */ /* 0x000fe20000011406 */
[----:B------:R-:W-:Y:S01]  /*02a0*/  IMAD R25, R4, -0x37, R25 ;  /* 0xffffffc904197824 */ /* 0x000fe200078e0219 */
[----:B------:R-:W-:Y:S02]  /*02b0*/  SHF.L.U32 R27, R3, 0x3, RZ ;  /* 0x00000003031b7819 */ /* 0x000fe400000006ff */
[----:B------:R-:W-:Y:S02]  /*02c0*/  SHF.L.U32 R22, R21, 0x2, RZ ;  /* 0x0000000215167819 */ /* 0x000fe400000006ff */
[----:B------:R-:W-:Y:S01]  /*02d0*/  SHF.L.U32 R20, R7, 0x2, RZ ;  /* 0x0000000207147819 */ /* 0x000fe200000006ff */
[----:B------:R-:W-:Y:S01]  /*02e0*/  IMAD R27, R0, 0x70, R27 ;  /* 0x00000070001b7824 */ /* 0x000fe200078e021b */
[----:B------:R-:W-:Y:S02]  /*02f0*/  LEA.HI R26, R6, R11, RZ, 0x1 ;  /* 0x0000000b061a7211 */ /* 0x000fe400078f08ff */
[----:B------:R-:W-:-:S02]  /*0300*/  LEA R30, R0, R23, 0x5 ;  /* 0x00000017001e7211 */ /* 0x000fc400078e28ff */
[C---:B------:R-:W-:Y:S02]  /*0310*/  ISETP.LT.AND P0, PT, R23.reuse, 0x20, !P0 ;  /* 0x000000201700780c */ /* 0x040fe40004701270 */
[C---:B------:R-:W-:Y:S02]  /*0320*/  ISETP.LT.AND P2, PT, R23.reuse, 0x1f, !P2 ;  /* 0x0000001f1700780c */ /* 0x040fe40005741270 */
[----:B------:R-:W-:Y:S02]  /*0330*/  ISETP.LT.AND P1, PT, R23, 0x1e, !P1 ;  /* 0x0000001e1700780c */ /* 0x000fe40004f21270 */
[----:B------:R-:W-:Y:S02]  /*0340*/  MOV R5, RZ ;  /* 0x000000ff00057202 */ /* 0x000fe40000000f00 */
[----:B-1----:R-:W-:Y:S02]  /*0350*/  LEA R4, R13, R0, 0x5 ;  /* 0x000000000d047211 */ /* 0x002fe400078e28ff */
[----:B------:R-:W-:-:S02]  /*0360*/  LEA R6, R0, 0xdc0, 0x6 ;  /* 0x00000dc000067811 */ /* 0x000fc400078e30ff */
[----:B------:R-:W-:Y:S02]  /*0370*/  LOP3.LUT R23, R23, 0xf, RZ, 0xc0, !PT ;  /* 0x0000000f17177812 */ /* 0x000fe400078ec0ff */
[----:B------:R-:W-:Y:S02]  /*0380*/  LOP3.LUT R24, R24, 0xffffffc0, RZ, 0xc0, !PT ;  /* 0xffffffc018187812 */ /* 0x000fe400078ec0ff */
[----:B------:R-:W-:Y:S02]  /*0390*/  LOP3.LUT R21, R21, 0xf, RZ, 0xc0, !PT ;  /* 0x0000000f15157812 */ /* 0x000fe400078ec0ff */
[----:B------:R-:W-:Y:S02]  /*03a0*/  LOP3.LUT R7, R7, 0xf, RZ, 0xc0, !PT ;  /* 0x0000000f07077812 */ /* 0x000fe400078ec0ff */
[----:B------:R-:W-:Y:S02]  /*03b0*/  LOP3.LUT R22, R22, 0xffffffc0, RZ, 0xc0, !PT ;  /* 0xffffffc016167812 */ /* 0x000fe400078ec0ff */
[----:B0-----:R-:W-:-:S02]  /*03c0*/  LOP3.LUT R20, R20, 0xffffffc0, RZ, 0xc0, !PT ;  /* 0xffffffc014147812 */ /* 0x001fc400078ec0ff */
.L_x_60:
[----:B------:R-:W-:Y:S01]  /*03d0*/  @!P3 IMAD R8, R5, 0x1c0, R2 ;  /* 0x000001c00508b824 */ /* 0x000fe200078e0202 */
[----:B------:R-:W-:Y:S01]  /*03e0*/  LEA R9, R4, R5, 0x3 ;  /* 0x0000000504097211 */ /* 0x000fe200078e18ff */
[----:B------:R-:W-:Y:S01]  /*03f0*/  BAR.SYNC.DEFER_BLOCKING 0x0 ;  /* 0x0000000000007b1d */ /* 0x000fe20000010000 */
[----:B------:R-:W-:Y:S01]  /*0400*/  @!P3 MOV R12, 0x4 ;  /* 0x00000004000cb802 */ /* 0x000fe20000000f00 */
[----:B------:R-:W-:Y:S01]  /*0410*/  @!P3 IMAD R8, R8, 0x70, RZ ;  /* 0x000000700808b824 */ /* 0x000fe200078e02ff */
[----:B------:R-:W-:-:S02]  /*0420*/  SHF.L.U32 R18, R9, 0x4, RZ ;  /* 0x0000000409127819 */ /* 0x000fc400000006ff */
[----:B------:R-:W-:Y:S02]  /*0430*/  @P1 MOV R19, 0x4 ;  /* 0x0000000400131802 */ /* 0x000fe40000000f00 */
[-C--:B------:R-:W-:Y:S02]  /*0440*/  @!P3 IADD3 R14, R28, R8.reuse, RZ ;  /* 0x000000081c0eb210 */ /* 0x080fe40007ffe0ff */
[----:B------:R-:W-:Y:S02]  /*0450*/  @!P3 IADD3 R13, R25, R8, RZ ;  /* 0x00000008190db210 */ /* 0x000fe40007ffe0ff */
[-C--:B------:R-:W-:Y:S01]  /*0460*/  @P0 IADD3 R11, R24, R18.reuse, R23 ;  /* 0x00000012180b0210 */ /* 0x080fe20007ffe017 */
[----:B------:R-:W-:Y:S01]  /*0470*/  @!P3 IMAD R15, R29, 0xc40, R14 ;  /* 0x00000c401d0fb824 */ /* 0x000fe200078e020e */
[-C--:B------:R-:W-:Y:S01]  /*0480*/  @P2 IADD3 R9, R22, R18.reuse, R21 ;  /* 0x0000001216092210 */ /* 0x080fe20007ffe015 */
[----:B------:R-:W-:Y:S01]  /*0490*/  @!P3 IMAD R13, R26, 0xc40, R13 ;  /* 0x00000c401a0db824 */ /* 0x000fe200078e020d */
[----:B------:R-:W-:Y:S01]  /*04a0*/  @P1 IADD3 R18, R20, R18, R7 ;  /* 0x0000001214121210 */ /* 0x000fe20007ffe007 */
[----:B------:R-:W-:Y:S01]  /*04b0*/  @!P3 IMAD.WIDE R14, R15, R12, c[0x0][0x168] ;  /* 0x00005a000f0eb625 */ /* 0x000fe200078e020c */
[----:B------:R-:W-:-:S02]  /*04c0*/  @P0 MOV R10, 0x4 ;  /* 0x00000004000a0802 */ /* 0x000fc40000000f00 */
[----:B------:R-:W-:Y:S01]  /*04d0*/  @P2 MOV R8, 0x4 ;  /* 0x0000000400082802 */ /* 0x000fe20000000f00 */
[----:B------:R-:W-:Y:S01]  /*04e0*/  @!P3 IMAD.WIDE R12, R13, R12, c[0x0][0x168] ;  /* 0x00005a000d0cb625 */ /* 0x000fe200078e020c */
[----:B------:R-:W2:Y:S03]  /*04f0*/  @!P3 LDG.E.CONSTANT R16, [R14.64] ;  /* 0x000000040e10b981 */ /* 0x000ea6000c1e9900 */
[----:B------:R-:W-:Y:S01]  /*0500*/  @P1 IMAD.WIDE R18, R18, R19, c[0x0][0x170] ;  /* 0x00005c0012121625 */ /* 0x000fe200078e0213 */
[----:B------:R-:W2:Y:S03]  /*0510*/  @!P3 LDG.E.CONSTANT R17, [R12.64] ;  /* 0x000000040c11b981 */ /* 0x000ea6000c1e9900 */
[----:B------:R-:W-:Y:S02]  /*0520*/  @P0 IMAD.WIDE R10, R11, R10, c[0x0][0x170] ;  /* 0x00005c000b0a0625 */ /* 0x000fe400078e020a */
[----:B------:R-:W3:Y:S02]  /*0530*/  @P1 LDG.E.CONSTANT R19, [R18.64] ;  /* 0x0000000412131981 */ /* 0x000ee4000c1e9900 */
[----:B------:R-:W-:-:S02]  /*0540*/  @P2 IMAD.WIDE R8, R9, R8, c[0x0][0x170] ;  /* 0x00005c0009082625 */ /* 0x000fc400078e0208 */
[----:B------:R-:W4:Y:S04]  /*0550*/  @P0 LDG.E.CONSTANT R32, [R10.64] ;  /* 0x000000040a200981 */ /* 0x000f28000c1e9900 */
[----:B------:R-:W5:Y:S04]  /*0560*/  @P2 LDG.E.CONSTANT R34, [R8.64] ;  /* 0x0000000408222981 */ /* 0x000f68000c1e9900 */
[----:B--2---:R-:W-:Y:S04]  /*0570*/  @!P3 STS.64 [R27], R16 ;  /* 0x000000101b00b388 */ /* 0x004fe80000000a00 */
[----:B---3--:R-:W-:Y:S04]  /*0580*/  @P1 STS [R30.X4+0xdc8], R19 ;  /* 0x000dc8131e001388 */ /* 0x008fe80000004800 */
[----:B----4-:R-:W-:Y:S04]  /*0590*/  @P0 STS [R30.X4+0xdc0], R32 ;  /* 0x000dc0201e000388 */ /* 0x010fe80000004800 */
[----:B-----5:R-:W-:Y:S04]  /*05a0*/  @P2 STS [R30.X4+0xdc4], R34 ;  /* 0x000dc4221e002388 */ /* 0x020fe80000004800 */
[----:B------:R-:W-:Y:S06]  /*05b0*/  BAR.SYNC.DEFER_BLOCKING 0x0 ;  /* 0x0000000000007b1d */ /* 0x000fec0000010000 */
[----:B------:R-:W-:Y:S04]  /*05c0*/  LDS R36, [R3.X8] ;  /* 0x0000000003247984 */ /* 0x000fe80000008800 */
[----:B------:R-:W0:Y:S04]  /*05d0*/  LDS.128 R12, [R6] ;  /* 0x00000000060c7984 */ /* 0x000e280000000c00 */
[----:B------:R-:W1:Y:S04]  /*05e0*/  LDS.128 R8, [R6+0x800] ;  /* 0x0008000006087984 */ /* 0x000e680000000c00 */
[----:B------:R-:W2:Y:S04]  /*05f0*/  LDS R32, [R3.X8+0x70] ;  /* 0x0000700003207984 */ /* 0x000ea80000008800 */
[----:B------:R-:W3:Y:S04]  /*0600*/  LDS R17, [R3.X8+0xdc] ;  /* 0x0000dc0003117984 */ /* 0x000ee80000008800 */
[----:B------:R-:W-:Y:S01]  /*0610*/  LDS R19, [R3.X8+0x228] ;  /* 0x0002280003137984 */ /* 0x000fe20000008800 */
[----:B0-----:R-:W-:-:S03]  /*0620*/  FFMA R18, R12, R36, R33 ;  /* 0x000000240c127223 */ /* 0x001fc60000000021 */
[----:B------:R-:W0:Y:S01]  /*0630*/  LDS R33, [R3.X8+0x14c] ;  /* 0x00014c0003217984 */ /* 0x000e220000008800 */
[----:B-1----:R-:W-:-:S03]  /*0640*/  FFMA R16, R36, R8, R31 ;  /* 0x0000000824107223 */ /* 0x002fc6000000001f */
[----:B------:R-:W1:Y:S01]  /*0650*/  LDS R31, [R3.X8+0x1b8] ;  /* 0x0001b800031f7984 */ /* 0x000e620000008800 */
[-C--:B--2---:R-:W-:Y:S01]  /*0660*/  FFMA R12, R12, R32.reuse, R35 ;  /* 0x000000200c0c7223 */ /* 0x084fe20000000023 */
[----:B------:R-:W-:Y:S02]  /*0670*/  FFMA R34, R8, R32, R37 ;  /* 0x0000002008227223 */ /* 0x000fe40000000025 */
[----:B------:R-:W2:Y:S04]  /*0680*/  LDS R32, [R3.X8+0x294] ;  /* 0x0002940003207984 */ /* 0x000ea80000008800 */
[----:B------:R-:W4:Y:S01]  /*0690*/  LDS R8, [R3.X8+0x304] ;  /* 0x0003040003087984 */ /* 0x000f220000008800 */
[C---:B---3--:R-:W-:Y:S01]  /*06a0*/  FFMA R18, R17.reuse, R13, R18 ;  /* 0x0000000d11127223 */ /* 0x048fe20000000012 */
[----:B------:R-:W-:Y:S01]  /*06b0*/  FFMA R17, R17, R9, R16 ;  /* 0x0000000911117223 */ /* 0x000fe20000000010 */
[C---:B0-----:R-:W-:Y:S01]  /*06c0*/  FFMA R12, R33.reuse, R13, R12 ;  /* 0x0000000d210c7223 */ /* 0x041fe2000000000c */
[----:B------:R-:W-:-:S02]  /*06d0*/  FFMA R9, R33, R9, R34 ;  /* 0x0000000921097223 */ /* 0x000fc40000000022 */
[----:B------:R-:W-:Y:S01]  /*06e0*/  LDS R33, [R3.X8+0x3e0] ;  /* 0x0003e00003217984 */ /* 0x000fe20000008800 */
[-C--:B------:R-:W-:Y:S01]  /*06f0*/  FFMA R13, R19, R14.reuse, R12 ;  /* 0x0000000e130d7223 */ /* 0x080fe2000000000c */
[C---:B-1----:R-:W-:Y:S01]  /*0700*/  FFMA R35, R31.reuse, R14, R18 ;  /* 0x0000000e1f237223 */ /* 0x042fe20000000012 */
[-C--:B------:R-:W-:Y:S01]  /*0710*/  FFMA R16, R31, R10.reuse, R17 ;  /* 0x0000000a1f107223 */ /* 0x080fe20000000011 */
[----:B------:R-:W-:Y:S02]  /*0720*/  FFMA R9, R19, R10, R9 ;  /* 0x0000000a13097223 */ /* 0x000fe40000000009 */
[C---:B--2---:R-:W-:Y:S01]  /*0730*/  FFMA R35, R32.reuse, R15, R35 ;  /* 0x0000000f20237223 */ /* 0x044fe20000000023 */
[----:B------:R-:W-:Y:S02]  /*0740*/  FFMA R31, R32, R11, R16 ;  /* 0x0000000b201f7223 */ /* 0x000fe40000000010 */
[----:B------:R-:W-:Y:S01]  /*0750*/  LDS R32, [R3.X8+0x370] ;  /* 0x0003700003207984 */ /* 0x000fe20000008800 */
[----:B----4-:R-:W-:-:S03]  /*0760*/  FFMA R10, R8, R15, R13 ;  /* 0x0000000f080a7223 */ /* 0x010fc6000000000d */
[----:B------:R-:W0:Y:S04]  /*0770*/  LDS.128 R12, [R6+0x10] ;  /* 0x00001000060c7984 */ /* 0x000e280000000c00 */
[----:B------:R-:W1:Y:S01]  /*0780*/  LDS.128 R16, [R6+0x810] ;  /* 0x0008100006107984 */ /* 0x000e620000000c00 */
[----:B------:R-:W-:-:S03]  /*0790*/  FFMA R11, R8, R11, R9 ;  /* 0x0000000b080b7223 */ /* 0x000fc60000000009 */
[----:B------:R-:W2:Y:S01]  /*07a0*/  LDS R9, [R3.X8+0x44c] ;  /* 0x00044c0003097984 */ /* 0x000ea20000008800 */
[C---:B0-----:R-:W-:Y:S01]  /*07b0*/  FFMA R8, R12.reuse, R32, R35 ;  /* 0x000000200c087223 */ /* 0x041fe20000000023 */
[-C--:B------:R-:W-:Y:S01]  /*07c0*/  FFMA R12, R12, R33.reuse, R10 ;  /* 0x000000210c0c7223 */ /* 0x080fe2000000000a */
[----:B-1----:R-:W-:Y:S01]  /*07d0*/  FFMA R34, R16, R33, R11 ;  /* 0x0000002110227223 */ /* 0x002fe2000000000b */
[----:B------:R-:W-:Y:S01]  /*07e0*/  FFMA R10, R32, R16, R31 ;  /* 0x00000010200a7223 */ /* 0x000fe2000000001f */
[----:B------:R-:W0:Y:S04]  /*07f0*/  LDS R33, [R3.X8+0x4bc] ;  /* 0x0004bc0003217984 */ /* 0x000e280000008800 */
[----:B------:R-:W1:Y:S04]  /*0800*/  LDS R31, [R3.X8+0x528] ;  /* 0x00052800031f7984 */ /* 0x000e680000008800 */
[----:B------:R-:W3:Y:S04]  /*0810*/  LDS R11, [R3.X8+0x598] ;  /* 0x00059800030b7984 */ /* 0x000ee80000008800 */
[----:B------:R-:W4:Y:S04]  /*0820*/  LDS R32, [R3.X8+0x604] ;  /* 0x0006040003207984 */ /* 0x000f280000008800 */
[----:B------:R-:W5:Y:S01]  /*0830*/  LDS R16, [R3.X8+0x674] ;  /* 0x0006740003107984 */ /* 0x000f620000008800 */
[C---:B--2---:R-:W-:Y:S01]  /*0840*/  FFMA R8, R9.reuse, R13, R8 ;  /* 0x0000000d09087223 */ /* 0x044fe20000000008 */
[----:B------:R-:W-:Y:S01]  /*0850*/  FFMA R9, R9, R17, R10 ;  /* 0x0000001109097223 */ /* 0x000fe2000000000a */
[C---:B0-----:R-:W-:Y:S01]  /*0860*/  FFMA R12, R33.reuse, R13, R12 ;  /* 0x0000000d210c7223 */ /* 0x041fe2000000000c */
[----:B------:R-:W-:Y:S01]  /*0870*/  FFMA R17, R33, R17, R34 ;  /* 0x0000001121117223 */ /* 0x000fe20000000022 */
[C---:B-1----:R-:W-:Y:S01]  /*0880*/  FFMA R35, R31.reuse, R14, R8 ;  /* 0x0000000e1f237223 */ /* 0x042fe20000000008 */
[----:B------:R-:W-:-:S02]  /*0890*/  FFMA R8, R31, R18, R9 ;  /* 0x000000121f087223 */ /* 0x000fc40000000009 */
[----:B------:R-:W-:Y:S01]  /*08a0*/  LDS R31, [R3.X8+0x750] ;  /* 0x00075000031f7984 */ /* 0x000fe20000008800 */
[C---:B---3--:R-:W-:Y:S01]  /*08b0*/  FFMA R9, R11.reuse, R14, R12 ;  /* 0x0000000e0b097223 */ /* 0x048fe2000000000c */
[----:B------:R-:W-:Y:S01]  /*08c0*/  FFMA R17, R11, R18, R17 ;  /* 0x000000120b117223 */ /* 0x000fe20000000011 */
[C---:B----4-:R-:W-:Y:S01]  /*08d0*/  FFMA R35, R32.reuse, R15, R35 ;  /* 0x0000000f20237223 */ /* 0x050fe20000000023 */
[----:B------:R-:W-:Y:S02]  /*08e0*/  FFMA R33, R32, R19, R8 ;  /* 0x0000001320217223 */ /* 0x000fe40000000008 */
[----:B------:R-:W-:Y:S01]  /*08f0*/  LDS R32, [R3.X8+0x6e0] ;  /* 0x0006e00003207984 */ /* 0x000fe20000008800 */
[----:B-----5:R-:W-:-:S03]  /*0900*/  FFMA R18, R16, R15, R9 ;  /* 0x0000000f10127223 */ /* 0x020fc60000000009 */
        /* <DEDUP_REMOVED lines=16> */
[----:B------:R-:W-:-:S02]  /*0a10*/  FFMA R34, R33, R13, R34 ;  /* 0x0000000d21227223 */ /* 0x000fc40000000022 */
[----:B------:R-:W-:Y:S01]  /*0a20*/  LDS R13, [R3.X8+0xac0] ;  /* 0x000ac000030d7984 */ /* 0x000fe20000008800 */
[C---:B-1----:R-:W-:Y:S01]  /*0a30*/  FFMA R33, R31.reuse, R10, R16 ;  /* 0x0000000a1f217223 */ /* 0x042fe20000000010 */
[----:B------:R-:W-:Y:S01]  /*0a40*/  FFMA R16, R31, R14, R17 ;  /* 0x0000000e1f107223 */ /* 0x000fe20000000011 */
        /* <DEDUP_REMOVED lines=9> */
[----:B------:R-:W2:Y:S04]  /*0ae0*/  LDS R15, [R3.X8+0xb2c] ;  /* 0x000b2c00030f7984 */ /* 0x000ea80000008800 */
[----:B------:R-:W-:Y:S01]  /*0af0*/  LDS R14, [R3.X8+0xce4] ;  /* 0x000ce400030e7984 */ /* 0x000fe20000008800 */
[C---:B0-----:R-:W-:Y:S01]  /*0b00*/  FFMA R12, R16.reuse, R32, R33 ;  /* 0x00000020100c7223 */ /* 0x041fe20000000021 */
[----:B------:R-:W-:Y:S02]  /*0b10*/  FFMA R16, R16, R13, R34 ;  /* 0x0000000d10107223 */ /* 0x000fe40000000022 */
[----:B------:R-:W-:Y:S01]  /*0b20*/  LDS R33, [R3.X8+0xc08] ;  /* 0x000c080003217984 */ /* 0x000fe20000008800 */
[----:B-1----:R-:W-:-:S03]  /*0b30*/  FFMA R32, R32, R8, R31 ;  /* 0x0000000820207223 */ /* 0x002fc6000000001f */
[----:B------:R-:W0:Y:S01]  /*0b40*/  LDS R31, [R3.X8+0xb9c] ;  /* 0x000b9c00031f7984 */ /* 0x000e220000008800 */
[----:B------:R-:W-:-:S03]  /*0b50*/  FFMA R34, R8, R13, R35 ;  /* 0x0000000d08227223 */ /* 0x000fc60000000023 */
[----:B------:R-:W1:Y:S04]  /*0b60*/  LDS R13, [R3.X8+0xc78] ;  /* 0x000c7800030d7984 */ /* 0x000e680000008800 */
[----:B------:R-:W3:Y:S01]  /*0b70*/  LDS R8, [R3.X8+0xd54] ;  /* 0x000d540003087984 */ /* 0x000ee20000008800 */
[----:B------:R-:W-:-:S04]  /*0b80*/  IADD3 R5, R5, 0x1, RZ ;  /* 0x0000000105057810 */ /* 0x000fc80007ffe0ff */
[----:B------:R-:W-:Y:S01]  /*0b90*/  ISETP.NE.AND P4, PT, R5, 0x4, PT ;  /* 0x000000040500780c */ /* 0x000fe20003f85270 */
[C---:B--2---:R-:W-:Y:S01]  /*0ba0*/  FFMA R12, R15.reuse, R17, R12 ;  /* 0x000000110f0c7223 */ /* 0x044fe2000000000c */
[----:B------:R-:W-:Y:S01]  /*0bb0*/  FFMA R15, R15, R9, R32 ;  /* 0x000000090f0f7223 */ /* 0x000fe20000000020 */
[C---:B0-----:R-:W-:Y:S01]  /*0bc0*/  FFMA R16, R31.reuse, R17, R16 ;  /* 0x000000111f107223 */ /* 0x041fe20000000010 */
[----:B------:R-:W-:Y:S01]  /*0bd0*/  FFMA R34, R31, R9, R34 ;  /* 0x000000091f227223 */ /* 0x000fe20000000022 */
[C---:B------:R-:W-:Y:S01]  /*0be0*/  FFMA R9, R33.reuse, R18, R12 ;  /* 0x0000001221097223 */ /* 0x040fe2000000000c */
[----:B------:R-:W-:Y:S01]  /*0bf0*/  FFMA R12, R33, R10, R15 ;  /* 0x0000000a210c7223 */ /* 0x000fe2000000000f */
[C---:B-1----:R-:W-:Y:S01]  /*0c00*/  FFMA R35, R13.reuse, R18, R16 ;  /* 0x000000120d237223 */ /* 0x042fe20000000010 */
[----:B------:R-:W-:Y:S01]  /*0c10*/  FFMA R34, R13, R10, R34 ;  /* 0x0000000a0d227223 */ /* 0x000fe20000000022 */
[C---:B------:R-:W-:Y:S01]  /*0c20*/  FFMA R33, R14.reuse, R19, R9 ;  /* 0x000000130e217223 */ /* 0x040fe20000000009 */
[----:B------:R-:W-:Y:S01]  /*0c30*/  FFMA R31, R14, R11, R12 ;  /* 0x0000000b0e1f7223 */ /* 0x000fe2000000000c */
[C---:B---3--:R-:W-:Y:S01]  /*0c40*/  FFMA R35, R8.reuse, R19, R35 ;  /* 0x0000001308237223 */ /* 0x048fe20000000023 */
[----:B------:R-:W-:Y:S01]  /*0c50*/  FFMA R37, R8, R11, R34 ;  /* 0x0000000b08257223 */ /* 0x000fe20000000022 */
[----:B------:R-:W-:Y:S05]  /*0c60*/  @P4 BRA `(.L_x_60) ;  /* 0xfffff76000004947 */ /* 0x000fea000383ffff */
[----:B------:R-:W0:Y:S01]  /*0c70*/  S2R R7, SR_CTAID.Z ;  /* 0x0000000000077919 */ /* 0x000e220000002700 */
[----:B------:R-:W-:-:S02]  /*0c80*/  MOV R9, 0x4 ;  /* 0x0000000400097802 */ /* 0x000fc40000000f00 */
[----:B0-----:R-:W-:-:S05]  /*0c90*/  LEA R4, R7, R0, 0x6 ;  /* 0x0000000007047211 */ /* 0x001fca00078e30ff */
        /* <DEDUP_REMOVED lines=11> */
[----:B------:R-:W-:Y:S04]  /*0d50*/  STG.E [R2.64], R33 ;  /* 0x0000002102007986 */ /* 0x000fe8000c101904 */
[----:B------:R-:W-:Y:S04]  /*0d60*/  STG.E [R2.64+0x38], R35 ;  /* 0x0000382302007986 */ /* 0x000fe8000c101904 */
[----:B------:R-:W-:Y:S04]  /*0d70*/  STG.E [R2.64+0x18800], R31 ;  /* 0x0188001f02007986 */ /* 0x000fe8000c101904 */
[----:B------:R-:W-:Y:S01]  /*0d80*/  STG.E [R2.64+0x18838], R37 ;  /* 0x0188382502007986 */ /* 0x000fe2000c101904 */
[----:B------:R-:W-:Y:S05]  /*0d90*/  EXIT ;  /* 0x000000000000794d */ /* 0x000fea0003800000 */
.L_x_61:
        /* <DEDUP_REMOVED lines=14> */
.L_x_114:


//--------------------- .text.tvmgen_default_fused_nn_contrib_conv2d_winograd_without_weight_transform_add_add_nn_relu_1_kernel_2 --------------------------
	.section	.text.tvmgen_default_fused_nn_contrib_conv2d_winograd_without_weight_transform_add_add_nn_relu_1_kernel_2,"ax",@progbits
	.sectioninfo	@"SHI_REGISTERS=34"
	.align	128
        .global         tvmgen_default_fused_nn_contrib_conv2d_winograd_without_weight_transform_add_add_nn_relu_1_kernel_2
        .type           tvmgen_default_fused_nn_contrib_conv2d_winograd_without_weight_transform_add_add_nn_relu_1_kernel_2,@function
        .size           tvmgen_default_fused_nn_contrib_conv2d_winograd_without_weight_transform_add_add_nn_relu_1_kernel_2,(.L_x_115 - tvmgen_default_fused_nn_contrib_conv2d_winograd_without_weight_transform_add_add_nn_relu_1_kernel_2)
        .other          tvmgen_default_fused_nn_contrib_conv2d_winograd_without_weight_transform_add_add_nn_relu_1_kernel_2,@"STO_CUDA_ENTRY STV_DEFAULT"
tvmgen_default_fused_nn_contrib_conv2d_winograd_without_weight_transform_add_add_nn_relu_1_kernel_2:
.text.tvmgen_default_fused_nn_contrib_conv2d_winograd_without_weight_transform_add_add_nn_relu_1_kernel_2:
[----:B------:R-:W-:Y:S02]  /*0000*/  MOV R1, c[0x0][0x28] ;  /* 0x00000a0000017a02 */ /* 0x000fe40000000f00 */
[----:B------:R-:W0:Y:S01]  /*0010*/  S2R R5, SR_CTAID.X ;  /* 0x0000000000057919 */ /* 0x000e220000002500 */
[----:B------:R-:W-:Y:S01]  /*0020*/  MOV R0, 0x4 ;  /* 0x0000000400007802 */ /* 0x000fe20000000f00 */
[----:B------:R-:W-:Y:S02]  /*0030*/  ULDC.64 UR4, c[0x0][0x118] ;  /* 0x0000460000047ab9 */ /* 0x000fe40000000a00 */
[----:B------:R-:W0:Y:S02]  /*0040*/  S2R R6, SR_TID.X ;  /* 0x0000000000067919 */ /* 0x000e240000002100 */
[----:B0-----:R-:W-:Y:S02]  /*0050*/  LEA R7, R5, R6, 0x7 ;  /* 0x0000000605077211 */ /* 0x001fe400078e38ff */
[--C-:B------:R-:W-:Y:S02]  /*0060*/  SHF.R.S32.HI R2, RZ, 0x2, R6.reuse ;  /* 0x00000002ff027819 */ /* 0x100fe40000011406 */
[----:B------:R-:W-:-:S02]  /*0070*/  SHF.R.S32.HI R4, RZ, 0x1, R6 ;  /* 0x00000001ff047819 */ /* 0x000fc40000011406 */
[----:B------:R-:W-:Y:S01]  /*0080*/  LEA R3, R5, R6, 0x1 ;  /* 0x0000000605037211 */ /* 0x000fe200078e08ff */
[----:B------:R-:W-:Y:S01]  /*0090*/  IMAD.WIDE R6, R7, R0, c[0x0][0x168] ;  /* 0x00005a0007067625 */ /* 0x000fe200078e0200 */
[C---:B------:R-:W-:Y:S02]  /*00a0*/  LEA R9, R5.reuse, R2, 0x5 ;  /* 0x0000000205097211 */ /* 0x040fe400078e28ff */
[----:B------:R-:W-:Y:S02]  /*00b0*/  MOV R2, RZ ;  /* 0x000000ff00027202 */ /* 0x000fe40000000f00 */
[----:B------:R-:W2:Y:S01]  /*00c0*/  LDG.E.CONSTANT R28, [R6.64] ;  /* 0x00000004061c7981 */ /* 0x000ea2000c1e9900 */
[----:B------:R-:W-:-:S03]  /*00d0*/  LEA R5, R5, R4, 0x6 ;  /* 0x0000000405057211 */ /* 0x000fc600078e30ff */
[----:B------:R-:W3:Y:S04]  /*00e0*/  LDG.E.CONSTANT R27, [R6.64+0x18800] ;  /* 0x01880004061b7981 */ /* 0x000ee8000c1e9900 */
[----:B------:R-:W4:Y:S04]  /*00f0*/  LDG.E.CONSTANT R20, [R6.64+0x62000] ;  /* 0x0620000406147981 */ /* 0x000f28000c1e9900 */
[----:B------:R-:W5:Y:S01]  /*0100*/  LDG.E.CONSTANT R16, [R6.64+0x7a800] ;  /* 0x07a8000406107981 */ /* 0x000f62000c1e9900 */
[----:B------:R-:W-:-:S03]  /*0110*/  MOV R4, RZ ;  /* 0x000000ff00047202 */ /* 0x000fc60000000f00 */
[----:B------:R-:W5:Y:S01]  /*0120*/  LDG.E.CONSTANT R25, [R6.64+0x31000] ;  /* 0x0310000406197981 */ /* 0x000f62000c1e9900 */
[----:B------:R-:W-:-:S03]  /*0130*/  IMAD.HI R11, R3, -0x6db6db6d, R2 ;  /* 0x92492493030b7827 */ /* 0x000fc600078e0202 */
[----:B------:R0:W5:Y:S01]  /*0140*/  LDG.E.CONSTANT R8, [R6.64+0x93000] ;  /* 0x0930000406087981 */ /* 0x000162000c1e9900 */
[----:B------:R-:W-:-:S03]  /*0150*/  IMAD.HI R4, R5, -0x6db6db6d, R4 ;  /* 0x9249249305047827 */ /* 0x000fc600078e0204 */
[----:B------:R0:W5:Y:S04]  /*0160*/  LDG.E.CONSTANT R26, [R6.64+0x49800] ;  /* 0x04980004061a7981 */ /* 0x000168000c1e9900 */
[----:B------:R0:W5:Y:S01]  /*0170*/  LDG.E.CONSTANT R17, [R6.64+0xab800] ;  /* 0x0ab8000406117981 */ /* 0x000162000c1e9900 */
[----:B------:R-:W-:-:S03]  /*0180*/  SHF.R.U32.HI R12, RZ, 0x1f, R11 ;  /* 0x0000001fff0c7819 */ /* 0x000fc6000001160b */
[----:B------:R0:W5:Y:S01]  /*0190*/  LDG.E.CONSTANT R15, [R6.64+0xc4000] ;  /* 0x0c400004060f7981 */ /* 0x000162000c1e9900 */
[----:B------:R-:W-:-:S03]  /*01a0*/  IMAD.HI R2, R9, 0x5397829d, RZ ;  /* 0x5397829d09027827 */ /* 0x000fc600078e02ff */
[----:B------:R0:W5:Y:S01]  /*01b0*/  LDG.E.CONSTANT R10, [R6.64+0xdc800] ;  /* 0x0dc80004060a7981 */ /* 0x000162000c1e9900 */
[----:B------:R-:W-:Y:S02]  /*01c0*/  SHF.R.U32.HI R5, RZ, 0x1f, R4 ;  /* 0x0000001fff057819 */ /* 0x000fe40000011604 */
[----:B------:R-:W-:Y:S01]  /*01d0*/  LEA.HI.SX32 R11, R11, R12, 0x1d ;  /* 0x0000000c0b0b7211 */ /* 0x000fe200078feaff */
[----:B------:R0:W5:Y:S01]  /*01e0*/  LDG.E.CONSTANT R9, [R6.64+0xf5000] ;  /* 0x0f50000406097981 */ /* 0x000162000c1e9900 */
[----:B------:R-:W-:Y:S02]  /*01f0*/  LEA.HI.SX32 R4, R4, R5, 0x1e ;  /* 0x0000000504047211 */ /* 0x000fe400078ff2ff */
[----:B------:R-:W-:Y:S01]  /*0200*/  SHF.R.U32.HI R5, RZ, 0x1f, R2 ;  /* 0x0000001fff057819 */ /* 0x000fe20000011602 */
[----:B------:R0:W5:Y:S01]  /*0210*/  LDG.E.CONSTANT R13, [R6.64+0x10d800] ;  /* 0x10d80004060d7981 */ /* 0x000162000c1e9900 */
[----:B------:R-:W-:Y:S02]  /*0220*/  IMAD R11, R11, -0xe, R3 ;  /* 0xfffffff20b0b7824 */ /* 0x000fe400078e0203 */
[----:B------:R-:W-:Y:S01]  /*0230*/  LEA.HI.SX32 R5, R2, R5, 0x1c ;  /* 0x0000000502057211 */ /* 0x000fe200078fe2ff */
[----:B------:R0:W5:Y:S01]  /*0240*/  LDG.E.CONSTANT R19, [R6.64+0x126000] ;  /* 0x1260000406137981 */ /* 0x000162000c1e9900 */
[----:B------:R-:W-:-:S03]  /*0250*/  IMAD R11, R4, 0x1c, R11 ;  /* 0x0000001c040b7824 */ /* 0x000fc600078e020b */
[----:B------:R0:W5:Y:S01]  /*0260*/  LDG.E.CONSTANT R14, [R6.64+0x13e800] ;  /* 0x13e80004060e7981 */ /* 0x000162000c1e9900 */
[-C--:B------:R-:W-:Y:S01]  /*0270*/  IMAD.WIDE R4, R5, R0.reuse, c[0x0][0x170] ;  /* 0x00005c0005047625 */ /* 0x080fe200078e0200 */
[----:B------:R-:W-:Y:S02]  /*0280*/  SHF.L.U32 R11, R11, 0x1, RZ ;  /* 0x000000010b0b7819 */ /* 0x000fe400000006ff */
[----:B------:R0:W5:Y:S04]  /*0290*/  LDG.E.CONSTANT R12, [R6.64+0x157000] ;  /* 0x15700004060c7981 */ /* 0x000168000c1e9900 */
[----:B------:R0:W5:Y:S01]  /*02a0*/  LDG.E.CONSTANT R18, [R6.64+0x16f800] ;  /* 0x16f8000406127981 */ /* 0x000162000c1e9900 */
[----:B------:R-:W-:-:S03]  /*02b0*/  IMAD.WIDE R2, R11, R0, c[0x0][0x178] ;  /* 0x00005e000b027625 */ /* 0x000fc600078e0200 */
[----:B------:R1:W5:Y:S04]  /*02c0*/  LDG.E.CONSTANT R4, [R4.64] ;  /* 0x0000000404047981 */ /* 0x000368000c1e9900 */
[----:B------:R0:W5:Y:S04]  /*02d0*/  LDG.E.CONSTANT R23, [R2.64] ;  /* 0x0000000402177981 */ /* 0x000168000c1e9900 */
[----:B------:R0:W5:Y:S04]  /*02e0*/  LDG.E.CONSTANT R22, [R2.64+0x4] ;  /* 0x0000040402167981 */ /* 0x000168000c1e9900 */
[----:B------:R0:W5:Y:S04]  /*02f0*/  LDG.E.CONSTANT R21, [R2.64+0x70] ;  /* 0x0000700402157981 */ /* 0x000168000c1e9900 */
[----:B------:R0:W5:Y:S01]  /*0300*/  LDG.E.CONSTANT R24, [R2.64+0x74] ;  /* 0x0000740402187981 */ /* 0x000162000c1e9900 */
[----:B--2---:R-:W-:Y:S01]  /*0310*/  FADD R28, RZ, R28 ;  /* 0x0000001cff1c7221 */ /* 0x004fe20000000000 */
[----:B---3--:R-:W-:-:S03]  /*0320*/  FADD R30, RZ, -R27 ;  /* 0x8000001bff1e7221 */ /* 0x008fc60000000000 */
[----:B------:R-:W-:Y:S01]  /*0330*/  FADD R28, R28, R27 ;  /* 0x0000001b1c1c7221 */ /* 0x000fe20000000000 */
[----:B----4-:R-:W-:Y:S01]  /*0340*/  FADD R29, RZ, -R20 ;  /* 0x80000014ff1d7221 */ /* 0x010fe20000000000 */
[----:B-----5:R-:W-:-:S03]  /*0350*/  FADD R31, RZ, R16 ;  /* 0x00000010ff1f7221 */ /* 0x020fc60000000000 */
[----:B------:R-:W-:Y:S01]  /*0360*/  FADD R29, -R16, R29 ;  /* 0x0000001d101d7221 */ /* 0x000fe20000000100 */
[----:B0-----:R-:W-:Y:S01]  /*0370*/  FADD R7, R25, R30 ;  /* 0x0000001e19077221 */ /* 0x001fe20000000000 */
[----:B------:R-:W-:Y:S01]  /*0380*/  FADD R25, R28, R25 ;  /* 0x000000191c197221 */ /* 0x000fe20000000000 */
[C---:B------:R-:W-:Y:S01]  /*0390*/  FADD R6, -R8.reuse, R31 ;  /* 0x0000001f08067221 */ /* 0x040fe20000000100 */
[----:B------:R-:W-:Y:S01]  /*03a0*/  FADD R2, -R8, R29 ;  /* 0x0000001d08027221 */ /* 0x000fe20000000100 */
[----:B------:R-:W-:Y:S01]  /*03b0*/  FADD R7, R7, R26 ;  /* 0x0000001a07077221 */ /* 0x000fe20000000000 */
[----:B------:R-:W-:Y:S01]  /*03c0*/  FADD R25, R25, R20 ;  /* 0x0000001419197221 */ /* 0x000fe20000000000 */
[----:B-1----:R-:W-:Y:S02]  /*03d0*/  FADD R5, -R17, R6 ;  /* 0x0000000611057221 */ /* 0x002fe40000000100 */
        /* <DEDUP_REMOVED lines=23> */
[--C-:B------:R-:W-:Y:S01]  /*0550*/  FADD R2, R9, R4.reuse ;  /* 0x0000000409027221 */ /* 0x100fe20000000000 */
[--C-:B------:R-:W-:Y:S01]  /*0560*/  FADD R13, R13, R4.reuse ;  /* 0x000000040d0d7221 */ /* 0x100fe20000000000 */
[--C-:B------:R-:W-:Y:S01]  /*0570*/  FADD R6, R19, R4.reuse ;  /* 0x0000000413067221 */ /* 0x100fe20000000000 */
[----:B------:R-:W-:Y:S01]  /*0580*/  FADD R3, R3, R4 ;  /* 0x0000000403037221 */ /* 0x000fe20000000000 */
[----:B------:R-:W-:Y:S01]  /*0590*/  FADD R23, R2, R23 ;  /* 0x0000001702177221 */ /* 0x000fe20000000000 */
[----:B------:R-:W-:Y:S01]  /*05a0*/  FADD R13, R13, R22 ;  /* 0x000000160d0d7221 */ /* 0x000fe20000000000 */
[----:B------:R-:W-:Y:S01]  /*05b0*/  FADD R6, R6, R21 ;  /* 0x0000001506067221 */ /* 0x000fe20000000000 */
        /* <DEDUP_REMOVED lines=11> */
.L_x_62:
        /* <DEDUP_REMOVED lines=9> */
.L_x_115:


//--------------------- .text.tvmgen_default_fused_nn_conv2d_add_nn_relu_2_kernel --------------------------
	.section	.text.tvmgen_default_fused_nn_conv2d_add_nn_relu_2_kernel,"ax",@progbits
	.sectionflags	@"SHF_BARRIERS=1"
	.sectioninfo	@"SHI_REGISTERS=39"
	.align	128
        .global         tvmgen_default_fused_nn_conv2d_add_nn_relu_2_kernel
        .type           tvmgen_default_fused_nn_conv2d_add_nn_relu_2_kernel,@function
        .size           tvmgen_default_fused_nn_conv2d_add_nn_relu_2_kernel,(.L_x_116 - tvmgen_default_fused_nn_conv2d_add_nn_relu_2_kernel)
        .other          tvmgen_default_fused_nn_conv2d_add_nn_relu_2_kernel,@"STO_CUDA_ENTRY STV_DEFAULT"
tvmgen_default_fused_nn_conv2d_add_nn_relu_2_kernel:
.text.tvmgen_default_fused_nn_conv2d_add_nn_relu_2_kernel:
[----:B------:R-:W-:Y:S02]  /*0000*/  MOV R1, c[0x0][0x28] ;  /* 0x00000a0000017a02 */ /* 0x000fe40000000f00 */
[----:B------:R-:W0:Y:S01]  /*0010*/  S2R R0, SR_TID.Y ;  /* 0x0000000000007919 */ /* 0x000e220000002200 */
[----:B------:R-:W-:Y:S01]  /*0020*/  MOV R6, RZ ;  /* 0x000000ff00067202 */ /* 0x000fe20000000f00 */
[----:B------:R-:W-:Y:S01]  /*0030*/  IMAD.MOV.U32 R12, RZ, RZ, RZ ;  /* 0x000000ffff0c7224 */ /* 0x000fe200078e00ff */
[----:B------:R-:W-:Y:S01]  /*0040*/  MOV R8, RZ ;  /* 0x000000ff00087202 */ /* 0x000fe20000000f00 */
[----:B------:R-:W1:Y:S01]  /*0050*/  S2R R2, SR_TID.X ;  /* 0x0000000000027919 */ /* 0x000e620000002100 */
[----:B------:R-:W-:Y:S01]  /*0060*/  MOV R10, RZ ;  /* 0x000000ff000a7202 */ /* 0x000fe20000000f00 */
[----:B------:R-:W-:Y:S01]  /*0070*/  CS2R R26, SRZ ;  /* 0x00000000001a7805 */ /* 0x000fe2000001ff00 */
[----:B------:R-:W-:Y:S01]  /*0080*/  MOV R32, 0x120 ;  /* 0x0000012000207802 */ /* 0x000fe20000000f00 */
[----:B------:R-:W2:Y:S01]  /*0090*/  S2R R3, SR_TID.Z ;  /* 0x0000000000037919 */ /* 0x000ea20000002300 */
[----:B------:R-:W-:Y:S01]  /*00a0*/  MOV R31, 0x70 ;  /* 0x00000070001f7802 */ /* 0x000fe20000000f00 */
[----:B------:R-:W-:Y:S01]  /*00b0*/  CS2R R28, SRZ ;  /* 0x00000000001c7805 */ /* 0x000fe2000001ff00 */
[----:B------:R-:W-:Y:S01]  /*00c0*/  MOV R24, RZ ;  /* 0x000000ff00187202 */ /* 0x000fe20000000f00 */
[----:B0-----:R-:W-:-:S02]  /*00d0*/  IMAD R30, R0, 0x13, RZ ;  /* 0x00000013001e7824 */ /* 0x001fc400078e02ff */
[----:B-1----:R-:W-:Y:S02]  /*00e0*/  IMAD R4, R2, 0x3, RZ ;  /* 0x0000000302047824 */ /* 0x002fe400078e02ff */
[----:B--2---:R-:W-:-:S03]  /*00f0*/  IMAD R5, R3, 0x25, R30 ;  /* 0x0000002503057824 */ /* 0x004fc600078e021e */
[----:B------:R-:W-:Y:S01]  /*0100*/  IADD3 R30, R30, R4, RZ ;  /* 0x000000041e1e7210 */ /* 0x000fe20007ffe0ff */
[----:B------:R-:W-:Y:S01]  /*0110*/  IMAD R32, R3, R32, 0x910 ;  /* 0x0000091003207424 */ /* 0x000fe200078e0220 */
[----:B------:R-:W-:-:S04]  /*0120*/  IADD3 R5, R5, R4, RZ ;  /* 0x0000000405057210 */ /* 0x000fc80007ffe0ff */
[----:B------:R-:W-:Y:S02]  /*0130*/  IADD3 R32, R32, 0x90, RZ ;  /* 0x0000009020207810 */ /* 0x000fe40007ffe0ff */
[-C--:B------:R-:W-:Y:S02]  /*0140*/  MOV R7, R5.reuse ;  /* 0x0000000500077202 */ /* 0x080fe40000000f00 */
[----:B------:R-:W-:Y:S02]  /*0150*/  MOV R9, R5 ;  /* 0x0000000500097202 */ /* 0x000fe40000000f00 */
[C---:B------:R-:W-:Y:S01]  /*0160*/  IADD3 R11, R5.reuse, 0x1, RZ ;  /* 0x00000001050b7810 */ /* 0x040fe20007ffe0ff */
[C---:B------:R-:W-:Y:S01]  /*0170*/  IMAD.HI R6, R5.reuse, -0x1e0387f1, R6 ;  /* 0xe1fc780f05067827 */ /* 0x040fe200078e0206 */
[----:B------:R-:W-:-:S03]  /*0180*/  IADD3 R13, R5, 0x2, RZ ;  /* 0x00000002050d7810 */ /* 0x000fc60007ffe0ff */
[----:B------:R-:W-:Y:S01]  /*0190*/  IMAD.HI R14, R5, -0x72c234f7, R8 ;  /* 0x8d3dcb09050e7827 */ /* 0x000fe200078e0208 */
[----:B------:R-:W-:-:S03]  /*01a0*/  SHF.R.U32.HI R7, RZ, 0x1f, R6 ;  /* 0x0000001fff077819 */ /* 0x000fc60000011606 */
[----:B------:R-:W-:Y:S01]  /*01b0*/  IMAD.HI R8, R11, -0x1e0387f1, R10 ;  /* 0xe1fc780f0b087827 */ /* 0x000fe200078e020a */
[----:B------:R-:W-:Y:S02]  /*01c0*/  SHF.R.U32.HI R9, RZ, 0x1f, R14 ;  /* 0x0000001fff097819 */ /* 0x000fe4000001160e */
[----:B------:R-:W-:Y:S01]  /*01d0*/  LEA.HI.SX32 R6, R6, R7, 0x19 ;  /* 0x0000000706067211 */ /* 0x000fe200078fcaff */
[C---:B------:R-:W-:Y:S01]  /*01e0*/  IMAD.HI R16, R13.reuse, -0x72c234f7, R12 ;  /* 0x8d3dcb090d107827 */ /* 0x040fe200078e020c */
[----:B------:R-:W-:Y:S02]  /*01f0*/  SHF.R.U32.HI R7, RZ, 0x1f, R8 ;  /* 0x0000001fff077819 */ /* 0x000fe40000011608 */
[----:B------:R-:W-:Y:S01]  /*0200*/  LEA.HI.SX32 R14, R14, R9, 0x1c ;  /* 0x000000090e0e7211 */ /* 0x000fe200078fe2ff */
[----:B------:R-:W-:Y:S01]  /*0210*/  IMAD.HI R15, R13, -0x1e0387f1, R12 ;  /* 0xe1fc780f0d0f7827 */ /* 0x000fe200078e020c */
[----:B------:R-:W-:Y:S02]  /*0220*/  SHF.R.U32.HI R19, RZ, 0x1f, R16 ;  /* 0x0000001fff137819 */ /* 0x000fe40000011610 */
[----:B------:R-:W-:Y:S01]  /*0230*/  LEA.HI.SX32 R7, R8, R7, 0x19 ;  /* 0x0000000708077211 */ /* 0x000fe200078fcaff */
[----:B------:R-:W-:Y:S01]  /*0240*/  IMAD.HI R10, R11, -0x72c234f7, R10 ;  /* 0x8d3dcb090b0a7827 */ /* 0x000fe200078e020a */
[----:B------:R-:W-:-:S02]  /*0250*/  SHF.R.U32.HI R12, RZ, 0x1f, R15 ;  /* 0x0000001fff0c7819 */ /* 0x000fc4000001160f */
[----:B------:R-:W-:Y:S01]  /*0260*/  LEA.HI.SX32 R19, R16, R19, 0x1c ;  /* 0x0000001310137211 */ /* 0x000fe200078fe2ff */
[--C-:B------:R-:W-:Y:S01]  /*0270*/  IMAD R17, R6, -0x91, R5.reuse ;  /* 0xffffff6f06117824 */ /* 0x100fe200078e0205 */
[----:B------:R-:W-:Y:S01]  /*0280*/  SHF.R.U32.HI R9, RZ, 0x1f, R10 ;  /* 0x0000001fff097819 */ /* 0x000fe2000001160a */
[----:B------:R-:W-:Y:S01]  /*0290*/  IMAD R14, R14, -0x1d, R5 ;  /* 0xffffffe30e0e7824 */ /* 0x000fe200078e0205 */
[----:B------:R-:W-:Y:S01]  /*02a0*/  LEA.HI.SX32 R8, R15, R12, 0x19 ;  /* 0x0000000c0f087211 */ /* 0x000fe200078fcaff */
[----:B------:R-:W-:Y:S01]  /*02b0*/  IMAD.HI R12, R2, 0x2aaaaaab, RZ ;  /* 0x2aaaaaab020c7827 */ /* 0x000fe200078e02ff */
[----:B------:R-:W-:Y:S02]  /*02c0*/  MOV R16, RZ ;  /* 0x000000ff00107202 */ /* 0x000fe40000000f00 */
[----:B------:R-:W-:Y:S02]  /*02d0*/  LEA.HI.SX32 R9, R10, R9, 0x1c ;  /* 0x000000090a097211 */ /* 0x000fe400078fe2ff */
[----:B------:R-:W-:Y:S01]  /*02e0*/  LEA.HI R15, R12, R12, RZ, 0x1 ;  /* 0x0000000c0c0f7211 */ /* 0x000fe200078f08ff */
[----:B------:R-:W-:Y:S01]  /*02f0*/  IMAD.HI R18, R17, -0x72c234f7, R16 ;  /* 0x8d3dcb0911127827 */ /* 0x000fe200078e0210 */
[----:B------:R-:W0:Y:S01]  /*0300*/  S2R R10, SR_CTAID.Y ;  /* 0x00000000000a7919 */ /* 0x000e220000002600 */
[----:B------:R-:W-:-:S02]  /*0310*/  MOV R12, RZ ;  /* 0x000000ff000c7202 */ /* 0x000fc40000000f00 */
[--C-:B------:R-:W-:Y:S01]  /*0320*/  IMAD R9, R9, -0x1d, R11.reuse ;  /* 0xffffffe309097824 */ /* 0x100fe200078e020b */
[----:B------:R-:W-:Y:S01]  /*0330*/  ISETP.GE.AND P0, PT, R14, 0x1, PT ;  /* 0x000000010e00780c */ /* 0x000fe20003f06270 */
[----:B------:R-:W-:Y:S02]  /*0340*/  IMAD R17, R7, -0x91, R11 ;  /* 0xffffff6f07117824 */ /* 0x000fe400078e020b */
[--C-:B------:R-:W-:Y:S01]  /*0350*/  IMAD R11, R19, -0x1d, R13.reuse ;  /* 0xffffffe3130b7824 */ /* 0x100fe200078e020d */
[----:B------:R-:W-:Y:S01]  /*0360*/  ISETP.GE.AND P3, PT, R9, 0x1, PT ;  /* 0x000000010900780c */ /* 0x000fe20003f66270 */
[----:B------:R-:W-:Y:S02]  /*0370*/  IMAD R13, R8, -0x91, R13 ;  /* 0xffffff6f080d7824 */ /* 0x000fe400078e020d */
[----:B------:R-:W-:Y:S01]  /*0380*/  IMAD.HI R19, R17, -0x72c234f7, R16 ;  /* 0x8d3dcb0911137827 */ /* 0x000fe200078e0210 */
[----:B------:R-:W-:Y:S02]  /*0390*/  SHF.R.U32.HI R17, RZ, 0x1f, R18 ;  /* 0x0000001fff117819 */ /* 0x000fe40000011612 */
[----:B------:R-:W-:Y:S01]  /*03a0*/  IADD3 R16, R15, R0, RZ ;  /* 0x000000000f107210 */ /* 0x000fe20007ffe0ff */
[----:B------:R-:W-:Y:S01]  /*03b0*/  IMAD.HI R25, R13, -0x72c234f7, R12 ;  /* 0x8d3dcb090d197827 */ /* 0x000fe200078e020c */
[----:B------:R-:W-:Y:S01]  /*03c0*/  LEA.HI.SX32 R13, R18, R17, 0x1c ;  /* 0x00000011120d7211 */ /* 0x000fe200078fe2ff */
[----:B------:R-:W1:Y:S01]  /*03d0*/  S2R R12, SR_CTAID.Z ;  /* 0x00000000000c7919 */ /* 0x000e620000002700 */
[----:B------:R-:W-:-:S02]  /*03e0*/  SHF.R.U32.HI R18, RZ, 0x1f, R19 ;  /* 0x0000001fff127819 */ /* 0x000fc40000011613 */
[----:B------:R-:W-:Y:S02]  /*03f0*/  SHF.R.U32.HI R20, RZ, 0x1f, R25 ;  /* 0x0000001fff147819 */ /* 0x000fe40000011619 */
[----:B------:R-:W-:Y:S02]  /*0400*/  LEA.HI.SX32 R15, R19, R18, 0x1c ;  /* 0x00000012130f7211 */ /* 0x000fe400078fe2ff */
[----:B------:R-:W-:Y:S01]  /*0410*/  LEA.HI.SX32 R25, R25, R20, 0x1c ;  /* 0x0000001419197211 */ /* 0x000fe200078fe2ff */
[C---:B0-----:R-:W-:Y:S01]  /*0420*/  IMAD R31, R10.reuse, R31, -0x1d ;  /* 0xffffffe30a1f7424 */ /* 0x041fe200078e021f */
[C---:B------:R-:W-:Y:S02]  /*0430*/  LEA R17, R10.reuse, R13, 0x2 ;  /* 0x0000000d0a117211 */ /* 0x040fe400078e10ff */
[----:B------:R-:W-:Y:S01]  /*0440*/  ISETP.GE.AND P2, PT, R11, 0x1, PT ;  /* 0x000000010b00780c */ /* 0x000fe20003f46270 */
[----:B------:R-:W-:Y:S01]  /*0450*/  IMAD R19, R10, 0x4, R25 ;  /* 0x000000040a137824 */ /* 0x000fe200078e0219 */
[----:B------:R-:W-:-:S02]  /*0460*/  ISETP.LT.OR P0, PT, R17, 0x1, !P0 ;  /* 0x000000011100780c */ /* 0x000fc40004701670 */
[----:B------:R-:W-:Y:S02]  /*0470*/  SHF.L.U32 R17, R2, 0x2, RZ ;  /* 0x0000000202117819 */ /* 0x000fe400000006ff */
[----:B------:R-:W-:Y:S02]  /*0480*/  ISETP.LT.OR P2, PT, R19, 0x1, !P2 ;  /* 0x000000011300780c */ /* 0x000fe40005741670 */
[----:B------:R-:W-:Y:S01]  /*0490*/  ISETP.GE.AND P1, PT, R16, 0x2, PT ;  /* 0x000000021000780c */ /* 0x000fe20003f26270 */
[----:B------:R-:W-:Y:S01]  /*04a0*/  IMAD R17, R0, 0x3a, R17 ;  /* 0x0000003a00117824 */ /* 0x000fe200078e0211 */
[-C--:B------:R-:W-:Y:S02]  /*04b0*/  LEA.HI.SX32 R16, R16, R3.reuse, 0x1f ;  /* 0x0000000310107211 */ /* 0x080fe400078ffaff */
[----:B------:R-:W-:Y:S02]  /*04c0*/  ISETP.LT.AND P1, PT, R2, 0x6, !P1 ;  /* 0x000000060200780c */ /* 0x000fe40004f21270 */
[----:B-1----:R-:W-:-:S02]  /*04d0*/  LEA R19, R12, R3, 0x4 ;  /* 0x000000030c137211 */ /* 0x002fc400078e20ff */
[----:B------:R-:W-:Y:S02]  /*04e0*/  LEA R18, R10, R15, 0x2 ;  /* 0x0000000f0a127211 */ /* 0x000fe400078e10ff */
[----:B------:R-:W-:Y:S01]  /*04f0*/  ISETP.LT.AND P1, PT, R16, 0x10, P1 ;  /* 0x000000101000780c */ /* 0x000fe20000f21270 */
[----:B------:R-:W-:Y:S01]  /*0500*/  IMAD R19, R19, 0x2, R0 ;  /* 0x0000000213137824 */ /* 0x000fe200078e0200 */
[----:B------:R-:W-:Y:S02]  /*0510*/  ISETP.LT.OR P3, PT, R18, 0x1, !P3 ;  /* 0x000000011200780c */ /* 0x000fe40005f61670 */
[----:B------:R-:W-:Y:S01]  /*0520*/  LEA R34, R17, 0x7c, 0x2 ;  /* 0x0000007c11227811 */ /* 0x000fe200078e10ff */
[----:B------:R-:W-:Y:S02]  /*0530*/  IMAD R33, R19, 0xc0, R2 ;  /* 0x000000c013217824 */ /* 0x000fe400078e0202 */
.L_x_78:
[----:B------:R-:W-:Y:S01]  /*0540*/  BAR.SYNC.DEFER_BLOCKING 0x0 ;  /* 0x0000000000007b1d */ /* 0x000fe20000010000 */
[----:B------:R-:W-:Y:S01]  /*0550*/  ISETP.GT.AND P4, PT, R30, 0x24, PT ;  /* 0x000000241e00780c */ /* 0x000fe20003f84270 */
[----:B------:R-:W-:-:S03]  /*0560*/  IMAD R18, R24, 0xc40, R31 ;  /* 0x00000c4018127824 */ /* 0x000fc600078e021f */
[----:B------:R-:W-:Y:S01]  /*0570*/  ISETP.GT.OR P4, PT, R4, 0x12, P4 ;  /* 0x000000120400780c */ /* 0x000fe20002784670 */
[----:B------:R-:W-:Y:S01]  /*0580*/  ULDC.64 UR4, c[0x0][0x118] ;  /* 0x0000460000047ab9 */ /* 0x000fe20000000a00 */
[----:B------:R-:W-:Y:S02]  /*0590*/  BSSY B0, `(.L_x_63) ;  /* 0x000000e000007945 */ /* 0x000fe40003800000 */
[----:B------:R-:W-:-:S13]  /*05a0*/  ISETP.GT.OR P4, PT, R5, 0x243, P4 ;  /* 0x000002430500780c */ /* 0x000fda0002784670 */
[----:B------:R-:W-:Y:S05]  /*05b0*/  @P4 BRA `(.L_x_64) ;  /* 0x000000b000004947 */ /* 0x000fea0003800000 */
[----:B------:R-:W-:Y:S01]  /*05c0*/  BSSY B1, `(.L_x_65) ;  /* 0x0000009000017945 */ /* 0x000fe20003800000 */
[----:B------:R-:W-:Y:S01]  /*05d0*/  MOV R16, RZ ;  /* 0x000000ff00107202 */ /* 0x000fe20000000f00 */
[----:B------:R-:W-:Y:S05]  /*05e0*/  @P0 BRA `(.L_x_66) ;  /* 0x0000006000000947 */ /* 0x000fea0003800000 */
[----:B------:R-:W-:-:S05]  /*05f0*/  IADD3 R17, R14, R18, RZ ;  /* 0x000000120e117210 */ /* 0x000fca0007ffe0ff */
[----:B------:R-:W-:Y:S01]  /*0600*/  IMAD R16, R6, 0x310, R17 ;  /* 0x0000031006107824 */ /* 0x000fe200078e0211 */
[----:B------:R-:W-:-:S03]  /*0610*/  MOV R17, 0x4 ;  /* 0x0000000400117802 */ /* 0x000fc60000000f00 */
[----:B------:R-:W-:-:S04]  /*0620*/  IMAD R16, R13, 0x1c, R16 ;  /* 0x0000001c0d107824 */ /* 0x000fc800078e0210 */
[----:B------:R-:W-:-:S06]  /*0630*/  IMAD.WIDE R16, R16, R17, c[0x0][0x168] ;  /* 0x00005a0010107625 */ /* 0x000fcc00078e0211 */
[----:B------:R0:W5:Y:S02]  /*0640*/  LDG.E.CONSTANT R16, [R16.64] ;  /* 0x0000000410107981 */ /* 0x000164000c1e9900 */
.L_x_66:
[----:B------:R-:W-:Y:S05]  /*0650*/  BSYNC B1 ;  /* 0x0000000000017941 */ /* 0x000fea0003800000 */
.L_x_65:
[----:B-----5:R1:W-:Y:S02]  /*0660*/  STS [R5.X4], R16 ;  /* 0x0000001005007388 */ /* 0x0203e40000004800 */
.L_x_64:
[----:B------:R-:W-:Y:S05]  /*0670*/  BSYNC B0 ;  /* 0x0000000000007941 */ /* 0x000fea0003800000 */
.L_x_63:
[----:B------:R-:W-:Y:S01]  /*0680*/  ISETP.GT.AND P4, PT, R30, 0x23, PT ;  /* 0x000000231e00780c */ /* 0x000fe20003f84270 */
[----:B------:R-:W-:Y:S03]  /*0690*/  BSSY B0, `(.L_x_67) ;  /* 0x000000f000007945 */ /* 0x000fe60003800000 */
[----:B------:R-:W-:-:S04]  /*06a0*/  ISETP.GT.OR P4, PT, R4, 0x11, P4 ;  /* 0x000000110400780c */ /* 0x000fc80002784670 */
[----:B------:R-:W-:-:S13]  /*06b0*/  ISETP.GT.OR P4, PT, R5, 0x242, P4 ;  /* 0x000002420500780c */ /* 0x000fda0002784670 */
[----:B------:R-:W-:Y:S05]  /*06c0*/  @P4 BRA `(.L_x_68) ;  /* 0x000000b000004947 */ /* 0x000fea0003800000 */
[----:B------:R-:W-:Y:S01]  /*06d0*/  BSSY B1, `(.L_x_69) ;  /* 0x0000009000017945 */ /* 0x000fe20003800000 */
[----:B-1----:R-:W-:Y:S01]  /*06e0*/  MOV R16, RZ ;  /* 0x000000ff00107202 */ /* 0x002fe20000000f00 */
[----:B------:R-:W-:Y:S05]  /*06f0*/  @P3 BRA `(.L_x_70) ;  /* 0x0000006000003947 */ /* 0x000fea0003800000 */
[----:B------:R-:W-:Y:S01]  /*0700*/  IADD3 R16, R9, R18, RZ ;  /* 0x0000001209107210 */ /* 0x000fe20007ffe0ff */
[----:B0-----:R-:W-:-:S04]  /*0710*/  IMAD.MOV.U32 R17, RZ, RZ, 0x4 ;  /* 0x00000004ff117424 */ /* 0x001fc800078e00ff */
[----:B------:R-:W-:-:S04]  /*0720*/  IMAD R16, R7, 0x310, R16 ;  /* 0x0000031007107824 */ /* 0x000fc800078e0210 */
[----:B------:R-:W-:-:S04]  /*0730*/  IMAD R16, R15, 0x1c, R16 ;  /* 0x0000001c0f107824 */ /* 0x000fc800078e0210 */
[----:B------:R-:W-:-:S06]  /*0740*/  IMAD.WIDE R16, R16, R17, c[0x0][0x168] ;  /* 0x00005a0010107625 */ /* 0x000fcc00078e0211 */
[----:B------:R0:W5:Y:S02]  /*0750*/  LDG.E.CONSTANT R16, [R16.64] ;  /* 0x0000000410107981 */ /* 0x000164000c1e9900 */
.L_x_70:
[----:B------:R-:W-:Y:S05]  /*0760*/  BSYNC B1 ;  /* 0x0000000000017941 */ /* 0x000fea0003800000 */
.L_x_69:
[----:B-----5:R1:W-:Y:S02]  /*0770*/  STS [R5.X4+0x4], R16 ;  /* 0x0000041005007388 */ /* 0x0203e40000004800 */
.L_x_68:
[----:B------:R-:W-:Y:S05]  /*0780*/  BSYNC B0 ;  /* 0x0000000000007941 */ /* 0x000fea0003800000 */
.L_x_67:
        /* <DEDUP_REMOVED lines=8> */
[----:B0-----:R-:W-:-:S05]  /*0810*/  IADD3 R17, R11, R18, RZ ;  /* 0x000000120b117210 */ /* 0x001fca0007ffe0ff */
[----:B------:R-:W-:Y:S01]  /*0820*/  IMAD R16, R8, 0x310, R17 ;  /* 0x0000031008107824 */ /* 0x000fe200078e0211 */
[----:B------:R-:W-:-:S03]  /*0830*/  MOV R17, 0x4 ;  /* 0x0000000400117802 */ /* 0x000fc60000000f00 */
[----:B------:R-:W-:-:S04]  /*0840*/  IMAD R16, R25, 0x1c, R16 ;  /* 0x0000001c19107824 */ /* 0x000fc800078e0210 */
[----:B------:R-:W-:-:S06]  /*0850*/  IMAD.WIDE R16, R16, R17, c[0x0][0x168] ;  /* 0x00005a0010107625 */ /* 0x000fcc00078e0211 */
[----:B------:R0:W5:Y:S02]  /*0860*/  LDG.E.CONSTANT R16, [R16.64] ;  /* 0x0000000410107981 */ /* 0x000164000c1e9900 */
.L_x_74:
[----:B------:R-:W-:Y:S05]  /*0870*/  BSYNC B1 ;  /* 0x0000000000017941 */ /* 0x000fea0003800000 */
.L_x_73:
[----:B-----5:R1:W-:Y:S02]  /*0880*/  STS [R5.X4+0x8], R16 ;  /* 0x0000081005007388 */ /* 0x0203e40000004800 */
.L_x_72:
[----:B------:R-:W-:Y:S05]  /*0890*/  BSYNC B0 ;  /* 0x0000000000007941 */ /* 0x000fea0003800000 */
.L_x_71:
[----:B------:R-:W-:Y:S01]  /*08a0*/  BSSY B0, `(.L_x_75) ;  /* 0x0000012000007945 */ /* 0x000fe20003800000 */
[----:B------:R-:W-:Y:S05]  /*08b0*/  @!P1 BRA `(.L_x_76) ;  /* 0x0000010000009947 */ /* 0x000fea0003800000 */
[----:B-1----:R-:W-:Y:S01]  /*08c0*/  IMAD R16, R24, 0x6, R33 ;  /* 0x0000000618107824 */ /* 0x002fe200078e0221 */
[----:B0-----:R-:W-:-:S03]  /*08d0*/  MOV R17, 0x4 ;  /* 0x0000000400117802 */ /* 0x001fc60000000f00 */
[----:B------:R-:W-:-:S04]  /*08e0*/  IMAD R16, R16, 0x6, RZ ;  /* 0x0000000610107824 */ /* 0x000fc800078e02ff */
[----:B------:R-:W-:-:S05]  /*08f0*/  IMAD.WIDE R16, R16, R17, c[0x0][0x170] ;  /* 0x00005c0010107625 */ /* 0x000fca00078e0211 */
[----:B------:R-:W2:Y:S04]  /*0900*/  LDG.E.CONSTANT R18, [R16.64] ;  /* 0x0000000410127981 */ /* 0x000ea8000c1e9900 */
[----:B------:R-:W2:Y:S04]  /*0910*/  LDG.E.CONSTANT R19, [R16.64+0x4] ;  /* 0x0000040410137981 */ /* 0x000ea8000c1e9900 */
[----:B------:R-:W3:Y:S04]  /*0920*/  LDG.E.CONSTANT R20, [R16.64+0x8] ;  /* 0x0000080410147981 */ /* 0x000ee8000c1e9900 */
[----:B------:R-:W3:Y:S04]  /*0930*/  LDG.E.CONSTANT R21, [R16.64+0xc] ;  /* 0x00000c0410157981 */ /* 0x000ee8000c1e9900 */
[----:B------:R-:W4:Y:S04]  /*0940*/  LDG.E.CONSTANT R22, [R16.64+0x10] ;  /* 0x0000100410167981 */ /* 0x000f28000c1e9900 */
[----:B------:R-:W4:Y:S01]  /*0950*/  LDG.E.CONSTANT R23, [R16.64+0x14] ;  /* 0x0000140410177981 */ /* 0x000f22000c1e9900 */
[----:B------:R-:W-:-:S05]  /*0960*/  LEA R35, R3, R0, 0x1 ;  /* 0x0000000003237211 */ /* 0x000fca00078e08ff */
[----:B------:R-:W-:-:S04]  /*0970*/  IMAD R35, R35, 0x6, R2 ;  /* 0x0000000623237824 */ /* 0x000fc800078e0202 */
[----:B------:R-:W-:-:S05]  /*0980*/  IMAD R35, R35, 0x6, RZ ;  /* 0x0000000623237824 */ /* 0x000fca00078e02ff */
[----:B--2---:R0:W-:Y:S04]  /*0990*/  STS.64 [R35.X4+0x910], R18 ;  /* 0x0009101223007388 */ /* 0x0041e80000004a00 */
[----:B---3--:R0:W-:Y:S04]  /*09a0*/  STS.64 [R35.X4+0x918], R20 ;  /* 0x0009181423007388 */ /* 0x0081e80000004a00 */
[----:B----4-:R0:W-:Y:S02]  /*09b0*/  STS.64 [R35.X4+0x920], R22 ;  /* 0x0009201623007388 */ /* 0x0101e40000004a00 */
.L_x_76:
[----:B------:R-:W-:Y:S05]  /*09c0*/  BSYNC B0 ;  /* 0x0000000000007941 */ /* 0x000fea0003800000 */
.L_x_75:
[----:B------:R-:W-:Y:S01]  /*09d0*/  BAR.SYNC.DEFER_BLOCKING 0x0 ;  /* 0x0000000000007b1d */ /* 0x000fe20000010000 */
[----:B0-----:R-:W-:Y:S01]  /*09e0*/  MOV R17, 0x90 ;  /* 0x0000009000117802 */ /* 0x001fe20000000f00 */
[----:B-1----:R-:W-:Y:S01]  /*09f0*/  IMAD.MOV.U32 R16, RZ, RZ, R34 ;  /* 0x000000ffff107224 */ /* 0x002fe200078e0022 */
[----:B------:R-:W-:-:S04]  /*0a00*/  MOV R18, R32 ;  /* 0x0000002000127202 */ /* 0x000fc80000000f00 */
.L_x_77:
[----:B------:R-:W-:Y:S01]  /*0a10*/  LDS R20, [R16+-0x7c] ;  /* 0xffff840010147984 */ /* 0x000fe20000000800 */
[----:B------:R-:W-:-:S03]  /*0a20*/  IADD3 R17, R17, 0x24, RZ ;  /* 0x0000002411117810 */ /* 0x000fc60007ffe0ff */
[----:B------:R-:W0:Y:S01]  /*0a30*/  LDS R21, [R18+-0x90] ;  /* 0xffff700012157984 */ /* 0x000e220000000800 */
[----:B------:R-:W-:-:S03]  /*0a40*/  ISETP.NE.AND P4, PT, R17, 0x120, PT ;  /* 0x000001201100780c */ /* 0x000fc60003f85270 */
[----:B------:R-:W1:Y:S04]  /*0a50*/  LDS R19, [R16+-0x74] ;  /* 0xffff8c0010137984 */ /* 0x000e680000000800 */
[----:B------:R-:W2:Y:S04]  /*0a60*/  LDS R22, [R18] ;  /* 0x0000000012167984 */ /* 0x000ea80000000800 */
[----:B------:R-:W-:Y:S04]  /*0a70*/  LDS R23, [R16+-0x70] ;  /* 0xffff900010177984 */ /* 0x000fe80000000800 */
[----:B------:R-:W3:Y:S01]  /*0a80*/  LDS R36, [R18+0x4] ;  /* 0x0000040012247984 */ /* 0x000ee20000000800 */
[----:B0-----:R-:W-:Y:S01]  /*0a90*/  FFMA R29, R20, R21, R29 ;  /* 0x00000015141d7223 */ /* 0x001fe2000000001d */
[----:B-1----:R-:W-:-:S02]  /*0aa0*/  FFMA R28, R21, R19, R28 ;  /* 0x00000013151c7223 */ /* 0x002fc4000000001c */
[----:B------:R-:W0:Y:S01]  /*0ab0*/  LDS R21, [R18+-0x8c] ;  /* 0xffff740012157984 */ /* 0x000e220000000800 */
[-C--:B--2---:R-:W-:Y:S01]  /*0ac0*/  FFMA R27, R20, R22.reuse, R27 ;  /* 0x00000016141b7223 */ /* 0x084fe2000000001b */
[----:B------:R-:W-:Y:S02]  /*0ad0*/  FFMA R26, R19, R22, R26 ;  /* 0x00000016131a7223 */ /* 0x000fe4000000001a */
[----:B------:R-:W1:Y:S02]  /*0ae0*/  LDS R22, [R16+-0x78] ;  /* 0xffff880010167984 */ /* 0x000e640000000800 */
[-C--:B---3--:R-:W-:Y:S01]  /*0af0*/  FFMA R26, R23, R36.reuse, R26 ;  /* 0x00000024171a7223 */ /* 0x088fe2000000001a */
[----:B0-----:R-:W-:Y:S02]  /*0b00*/  FFMA R28, R21, R23, R28 ;  /* 0x00000017151c7223 */ /* 0x001fe4000000001c */
[----:B------:R-:W-:Y:S01]  /*0b10*/  LDS R23, [R16+-0x6c] ;  /* 0xffff940010177984 */ /* 0x000fe20000000800 */
[C---:B-1----:R-:W-:Y:S01]  /*0b20*/  FFMA R20, R22.reuse, R21, R29 ;  /* 0x0000001516147223 */ /* 0x042fe2000000001d */
[----:B------:R-:W-:-:S02]  /*0b30*/  FFMA R22, R22, R36, R27 ;  /* 0x0000002416167223 */ /* 0x000fc4000000001b */
[----:B------:R-:W0:Y:S04]  /*0b40*/  LDS R21, [R18+-0x88] ;  /* 0xffff780012157984 */ /* 0x000e280000000800 */
[----:B------:R-:W1:Y:S04]  /*0b50*/  LDS R27, [R18+0x8] ;  /* 0x00000800121b7984 */ /* 0x000e680000000800 */
[----:B------:R-:W-:Y:S01]  /*0b60*/  LDS R29, [R18+0x10] ;  /* 0x00001000121d7984 */ /* 0x000fe20000000800 */
[----:B0-----:R-:W-:Y:S01]  /*0b70*/  FFMA R20, R19, R21, R20 ;  /* 0x0000001513147223 */ /* 0x001fe20000000014 */
[----:B------:R-:W-:-:S02]  /*0b80*/  FFMA R28, R21, R23, R28 ;  /* 0x00000017151c7223 */ /* 0x000fc4000000001c */
[----:B------:R-:W-:Y:S01]  /*0b90*/  LDS R21, [R16+-0x8] ;  /* 0xfffff80010157984 */ /* 0x000fe20000000800 */
[-C--:B-1----:R-:W-:Y:S01]  /*0ba0*/  FFMA R22, R19, R27.reuse, R22 ;  /* 0x0000001b13167223 */ /* 0x082fe20000000016 */
[----:B------:R-:W-:Y:S02]  /*0bb0*/  FFMA R26, R23, R27, R26 ;  /* 0x0000001b171a7223 */ /* 0x000fe4000000001a */
[----:B------:R-:W0:Y:S04]  /*0bc0*/  LDS R23, [R18+-0x84] ;  /* 0xffff7c0012177984 */ /* 0x000e280000000800 */
[----:B------:R-:W1:Y:S04]  /*0bd0*/  LDS R19, [R16] ;  /* 0x0000000010137984 */ /* 0x000e680000000800 */
[----:B------:R-:W2:Y:S01]  /*0be0*/  LDS R27, [R18+0xc] ;  /* 0x00000c00121b7984 */ /* 0x000ea20000000800 */
[----:B0-----:R-:W-:Y:S01]  /*0bf0*/  FFMA R20, R21, R23, R20 ;  /* 0x0000001715147223 */ /* 0x001fe20000000014 */
[----:B-1----:R-:W-:-:S02]  /*0c00*/  FFMA R28, R23, R19, R28 ;  /* 0x00000013171c7223 */ /* 0x002fc4000000001c */
[----:B------:R-:W-:Y:S01]  /*0c10*/  LDS R23, [R18+-0x80] ;  /* 0xffff800012177984 */ /* 0x000fe20000000800 */
[-C--:B--2---:R-:W-:Y:S01]  /*0c20*/  FFMA R22, R21, R27.reuse, R22 ;  /* 0x0000001b15167223 */ /* 0x084fe20000000016 */
[----:B------:R-:W-:Y:S02]  /*0c30*/  FFMA R26, R19, R27, R26 ;  /* 0x0000001b131a7223 */ /* 0x000fe4000000001a */
[----:B------:R-:W0:Y:S04]  /*0c40*/  LDS R21, [R16+-0x4] ;  /* 0xfffffc0010157984 */ /* 0x000e280000000800 */
[----:B------:R-:W1:Y:S01]  /*0c50*/  LDS R27, [R16+0x4] ;  /* 0x00000400101b7984 */ /* 0x000e620000000800 */
[C---:B0-----:R-:W-:Y:S01]  /*0c60*/  FFMA R20, R21.reuse, R23, R20 ;  /* 0x0000001715147223 */ /* 0x041fe20000000014 */
[----:B------:R-:W-:-:S02]  /*0c70*/  FFMA R22, R21, R29, R22 ;  /* 0x0000001d15167223 */ /* 0x000fc40000000016 */
[----:B------:R-:W0:Y:S01]  /*0c80*/  LDS R21, [R18+-0x7c] ;  /* 0xffff840012157984 */ /* 0x000e220000000800 */
[----:B-1----:R-:W-:Y:S01]  /*0c90*/  FFMA R28, R23, R27, R28 ;  /* 0x0000001b171c7223 */ /* 0x002fe2000000001c */
[----:B------:R-:W-:Y:S02]  /*0ca0*/  FFMA R26, R27, R29, R26 ;  /* 0x0000001d1b1a7223 */ /* 0x000fe4000000001a */
[----:B------:R-:W1:Y:S04]  /*0cb0*/  LDS R23, [R16+0x8] ;  /* 0x0000080010177984 */ /* 0x000e680000000800 */
[----:B------:R-:W2:Y:S04]  /*0cc0*/  LDS R27, [R18+0x14] ;  /* 0x00001400121b7984 */ /* 0x000ea80000000800 */
[----:B------:R-:W-:Y:S01]  /*0cd0*/  LDS R29, [R18+0x1c] ;  /* 0x00001c00121d7984 */ /* 0x000fe20000000800 */
[----:B0-----:R-:W-:Y:S01]  /*0ce0*/  FFMA R20, R19, R21, R20 ;  /* 0x0000001513147223 */ /* 0x001fe20000000014 */
[----:B-1----:R-:W-:-:S02]  /*0cf0*/  FFMA R28, R21, R23, R28 ;  /* 0x00000017151c7223 */ /* 0x002fc4000000001c */
[----:B------:R-:W-:Y:S01]  /*0d00*/  LDS R21, [R18+-0x78] ;  /* 0xffff880012157984 */ /* 0x000fe20000000800 */
[-C--:B--2---:R-:W-:Y:S01]  /*0d10*/  FFMA R22, R19, R27.reuse, R22 ;  /* 0x0000001b13167223 */ /* 0x084fe20000000016 */
[----:B------:R-:W-:Y:S02]  /*0d20*/  FFMA R26, R23, R27, R26 ;  /* 0x0000001b171a7223 */ /* 0x000fe4000000001a */
[----:B------:R-:W0:Y:S04]  /*0d30*/  LDS R19, [R16+0x6c] ;  /* 0x00006c0010137984 */ /* 0x000e280000000800 */
[----:B------:R-:W1:Y:S04]  /*0d40*/  LDS R27, [R16+0x74] ;  /* 0x00007400101b7984 */ /* 0x000e680000000800 */
[----:B------:R-:W2:Y:S01]  /*0d50*/  LDS R23, [R18+0x18] ;  /* 0x0000180012177984 */ /* 0x000ea20000000800 */
[----:B0-----:R-:W-:Y:S01]  /*0d60*/  FFMA R20, R19, R21, R20 ;  /* 0x0000001513147223 */ /* 0x001fe20000000014 */
[----:B-1----:R-:W-:-:S02]  /*0d70*/  FFMA R28, R21, R27, R28 ;  /* 0x0000001b151c7223 */ /* 0x002fc4000000001c */
[----:B------:R-:W-:Y:S01]  /*0d80*/  LDS R21, [R18+-0x74] ;  /* 0xffff8c0012157984 */ /* 0x000fe20000000800 */
[-C--:B--2---:R-:W-:Y:S01]  /*0d90*/  FFMA R22, R19, R23.reuse, R22 ;  /* 0x0000001713167223 */ /* 0x084fe20000000016 */
[----:B------:R-:W-:Y:S02]  /*0da0*/  FFMA R26, R27, R23, R26 ;  /* 0x000000171b1a7223 */ /* 0x000fe4000000001a */
[----:B------:R-:W0:Y:S04]  /*0db0*/  LDS R19, [R16+0x70] ;  /* 0x0000700010137984 */ /* 0x000e280000000800 */
[----:B------:R-:W1:Y:S01]  /*0dc0*/  LDS R23, [R16+0x78] ;  /* 0x0000780010177984 */ /* 0x000e620000000800 */
[C---:B0-----:R-:W-:Y:S01]  /*0dd0*/  FFMA R20, R19.reuse, R21, R20 ;  /* 0x0000001513147223 */ /* 0x041fe20000000014 */
[----:B------:R-:W-:-:S02]  /*0de0*/  FFMA R22, R19, R29, R22 ;  /* 0x0000001d13167223 */ /* 0x000fc40000000016 */
[----:B------:R-:W0:Y:S01]  /*0df0*/  LDS R19, [R18+-0x70] ;  /* 0xffff900012137984 */ /* 0x000e220000000800 */
[----:B-1----:R-:W-:Y:S01]  /*0e00*/  FFMA R28, R21, R23, R28 ;  /* 0x00000017151c7223 */ /* 0x002fe2000000001c */
[----:B------:R-:W-:Y:S02]  /*0e10*/  FFMA R26, R23, R29, R26 ;  /* 0x0000001d171a7223 */ /* 0x000fe4000000001a */
[----:B------:R1:W2:Y:S04]  /*0e20*/  LDS R21, [R16+0x7c] ;  /* 0x00007c0010157984 */ /* 0x0002a80000000800 */
[----:B------:R3:W4:Y:S01]  /*0e30*/  LDS R23, [R18+0x20] ;  /* 0x0000200012177984 */ /* 0x0007220000000800 */
[----:B-1----:R-:W-:Y:S02]  /*0e40*/  IADD3 R16, R16, 0x244, RZ ;  /* 0x0000024410107810 */ /* 0x002fe40007ffe0ff */
[----:B---3--:R-:W-:Y:S01]  /*0e50*/  IADD3 R18, R18, 0x24, RZ ;  /* 0x0000002412127810 */ /* 0x008fe20007ffe0ff */
[----:B0-----:R-:W-:Y:S01]  /*0e60*/  FFMA R29, R27, R19, R20 ;  /* 0x000000131b1d7223 */ /* 0x001fe20000000014 */
[----:B--2---:R-:W-:Y:S01]  /*0e70*/  FFMA R28, R19, R21, R28 ;  /* 0x00000015131c7223 */ /* 0x004fe2000000001c */
[-C--:B----4-:R-:W-:Y:S01]  /*0e80*/  FFMA R27, R27, R23.reuse, R22 ;  /* 0x000000171b1b7223 */ /* 0x090fe20000000016 */
[----:B------:R-:W-:Y:S01]  /*0e90*/  FFMA R26, R21, R23, R26 ;  /* 0x00000017151a7223 */ /* 0x000fe2000000001a */
[----:B------:R-:W-:Y:S05]  /*0ea0*/  @P4 BRA `(.L_x_77) ;  /* 0xfffffb6000004947 */ /* 0x000fea000383ffff */
[----:B------:R-:W-:-:S04]  /*0eb0*/  IADD3 R24, R24, 0x1, RZ ;  /* 0x0000000118187810 */ /* 0x000fc80007ffe0ff */
[----:B------:R-:W-:-:S13]  /*0ec0*/  ISETP.GE.U32.AND P4, PT, R24, 0x20, PT ;  /* 0x000000201800780c */ /* 0x000fda0003f86070 */
[----:B------:R-:W-:Y:S05]  /*0ed0*/  @!P4 BRA `(.L_x_78) ;  /* 0xfffff6600000c947 */ /* 0x000fea000383ffff */
[----:B------:R-:W-:Y:S01]  /*0ee0*/  LEA R7, R12, R3, 0x4 ;  /* 0x000000030c077211 */ /* 0x000fe200078e20ff */
[----:B------:R-:W-:Y:S01]  /*0ef0*/  ULDC.64 UR4, c[0x0][0x118] ;  /* 0x0000460000047ab9 */ /* 0x000fe20000000a00 */
[----:B------:R-:W-:Y:S02]  /*0f00*/  MOV R9, 0x4 ;  /* 0x0000000400097802 */ /* 0x000fe40000000f00 */
[----:B------:R-:W-:-:S05]  /*0f10*/  SHF.L.U32 R4, R7, 0x1, RZ ;  /* 0x0000000107047819 */ /* 0x000fca00000006ff */
[----:B------:R-:W-:-:S05]  /*0f20*/  IMAD.WIDE R4, R4, R9, c[0x0][0x178] ;  /* 0x00005e0004047625 */ /* 0x000fca00078e0209 */
[----:B------:R-:W2:Y:S04]  /*0f30*/  LDG.E.CONSTANT R6, [R4.64+0x4] ;  /* 0x0000040404067981 */ /* 0x000ea8000c1e9900 */
[----:B------:R-:W3:Y:S01]  /*0f40*/  LDG.E.CONSTANT R3, [R4.64] ;  /* 0x0000000404037981 */ /* 0x000ee2000c1e9900 */
[----:B------:R-:W-:-:S05]  /*0f50*/  IMAD R7, R7, 0xe, R10 ;  /* 0x0000000e07077824 */ /* 0x000fca00078e020a */
[----:B------:R-:W-:-:S05]  /*0f60*/  LEA R7, R7, R0, 0x1 ;  /* 0x0000000007077211 */ /* 0x000fca00078e08ff */
[----:B------:R-:W-:-:S05]  /*0f70*/  IMAD R2, R7, 0x7, R2 ;  /* 0x0000000707027824 */ /* 0x000fca00078e0202 */
[----:B------:R-:W-:Y:S01]  /*0f80*/  SHF.L.U32 R2, R2, 0x1, RZ ;  /* 0x0000000102027819 */ /* 0x000fe200000006ff */
[--C-:B--2---:R-:W-:Y:S01]  /*0f90*/  FADD R27, R27, R6.reuse ;  /* 0x000000061b1b7221 */ /* 0x104fe20000000000 */
[----:B------:R-:W-:Y:S01]  /*0fa0*/  FADD R6, R26, R6 ;  /* 0x000000061a067221 */ /* 0x000fe20000000000 */
[--C-:B---3--:R-:W-:Y:S01]  /*0fb0*/  FADD R29, R29, R3.reuse ;  /* 0x000000031d1d7221 */ /* 0x108fe20000000000 */
[----:B------:R-:W-:Y:S01]  /*0fc0*/  FADD R28, R28, R3 ;  /* 0x000000031c1c7221 */ /* 0x000fe20000000000 */
[----:B------:R-:W-:Y:S01]  /*0fd0*/  IMAD.WIDE R2, R2, R9, c[0x0][0x160] ;  /* 0x0000580002027625 */ /* 0x000fe200078e0209 */
[----:B------:R-:W-:Y:S02]  /*0fe0*/  FMNMX R27, RZ, R27, !PT ;  /* 0x0000001bff1b7209 */ /* 0x000fe40007800000 */
[----:B------:R-:W-:Y:S02]  /*0ff0*/  FMNMX R29, RZ, R29, !PT ;  /* 0x0000001dff1d7209 */ /* 0x000fe40007800000 */
[----:B------:R-:W-:-:S02]  /*1000*/  FMNMX R5, RZ, R28, !PT ;  /* 0x0000001cff057209 */ /* 0x000fc40007800000 */
[----:B------:R-:W-:Y:S01]  /*1010*/  FMNMX R7, RZ, R6, !PT ;  /* 0x00000006ff077209 */ /* 0x000fe20007800000 */
[----:B------:R-:W-:Y:S04]  /*1020*/  STG.E [R2.64], R29 ;  /* 0x0000001d02007986 */ /* 0x000fe8000c101904 */
[----:B------:R-:W-:Y:S04]  /*1030*/  STG.E [R2.64+0x4], R5 ;  /* 0x0000040502007986 */ /* 0x000fe8000c101904 */
[----:B------:R-:W-:Y:S04]  /*1040*/  STG.E [R2.64+0x310], R27 ;  /* 0x0003101b02007986 */ /* 0x000fe8000c101904 */
[----:B------:R-:W-:Y:S01]  /*1050*/  STG.E [R2.64+0x314], R7 ;  /* 0x0003140702007986 */ /* 0x000fe2000c101904 */
[----:B------:R-:W-:Y:S05]  /*1060*/  EXIT ;  /* 0x000000000000794d */ /* 0x000fea0003800000 */
.L_x_79:
        /* <DEDUP_REMOVED lines=9> */
.L_x_116:


//--------------------- .text.tvmgen_default_fused_nn_contrib_conv2d_winograd_without_weight_transform_add_add_nn_relu_3_kernel_1 --------------------------
	.section	.text.tvmgen_default_fused_nn_contrib_conv2d_winograd_without_weight_transform_add_add_nn_relu_3_kernel_1,"ax",@progbits
	.sectionflags	@"SHF_BARRIERS=1"
	.sectioninfo	@"SHI_REGISTERS=40"
	.align	128
        .global         tvmgen_default_fused_nn_contrib_conv2d_winograd_without_weight_transform_add_add_nn_relu_3_kernel_1
        .type           tvmgen_default_fused_nn_contrib_conv2d_winograd_without_weight_transform_add_add_nn_relu_3_kernel_1,@function
        .size           tvmgen_default_fused_nn_contrib_conv2d_winograd_without_weight_transform_add_add_nn_relu_3_kernel_1,(.L_x_117 - tvmgen_default_fused_nn_contrib_conv2d_winograd_without_weight_transform_add_add_nn_relu_3_kernel_1)
        .other          tvmgen_default_fused_nn_contrib_conv2d_winograd_without_weight_transform_add_add_nn_relu_3_kernel_1,@"STO_CUDA_ENTRY STV_DEFAULT"
tvmgen_default_fused_nn_contrib_conv2d_winograd_without_weight_transform_add_add_nn_relu_3_kernel_1:
.text.tvmgen_default_fused_nn_contrib_conv2d_winograd_without_weight_transform_add_add_nn_relu_3_kernel_1:
        /* <DEDUP_REMOVED lines=23> */
.L_x_80:
        /* <DEDUP_REMOVED lines=203> */
.L_x_81:
        /* <DEDUP_REMOVED lines=14> */
.L_x_117:


//--------------------- .text.tvmgen_default_fused_nn_global_avg_pool2d_kernel --------------------------
	.section	.text.tvmgen_default_fused_nn_global_avg_pool2d_kernel,"ax",@progbits
	.sectioninfo	@"SHI_REGISTERS=16"
	.align	128
        .global         tvmgen_default_fused_nn_global_avg_pool2d_kernel
        .type           tvmgen_default_fused_nn_global_avg_pool2d_kernel,@function
        .size           tvmgen_default_fused_nn_global_avg_pool2d_kernel,(.L_x_118 - tvmgen_default_fused_nn_global_avg_pool2d_kernel)
        .other          tvmgen_default_fused_nn_global_avg_pool2d_kernel,@"STO_CUDA_ENTRY STV_DEFAULT"
tvmgen_default_fused_nn_global_avg_pool2d_kernel:
.text.tvmgen_default_fused_nn_global_avg_pool2d_kernel:
[----:B------:R-:W-:Y:S02]  /*0000*/  MOV R1, c[0x0][0x28] ;  /* 0x00000a0000017a02 */ /* 0x000fe40000000f00 */
[----:B------:R-:W0:Y:S01]  /*0010*/  S2R R11, SR_TID.X ;  /* 0x00000000000b7919 */ /* 0x000e220000002100 */
[----:B------:R-:W-:Y:S01]  /*0020*/  MOV R13, 0x4 ;  /* 0x00000004000d7802 */ /* 0x000fe20000000f00 */
[----:B------:R-:W-:Y:S02]  /*0030*/  ULDC.64 UR4, c[0x0][0x118] ;  /* 0x0000460000047ab9 */ /* 0x000fe40000000a00 */
[----:B------:R-:W1:Y:S04]  /*0040*/  S2R R12, SR_TID.Y ;  /* 0x00000000000c7919 */ /* 0x000e680000002200 */
[----:B------:R-:W2:Y:S01]  /*0050*/  S2R R9, SR_CTAID.X ;  /* 0x0000000000097919 */ /* 0x000ea20000002500 */
[C---:B0-----:R-:W-:Y:S02]  /*0060*/  ISETP.GT.AND P0, PT, R11.reuse, 0x30, PT ;  /* 0x000000300b00780c */ /* 0x041fe40003f04270 */
[----:B------:R-:W-:Y:S01]  /*0070*/  ISETP.GT.AND P1, PT, R11, 0x10, PT ;  /* 0x000000100b00780c */ /* 0x000fe20003f24270 */
[----:B-1----:R-:W-:-:S04]  /*0080*/  IMAD R0, R12, 0x31, R11 ;  /* 0x000000310c007824 */ /* 0x002fc800078e020b */
[----:B--2---:R-:W-:-:S04]  /*0090*/  IMAD R0, R9, 0x620, R0 ;  /* 0x0000062009007824 */ /* 0x004fc800078e0200 */
[----:B------:R-:W-:-:S05]  /*00a0*/  IMAD.WIDE R2, R0, R13, c[0x0][0x168] ;  /* 0x00005a0000027625 */ /* 0x000fca00078e020d */
[----:B------:R-:W2:Y:S04]  /*00b0*/  @!P0 LDG.E.CONSTANT R4, [R2.64] ;  /* 0x0000000402048981 */ /* 0x000ea8000c1e9900 */
[----:B------:R-:W3:Y:S01]  /*00c0*/  @!P1 LDG.E.CONSTANT R5, [R2.64+0x80] ;  /* 0x0000800402059981 */ /* 0x000ee2000c1e9900 */
[----:B------:R-:W-:Y:S02]  /*00d0*/  MOV R0, RZ ;  /* 0x000000ff00007202 */ /* 0x000fe40000000f00 */
[----:B------:R-:W-:Y:S01]  /*00e0*/  VOTE.ANY R7, PT, PT ;  /* 0x0000000000077806 */ /* 0x000fe200038e0100 */
[----:B--2---:R-:W-:Y:S01]  /*00f0*/  @!P0 FADD R0, RZ, R4 ;  /* 0x00000004ff008221 */ /* 0x004fe20000000000 */
[----:B------:R-:W-:-:S03]  /*0100*/  ISETP.NE.AND P0, PT, R11, RZ, PT ;  /* 0x000000ff0b00720c */ /* 0x000fc60003f05270 */
[----:B---3--:R-:W-:-:S05]  /*0110*/  @!P1 FADD R0, R0, R5 ;  /* 0x0000000500009221 */ /* 0x008fca0000000000 */
[----:B------:R-:W0:Y:S02]  /*0120*/  SHFL.DOWN PT, R5, R0, 0x10, 0x1f ;  /* 0x0a001f0000057f89 */ /* 0x000e2400000e0000 */
[----:B0-----:R-:W-:-:S05]  /*0130*/  FADD R4, R5, R0 ;  /* 0x0000000005047221 */ /* 0x001fca0000000000 */
[----:B------:R-:W0:Y:S02]  /*0140*/  SHFL.DOWN PT, R5, R4, 0x8, 0x1f ;  /* 0x09001f0004057f89 */ /* 0x000e2400000e0000 */
[----:B0-----:R-:W-:-:S05]  /*0150*/  FADD R6, R4, R5 ;  /* 0x0000000504067221 */ /* 0x001fca0000000000 */
[----:B------:R-:W0:Y:S02]  /*0160*/  SHFL.DOWN PT, R5, R6, 0x4, 0x1f ;  /* 0x08801f0006057f89 */ /* 0x000e2400000e0000 */
[----:B0-----:R-:W-:Y:S01]  /*0170*/  FADD R8, R6, R5 ;  /* 0x0000000506087221 */ /* 0x001fe20000000000 */
[----:B------:R-:W-:-:S04]  /*0180*/  SHF.L.U32 R5, R12, 0x5, RZ ;  /* 0x000000050c057819 */ /* 0x000fc800000006ff */
[----:B------:R-:W0:Y:S02]  /*0190*/  SHFL.DOWN PT, R3, R8, 0x2, 0x1f ;  /* 0x08401f0008037f89 */ /* 0x000e2400000e0000 */
[----:B0-----:R-:W-:-:S05]  /*01a0*/  FADD R2, R8, R3 ;  /* 0x0000000308027221 */ /* 0x001fca0000000000 */
[----:B------:R-:W0:Y:S02]  /*01b0*/  SHFL.DOWN PT, R3, R2, 0x1, 0x1f ;  /* 0x08201f0002037f89 */ /* 0x000e2400000e0000 */
[----:B0-----:R-:W-:-:S05]  /*01c0*/  FADD R10, R2, R3 ;  /* 0x00000003020a7221 */ /* 0x001fca0000000000 */
[----:B------:R0:W1:Y:S01]  /*01d0*/  SHFL.IDX PT, R5, R10, R5, 0x1f ;  /* 0x00001f050a057589 */ /* 0x00006200000e0000 */
[----:B------:R-:W-:Y:S05]  /*01e0*/  @P0 EXIT ;  /* 0x000000000000094d */ /* 0x000fea0003800000 */
[----:B------:R-:W-:-:S05]  /*01f0*/  LEA R2, R9, R12, 0x5 ;  /* 0x0000000c09027211 */ /* 0x000fca00078e28ff */
[----:B------:R-:W-:-:S05]  /*0200*/  IMAD.WIDE R2, R2, R13, c[0x0][0x160] ;  /* 0x0000580002027625 */ /* 0x000fca00078e020d */
[----:B-1----:R-:W-:Y:S01]  /*0210*/  STG.E [R2.64], R5 ;  /* 0x0000000502007986 */ /* 0x002fe2000c101904 */
[----:B------:R-:W-:Y:S05]  /*0220*/  EXIT ;  /* 0x000000000000794d */ /* 0x000fea0003800000 */
.L_x_82:
        /* <DEDUP_REMOVED lines=13> */
.L_x_118:


//--------------------- .text.tvmgen_default_fused_nn_contrib_conv2d_winograd_without_weight_transform_add_add_nn_relu_kernel --------------------------
	.section	.text.tvmgen_default_fused_nn_contrib_conv2d_winograd_without_weight_transform_add_add_nn_relu_kernel,"ax",@progbits
	.sectioninfo	@"SHI_REGISTERS=64"
	.align	128
        .global         tvmgen_default_fused_nn_contrib_conv2d_winograd_without_weight_transform_add_add_nn_relu_kernel
        .type           tvmgen_default_fused_nn_contrib_conv2d_winograd_without_weight_transform_add_add_nn_relu_kernel,@function
        .size           tvmgen_default_fused_nn_contrib_conv2d_winograd_without_weight_transform_add_add_nn_relu_kernel,(.L_x_119 - tvmgen_default_fused_nn_contrib_conv2d_winograd_without_weight_transform_add_add_nn_relu_kernel)
        .other          tvmgen_default_fused_nn_contrib_conv2d_winograd_without_weight_transform_add_add_nn_relu_kernel,@"STO_CUDA_ENTRY STV_DEFAULT"
tvmgen_default_fused_nn_contrib_conv2d_winograd_without_weight_transform_add_add_nn_relu_kernel:
.text.tvmgen_default_fused_nn_contrib_conv2d_winograd_without_weight_transform_add_add_nn_relu_kernel:
        /* <DEDUP_REMOVED lines=942> */
.L_x_83:
        /* <DEDUP_REMOVED lines=10> */
.L_x_119:


//--------------------- .text.tvmgen_default_fused_nn_contrib_conv2d_winograd_without_weight_transform_add_add_nn_relu_2_kernel_2 --------------------------
	.section	.text.tvmgen_default_fused_nn_contrib_conv2d_winograd_without_weight_transform_add_add_nn_relu_2_kernel_2,"ax",@progbits
	.sectioninfo	@"SHI_REGISTERS=34"
	.align	128
        .global         tvmgen_default_fused_nn_contrib_conv2d_winograd_without_weight_transform_add_add_nn_relu_2_kernel_2
        .type           tvmgen_default_fused_nn_contrib_conv2d_winograd_without_weight_transform_add_add_nn_relu_2_kernel_2,@function
        .size           tvmgen_default_fused_nn_contrib_conv2d_winograd_without_weight_transform_add_add_nn_relu_2_kernel_2,(.L_x_120 - tvmgen_default_fused_nn_contrib_conv2d_winograd_without_weight_transform_add_add_nn_relu_2_kernel_2)
        .other          tvmgen_default_fused_nn_contrib_conv2d_winograd_without_weight_transform_add_add_nn_relu_2_kernel_2,@"STO_CUDA_ENTRY STV_DEFAULT"
tvmgen_default_fused_nn_contrib_conv2d_winograd_without_weight_transform_add_add_nn_relu_2_kernel_2:
.text.tvmgen_default_fused_nn_contrib_conv2d_winograd_without_weight_transform_add_add_nn_relu_2_kernel_2:
        /* <DEDUP_REMOVED lines=11> */
[----:B------:R-:W-:-:S04]  /*00b0*/  LEA.HI.SX32 R5, R0, R5, 0x1c ;  /* 0x0000000500057211 */ /* 0x000fc800078fe2ff */
        /* <DEDUP_REMOVED lines=8> */
[----:B------:R-:W-:Y:S02]  /*0140*/  SHF.R.U32.HI R11, RZ, 0x1f, R2 ;  /* 0x0000001fff0b7819 */ /* 0x000fe40000011602 */
[----:B------:R-:W-:Y:S02]  /*0150*/  LEA.HI.SX32 R5, R5, R0, 0x1c ;  /* 0x0000000005057211 */ /* 0x000fe400078fe2ff */
[----:B------:R-:W-:Y:S02]  /*0160*/  LEA.HI.SX32 R11, R2, R11, 0x1e ;  /* 0x0000000b020b7211 */ /* 0x000fe400078ff2ff */
[----:B------:R-:W-:Y:S01]  /*0170*/  MOV R0, 0x4 ;  /* 0x0000000400007802 */ /* 0x000fe20000000f00 */
[--C-:B------:R-:W-:Y:S02]  /*0180*/  IMAD R2, R5, 0x31, R7.reuse ;  /* 0x0000003105027824 */ /* 0x100fe400078e0207 */
[----:B------:R-:W-:-:S05]  /*0190*/  IMAD R11, R11, 0x7, -R7 ;  /* 0x000000070b0b7824 */ /* 0x000fca00078e0a07 */
[----:B------:R-:W-:-:S05]  /*01a0*/  IADD3 R7, R11, R2, R13 ;  /* 0x000000020b077210 */ /* 0x000fca0007ffe00d */
[----:B------:R-:W-:-:S05]  /*01b0*/  IMAD.WIDE R6, R7, R0, c[0x0][0x168] ;  /* 0x00005a0007067625 */ /* 0x000fca00078e0200 */
[----:B------:R-:W2:Y:S04]  /*01c0*/  LDG.E.CONSTANT R28, [R6.64] ;  /* 0x00000004061c7981 */ /* 0x000ea8000c1e9900 */
[----:B------:R-:W3:Y:S04]  /*01d0*/  LDG.E.CONSTANT R27, [R6.64+0xc400] ;  /* 0x00c40004061b7981 */ /* 0x000ee8000c1e9900 */
[----:B------:R-:W4:Y:S04]  /*01e0*/  LDG.E.CONSTANT R20, [R6.64+0x31000] ;  /* 0x0310000406147981 */ /* 0x000f28000c1e9900 */
[----:B------:R-:W5:Y:S01]  /*01f0*/  LDG.E.CONSTANT R17, [R6.64+0x3d400] ;  /* 0x03d4000406117981 */ /* 0x000f62000c1e9900 */
[----:B------:R-:W-:-:S03]  /*0200*/  MOV R2, RZ ;  /* 0x000000ff00027202 */ /* 0x000fc60000000f00 */
[----:B------:R-:W5:Y:S04]  /*0210*/  LDG.E.CONSTANT R26, [R6.64+0x18800] ;  /* 0x01880004061a7981 */ /* 0x000f68000c1e9900 */
[----:B------:R0:W5:Y:S04]  /*0220*/  LDG.E.CONSTANT R8, [R6.64+0x49800] ;  /* 0x0498000406087981 */ /* 0x000168000c1e9900 */
[----:B------:R0:W5:Y:S01]  /*0230*/  LDG.E.CONSTANT R21, [R6.64+0x24c00] ;  /* 0x024c000406157981 */ /* 0x000162000c1e9900 */
[----:B------:R-:W-:-:S03]  /*0240*/  IMAD.HI R2, R3, -0x6db6db6d, R2 ;  /* 0x9249249303027827 */ /* 0x000fc600078e0202 */
[----:B------:R0:W5:Y:S04]  /*0250*/  LDG.E.CONSTANT R18, [R6.64+0x55c00] ;  /* 0x055c000406127981 */ /* 0x000168000c1e9900 */
[----:B------:R0:W5:Y:S04]  /*0260*/  LDG.E.CONSTANT R16, [R6.64+0x62000] ;  /* 0x0620000406107981 */ /* 0x000168000c1e9900 */
[----:B------:R0:W5:Y:S01]  /*0270*/  LDG.E.CONSTANT R11, [R6.64+0x6e400] ;  /* 0x06e40004060b7981 */ /* 0x000162000c1e9900 */
[----:B------:R-:W-:-:S03]  /*0280*/  SHF.R.U32.HI R3, RZ, 0x1f, R2 ;  /* 0x0000001fff037819 */ /* 0x000fc60000011602 */
[----:B------:R0:W5:Y:S01]  /*0290*/  LDG.E.CONSTANT R10, [R6.64+0x7a800] ;  /* 0x07a80004060a7981 */ /* 0x000162000c1e9900 */
[----:B------:R-:W-:-:S03]  /*02a0*/  LEA.HI.SX32 R2, R2, R3, 0x1e ;  /* 0x0000000302027211 */ /* 0x000fc600078ff2ff */
[----:B------:R0:W5:Y:S02]  /*02b0*/  LDG.E.CONSTANT R9, [R6.64+0x86c00] ;  /* 0x086c000406097981 */ /* 0x000164000c1e9900 */
[----:B------:R-:W-:Y:S02]  /*02c0*/  IMAD R13, R2, 0xe, R13 ;  /* 0x0000000e020d7824 */ /* 0x000fe400078e020d */
[----:B------:R0:W5:Y:S04]  /*02d0*/  LDG.E.CONSTANT R15, [R6.64+0x93000] ;  /* 0x09300004060f7981 */ /* 0x000168000c1e9900 */
[----:B------:R0:W5:Y:S01]  /*02e0*/  LDG.E.CONSTANT R12, [R6.64+0x9f400] ;  /* 0x09f40004060c7981 */ /* 0x000162000c1e9900 */
[----:B------:R-:W-:Y:S01]  /*02f0*/  IMAD.WIDE R4, R5, R0, c[0x0][0x170] ;  /* 0x00005c0005047625 */ /* 0x000fe200078e0200 */
[----:B------:R-:W-:-:S02]  /*0300*/  SHF.L.U32 R13, R13, 0x1, RZ ;  /* 0x000000010d0d7819 */ /* 0x000fc400000006ff */
        /* <DEDUP_REMOVED lines=13> */
[----:B-1----:R-:W-:Y:S01]  /*03e0*/  FADD R5, -R17, R30 ;  /* 0x0000001e11057221 */ /* 0x002fe20000000100 */
[----:B0-----:R-:W-:Y:S01]  /*03f0*/  FADD R6, R26, R29 ;  /* 0x0000001d1a067221 */ /* 0x001fe20000000000 */
[----:B------:R-:W-:Y:S01]  /*0400*/  FADD R27, R27, R26 ;  /* 0x0000001a1b1b7221 */ /* 0x000fe20000000000 */
[C---:B------:R-:W-:Y:S01]  /*0410*/  FADD R31, -R8.reuse, R31 ;  /* 0x0000001f081f7221 */ /* 0x040fe20000000100 */
[----:B------:R-:W-:Y:S02]  /*0420*/  FADD R5, -R8, R5 ;  /* 0x0000000508057221 */ /* 0x000fe40000000100 */
[----:B------:R-:W-:Y:S01]  /*0430*/  FADD R20, R27, R20 ;  /* 0x000000141b147221 */ /* 0x000fe20000000000 */
[----:B------:R-:W-:Y:S01]  /*0440*/  FADD R6, R6, R21 ;  /* 0x0000001506067221 */ /* 0x000fe20000000000 */
[----:B------:R-:W-:-:S03]  /*0450*/  FADD R26, -R18, R31 ;  /* 0x0000001f121a7221 */ /* 0x000fc60000000100 */
[----:B------:R-:W-:Y:S01]  /*0460*/  FADD R3, -R17, R6 ;  /* 0x0000000611037221 */ /* 0x000fe20000000100 */
[----:B------:R-:W-:Y:S01]  /*0470*/  FADD R17, R20, R17 ;  /* 0x0000001114117221 */ /* 0x000fe20000000000 */
[----:B------:R-:W-:Y:S02]  /*0480*/  FADD R2, R16, R5 ;  /* 0x0000000510027221 */ /* 0x000fe40000000000 */
[----:B------:R-:W-:Y:S01]  /*0490*/  FADD R3, R8, R3 ;  /* 0x0000000308037221 */ /* 0x000fe20000000000 */
[----:B------:R-:W-:Y:S01]  /*04a0*/  FADD R17, R17, R8 ;  /* 0x0000000811117221 */ /* 0x000fe20000000000 */
[C---:B------:R-:W-:Y:S01]  /*04b0*/  FADD R7, -R11.reuse, R26 ;  /* 0x0000001a0b077221 */ /* 0x040fe20000000100 */
[----:B------:R-:W-:Y:S01]  /*04c0*/  FADD R5, R11, R2 ;  /* 0x000000020b057221 */ /* 0x000fe20000000000 */
[----:B------:R-:W-:Y:S01]  /*04d0*/  FADD R18, R3, R18 ;  /* 0x0000001203127221 */ /* 0x000fe20000000000 */
[----:B------:R-:W-:Y:S01]  /*04e0*/  FADD R16, R17, R16 ;  /* 0x0000001011107221 */ /* 0x000fe20000000000 */
[C---:B------:R-:W-:Y:S01]  /*04f0*/  FADD R6, R10.reuse, R7 ;  /* 0x000000070a067221 */ /* 0x040fe20000000000 */
[----:B------:R-:W-:Y:S01]  /*0500*/  FADD R2, R10, R5 ;  /* 0x000000050a027221 */ /* 0x000fe20000000000 */
[----:B------:R-:W-:Y:S01]  /*0510*/  FADD R3, -R11, R18 ;  /* 0x000000120b037221 */ /* 0x000fe20000000100 */
[----:B------:R-:W-:Y:S01]  /*0520*/  FADD R11, R16, R11 ;  /* 0x0000000b100b7221 */ /* 0x000fe20000000000 */
[----:B------:R-:W-:-:S03]  /*0530*/  FADD R5, R9, R6 ;  /* 0x0000000609057221 */ /* 0x000fc60000000000 */
[----:B------:R-:W-:Y:S01]  /*0540*/  FADD R11, R11, R10 ;  /* 0x0000000a0b0b7221 */ /* 0x000fe20000000000 */
[----:B------:R-:W-:Y:S01]  /*0550*/  FADD R15, R2, R15 ;  /* 0x0000000f020f7221 */ /* 0x000fe20000000000 */
[----:B------:R-:W-:Y:S01]  /*0560*/  FADD R2, R10, R3 ;  /* 0x000000030a027221 */ /* 0x000fe20000000000 */
[----:B------:R-:W-:Y:S02]  /*0570*/  FADD R5, -R12, R5 ;  /* 0x000000050c057221 */ /* 0x000fe40000000100 */
[----:B------:R-:W-:Y:S01]  /*0580*/  FADD R15, R15, R12 ;  /* 0x0000000c0f0f7221 */ /* 0x000fe20000000000 */
[----:B------:R-:W-:Y:S01]  /*0590*/  FADD R9, R2, R9 ;  /* 0x0000000902097221 */ /* 0x000fe20000000000 */
[----:B------:R-:W-:Y:S02]  /*05a0*/  FADD R6, R14, R5 ;  /* 0x000000050e067221 */ /* 0x000fe40000000000 */
[----:B------:R-:W-:Y:S02]  /*05b0*/  FADD R15, R15, R14 ;  /* 0x0000000e0f0f7221 */ /* 0x000fe40000000000 */
[----:B------:R-:W-:Y:S01]  /*05c0*/  FADD R19, R6, R19 ;  /* 0x0000001306137221 */ /* 0x000fe20000000000 */
[--C-:B------:R-:W-:Y:S01]  /*05d0*/  FADD R11, R11, R4.reuse ;  /* 0x000000040b0b7221 */ /* 0x100fe20000000000 */
[--C-:B------:R-:W-:Y:S01]  /*05e0*/  FADD R2, R9, R4.reuse ;  /* 0x0000000409027221 */ /* 0x100fe20000000000 */
[--C-:B------:R-:W-:Y:S01]  /*05f0*/  FADD R15, R15, R4.reuse ;  /* 0x000000040f0f7221 */ /* 0x100fe20000000000 */
[----:B------:R-:W-:Y:S01]  /*0600*/  FADD R4, R19, R4 ;  /* 0x0000000413047221 */ /* 0x000fe20000000000 */
[----:B------:R-:W-:Y:S01]  /*0610*/  FADD R11, R11, R24 ;  /* 0x000000180b0b7221 */ /* 0x000fe20000000000 */
[----:B------:R-:W-:Y:S01]  /*0620*/  FADD R23, R2, R23 ;  /* 0x0000001702177221 */ /* 0x000fe20000000000 */
[----:B------:R-:W-:-:S03]  /*0630*/  IMAD.WIDE R2, R13, R0, c[0x0][0x160] ;  /* 0x000058000d027625 */ /* 0x000fc600078e0200 */
[----:B------:R-:W-:Y:S01]  /*0640*/  FMNMX R11, RZ, R11, !PT ;  /* 0x0000000bff0b7209 */ /* 0x000fe20007800000 */
[----:B------:R-:W-:Y:S01]  /*0650*/  FADD R15, R15, R22 ;  /* 0x000000160f0f7221 */ /* 0x000fe20000000000 */
[----:B------:R-:W-:-:S03]  /*0660*/  FMNMX R23, RZ, R23, !PT ;  /* 0x00000017ff177209 */ /* 0x000fc60007800000 */
[----:B------:R-:W-:Y:S01]  /*0670*/  STG.E [R2.64], R11 ;  /* 0x0000000b02007986 */ /* 0x000fe2000c101904 */
[----:B------:R-:W-:Y:S01]  /*0680*/  FADD R4, R4, R25 ;  /* 0x0000001904047221 */ /* 0x000fe20000000000 */
[----:B------:R-:W-:Y:S02]  /*0690*/  FMNMX R15, RZ, R15, !PT ;  /* 0x0000000fff0f7209 */ /* 0x000fe40007800000 */
[----:B------:R-:W-:Y:S02]  /*06a0*/  STG.E [R2.64+0x4], R23 ;  /* 0x0000041702007986 */ /* 0x000fe4000c101904 */
[----:B------:R-:W-:Y:S02]  /*06b0*/  FMNMX R5, RZ, R4, !PT ;  /* 0x00000004ff057209 */ /* 0x000fe40007800000 */
[----:B------:R-:W-:Y:S04]  /*06c0*/  STG.E [R2.64+0x38], R15 ;  /* 0x0000380f02007986 */ /* 0x000fe8000c101904 */
[----:B------:R-:W-:Y:S01]  /*06d0*/  STG.E [R2.64+0x3c], R5 ;  /* 0x00003c0502007986 */ /* 0x000fe2000c101904 */
[----:B------:R-:W-:Y:S05]  /*06e0*/  EXIT ;  /* 0x000000000000794d */ /* 0x000fea0003800000 */
.L_x_84:
        /* <DEDUP_REMOVED lines=9> */
.L_x_120:


//--------------------- .text.tvmgen_default_fused_nn_contrib_conv2d_winograd_without_weight_transform_add_nn_relu_1_kernel_2 --------------------------
	.section	.text.tvmgen_default_fused_nn_contrib_conv2d_winograd_without_weight_transform_add_nn_relu_1_kernel_2,"ax",@progbits
	.sectioninfo	@"SHI_REGISTERS=30"
	.align	128
        .global         tvmgen_default_fused_nn_contrib_conv2d_winograd_without_weight_transform_add_nn_relu_1_kernel_2
        .type           tvmgen_default_fused_nn_contrib_conv2d_winograd_without_weight_transform_add_nn_relu_1_kernel_2,@function
        .size           tvmgen_default_fused_nn_contrib_conv2d_winograd_without_weight_transform_add_nn_relu_1_kernel_2,(.L_x_121 - tvmgen_default_fused_nn_contrib_conv2d_winograd_without_weight_transform_add_nn_relu_1_kernel_2)
        .other          tvmgen_default_fused_nn_contrib_conv2d_winograd_without_weight_transform_add_nn_relu_1_kernel_2,@"STO_CUDA_ENTRY STV_DEFAULT"
tvmgen_default_fused_nn_contrib_conv2d_winograd_without_weight_transform_add_nn_relu_1_kernel_2:
.text.tvmgen_default_fused_nn_contrib_conv2d_winograd_without_weight_transform_add_nn_relu_1_kernel_2:
[----:B------:R-:W-:Y:S02]  /*0000*/  MOV R1, c[0x0][0x28] ;  /* 0x00000a0000017a02 */ /* 0x000fe40000000f00 */
[----:B------:R-:W0:Y:S01]  /*0010*/  S2R R5, SR_CTAID.X ;  /* 0x0000000000057919 */ /* 0x000e220000002500 */
[----:B------:R-:W-:Y:S01]  /*0020*/  MOV R0, 0x4 ;  /* 0x0000000400007802 */ /* 0x000fe20000000f00 */
[----:B------:R-:W-:Y:S02]  /*0030*/  ULDC.64 UR4, c[0x0][0x118] ;  /* 0x0000460000047ab9 */ /* 0x000fe40000000a00 */
[----:B------:R-:W0:Y:S02]  /*0040*/  S2R R26, SR_TID.X ;  /* 0x00000000001a7919 */ /* 0x000e240000002100 */
[----:B0-----:R-:W-:-:S05]  /*0050*/  LEA R21, R5, R26, 0x7 ;  /* 0x0000001a05157211 */ /* 0x001fca00078e38ff */
[----:B------:R-:W-:-:S05]  /*0060*/  IMAD.WIDE R20, R21, R0, c[0x0][0x168] ;  /* 0x00005a0015147625 */ /* 0x000fca00078e0200 */
[----:B------:R-:W2:Y:S04]  /*0070*/  LDG.E.CONSTANT R24, [R20.64+0x18800] ;  /* 0x0188000414187981 */ /* 0x000ea8000c1e9900 */
[----:B------:R-:W3:Y:S04]  /*0080*/  LDG.E.CONSTANT R19, [R20.64+0x62000] ;  /* 0x0620000414137981 */ /* 0x000ee8000c1e9900 */
[----:B------:R-:W4:Y:S04]  /*0090*/  LDG.E.CONSTANT R25, [R20.64] ;  /* 0x0000000414197981 */ /* 0x000f28000c1e9900 */
[----:B------:R-:W5:Y:S04]  /*00a0*/  LDG.E.CONSTANT R18, [R20.64+0x7a800] ;  /* 0x07a8000414127981 */ /* 0x000f68000c1e9900 */
[----:B------:R5:W5:Y:S01]  /*00b0*/  LDG.E.CONSTANT R23, [R20.64+0x31000] ;  /* 0x0310000414177981 */ /* 0x000b62000c1e9900 */
[----:B------:R-:W-:-:S03]  /*00c0*/  SHF.R.S32.HI R2, RZ, 0x2, R26 ;  /* 0x00000002ff027819 */ /* 0x000fc6000001141a */
[----:B------:R5:W5:Y:S04]  /*00d0*/  LDG.E.CONSTANT R17, [R20.64+0x93000] ;  /* 0x0930000414117981 */ /* 0x000b68000c1e9900 */
[----:B------:R5:W5:Y:S01]  /*00e0*/  LDG.E.CONSTANT R22, [R20.64+0x49800] ;  /* 0x0498000414167981 */ /* 0x000b62000c1e9900 */
[----:B------:R-:W-:-:S03]  /*00f0*/  LEA R2, R5, R2, 0x5 ;  /* 0x0000000205027211 */ /* 0x000fc600078e28ff */
[----:B------:R5:W5:Y:S04]  /*0100*/  LDG.E.CONSTANT R16, [R20.64+0xab800] ;  /* 0x0ab8000414107981 */ /* 0x000b68000c1e9900 */
[----:B------:R5:W5:Y:S04]  /*0110*/  LDG.E.CONSTANT R15, [R20.64+0xc4000] ;  /* 0x0c400004140f7981 */ /* 0x000b68000c1e9900 */
[----:B------:R5:W5:Y:S01]  /*0120*/  LDG.E.CONSTANT R13, [R20.64+0xdc800] ;  /* 0x0dc80004140d7981 */ /* 0x000b62000c1e9900 */
[----:B------:R-:W-:-:S03]  /*0130*/  IMAD.HI R2, R2, 0x5397829d, RZ ;  /* 0x5397829d02027827 */ /* 0x000fc600078e02ff */
[----:B------:R5:W5:Y:S02]  /*0140*/  LDG.E.CONSTANT R10, [R20.64+0xf5000] ;  /* 0x0f500004140a7981 */ /* 0x000b64000c1e9900 */
[----:B------:R-:W-:Y:S02]  /*0150*/  SHF.R.U32.HI R3, RZ, 0x1f, R2 ;  /* 0x0000001fff037819 */ /* 0x000fe40000011602 */
[----:B------:R5:W5:Y:S02]  /*0160*/  LDG.E.CONSTANT R9, [R20.64+0x10d800] ;  /* 0x10d8000414097981 */ /* 0x000b64000c1e9900 */
[----:B------:R-:W-:Y:S02]  /*0170*/  LEA.HI.SX32 R3, R2, R3, 0x1c ;  /* 0x0000000302037211 */ /* 0x000fe400078fe2ff */
[----:B------:R5:W5:Y:S04]  /*0180*/  LDG.E.CONSTANT R14, [R20.64+0x126000] ;  /* 0x12600004140e7981 */ /* 0x000b68000c1e9900 */
[----:B------:R5:W5:Y:S01]  /*0190*/  LDG.E.CONSTANT R11, [R20.64+0x13e800] ;  /* 0x13e80004140b7981 */ /* 0x000b62000c1e9900 */
[----:B------:R-:W-:-:S03]  /*01a0*/  IMAD.WIDE R6, R3, R0, c[0x0][0x170] ;  /* 0x00005c0003067625 */ /* 0x000fc600078e0200 */
[----:B------:R5:W5:Y:S04]  /*01b0*/  LDG.E.CONSTANT R8, [R20.64+0x157000] ;  /* 0x1570000414087981 */ /* 0x000b68000c1e9900 */
[----:B------:R5:W5:Y:S04]  /*01c0*/  LDG.E.CONSTANT R12, [R20.64+0x16f800] ;  /* 0x16f80004140c7981 */ /* 0x000b68000c1e9900 */
[----:B------:R0:W5:Y:S01]  /*01d0*/  LDG.E.CONSTANT R6, [R6.64] ;  /* 0x0000000406067981 */ /* 0x000162000c1e9900 */
[----:B------:R-:W-:Y:S02]  /*01e0*/  SHF.R.S32.HI R4, RZ, 0x1, R26 ;  /* 0x00000001ff047819 */ /* 0x000fe4000001141a */
[----:B------:R-:W-:-:S02]  /*01f0*/  LEA R3, R5, R26, 0x1 ;  /* 0x0000001a05037211 */ /* 0x000fc400078e08ff */
[----:B------:R-:W-:Y:S02]  /*0200*/  MOV R2, RZ ;  /* 0x000000ff00027202 */ /* 0x000fe40000000f00 */
[----:B------:R-:W-:Y:S02]  /*0210*/  LEA R5, R5, R4, 0x6 ;  /* 0x0000000405057211 */ /* 0x000fe400078e30ff */
[----:B------:R-:W-:Y:S01]  /*0220*/  MOV R4, RZ ;  /* 0x000000ff00047202 */ /* 0x000fe20000000f00 */
[----:B------:R-:W-:-:S04]  /*0230*/  IMAD.HI R2, R3, -0x6db6db6d, R2 ;  /* 0x9249249303027827 */ /* 0x000fc800078e0202 */
[----:B------:R-:W-:Y:S01]  /*0240*/  IMAD.HI R4, R5, -0x6db6db6d, R4 ;  /* 0x9249249305047827 */ /* 0x000fe200078e0204 */
[----:B------:R-:W-:-:S04]  /*0250*/  SHF.R.U32.HI R5, RZ, 0x1f, R2 ;  /* 0x0000001fff057819 */ /* 0x000fc80000011602 */
[----:B------:R-:W-:Y:S02]  /*0260*/  LEA.HI.SX32 R27, R2, R5, 0x1d ;  /* 0x00000005021b7211 */ /* 0x000fe400078feaff */
[----:B------:R-:W-:-:S04]  /*0270*/  SHF.R.U32.HI R5, RZ, 0x1f, R4 ;  /* 0x0000001fff057819 */ /* 0x000fc80000011604 */
[----:B------:R-:W-:Y:S01]  /*0280*/  LEA.HI.SX32 R2, R4, R5, 0x1e ;  /* 0x0000000504027211 */ /* 0x000fe200078ff2ff */
[----:B------:R-:W-:-:S04]  /*0290*/  IMAD R27, R27, -0xe, R3 ;  /* 0xfffffff21b1b7824 */ /* 0x000fc800078e0203 */
[----:B------:R-:W-:Y:S01]  /*02a0*/  IMAD R2, R2, 0x1c, R27 ;  /* 0x0000001c02027824 */ /* 0x000fe200078e021b */
[----:B--2---:R-:W-:Y:S01]  /*02b0*/  FADD R4, RZ, -R24 ;  /* 0x80000018ff047221 */ /* 0x004fe20000000000 */
[----:B---3--:R-:W-:Y:S01]  /*02c0*/  FADD R5, RZ, -R19 ;  /* 0x80000013ff057221 */ /* 0x008fe20000000000 */
[----:B----4-:R-:W-:Y:S01]  /*02d0*/  FADD R25, RZ, R25 ;  /* 0x00000019ff197221 */ /* 0x010fe20000000000 */
[----:B-----5:R-:W-:-:S03]  /*02e0*/  FADD R20, RZ, R18 ;  /* 0x00000012ff147221 */ /* 0x020fc60000000000 */
[----:B------:R-:W-:Y:S01]  /*02f0*/  FADD R24, R25, R24 ;  /* 0x0000001819187221 */ /* 0x000fe20000000000 */
[----:B------:R-:W-:Y:S01]  /*0300*/  FADD R3, R23, R4 ;  /* 0x0000000417037221 */ /* 0x000fe20000000000 */
[----:B------:R-:W-:Y:S01]  /*0310*/  FADD R4, -R18, R5 ;  /* 0x0000000512047221 */ /* 0x000fe20000000100 */
[----:B------:R-:W-:-:S03]  /*0320*/  FADD R5, -R17, R20 ;  /* 0x0000001411057221 */ /* 0x000fc60000000100 */
[----:B------:R-:W-:Y:S01]  /*0330*/  FADD R20, -R17, R4 ;  /* 0x0000000411147221 */ /* 0x000fe20000000100 */
[----:B------:R-:W-:Y:S01]  /*0340*/  FADD R24, R24, R23 ;  /* 0x0000001718187221 */ /* 0x000fe20000000000 */
[----:B------:R-:W-:Y:S01]  /*0350*/  FADD R3, R3, R22 ;  /* 0x0000001603037221 */ /* 0x000fe20000000000 */
[----:B------:R-:W-:-:S03]  /*0360*/  FADD R22, -R16, R5 ;  /* 0x0000000510167221 */ /* 0x000fc60000000100 */
[----:B------:R-:W-:Y:S01]  /*0370*/  FADD R4, -R18, R3 ;  /* 0x0000000312047221 */ /* 0x000fe20000000100 */
[----:B------:R-:W-:Y:S01]  /*0380*/  FADD R19, R24, R19 ;  /* 0x0000001318137221 */ /* 0x000fe20000000000 */
[----:B------:R-:W-:Y:S02]  /*0390*/  FADD R20, R15, R20 ;  /* 0x000000140f147221 */ /* 0x000fe40000000000 */
[----:B------:R-:W-:Y:S01]  /*03a0*/  FADD R3, R17, R4 ;  /* 0x0000000411037221 */ /* 0x000fe20000000000 */
[C---:B0-----:R-:W-:Y:S01]  /*03b0*/  FADD R7, -R13.reuse, R22 ;  /* 0x000000160d077221 */ /* 0x041fe20000000100 */
[----:B------:R-:W-:Y:S01]  /*03c0*/  FADD R5, R13, R20 ;  /* 0x000000140d057221 */ /* 0x000fe20000000000 */
[----:B------:R-:W-:Y:S02]  /*03d0*/  FADD R18, R19, R18 ;  /* 0x0000001213127221 */ /* 0x000fe40000000000 */
[C---:B------:R-:W-:Y:S01]  /*03e0*/  FADD R4, R10.reuse, R7 ;  /* 0x000000070a047221 */ /* 0x040fe20000000000 */
[----:B------:R-:W-:Y:S01]  /*03f0*/  FADD R5, R10, R5 ;  /* 0x000000050a057221 */ /* 0x000fe20000000000 */
[----:B------:R-:W-:Y:S01]  /*0400*/  FADD R18, R18, R17 ;  /* 0x0000001112127221 */ /* 0x000fe20000000000 */
[----:B------:R-:W-:Y:S01]  /*0410*/  FADD R16, R3, R16 ;  /* 0x0000001003107221 */ /* 0x000fe20000000000 */
[----:B------:R-:W-:-:S02]  /*0420*/  FADD R4, R9, R4 ;  /* 0x0000000409047221 */ /* 0x000fc40000000000 */
        /* <DEDUP_REMOVED lines=27> */
.L_x_85:
        /* <DEDUP_REMOVED lines=10> */
.L_x_121:


//--------------------- .text.tvmgen_default_fused_nn_contrib_conv2d_winograd_without_weight_transform_add_nn_relu_1_kernel --------------------------
	.section	.text.tvmgen_default_fused_nn_contrib_conv2d_winograd_without_weight_transform_add_nn_relu_1_kernel,"ax",@progbits
	.sectioninfo	@"SHI_REGISTERS=36"
	.align	128
        .global         tvmgen_default_fused_nn_contrib_conv2d_winograd_without_weight_transform_add_nn_relu_1_kernel
        .type           tvmgen_default_fused_nn_contrib_conv2d_winograd_without_weight_transform_add_nn_relu_1_kernel,@function
        .size           tvmgen_default_fused_nn_contrib_conv2d_winograd_without_weight_transform_add_nn_relu_1_kernel,(.L_x_122 - tvmgen_default_fused_nn_contrib_conv2d_winograd_without_weight_transform_add_nn_relu_1_kernel)
        .other          tvmgen_default_fused_nn_contrib_conv2d_winograd_without_weight_transform_add_nn_relu_1_kernel,@"STO_CUDA_ENTRY STV_DEFAULT"
tvmgen_default_fused_nn_contrib_conv2d_winograd_without_weight_transform_add_nn_relu_1_kernel:
.text.tvmgen_default_fused_nn_contrib_conv2d_winograd_without_weight_transform_add_nn_relu_1_kernel:
        /* <DEDUP_REMOVED lines=152> */
.L_x_86:
        /* <DEDUP_REMOVED lines=16> */
.L_x_122:


//--------------------- .nv.shared.tvmgen_default_fused_nn_conv2d_add_nn_relu_1_kernel --------------------------
	.section	.nv.shared.tvmgen_default_fused_nn_conv2d_add_nn_relu_1_kernel,"aw",@nobits
	.sectionflags	@""
	.align	4
.nv.shared.tvmgen_default_fused_nn_conv2d_add_nn_relu_1_kernel:
	.zero		3672


//--------------------- .nv.shared.tvmgen_default_fused_nn_contrib_conv2d_winograd_without_weight_transform_add_add_nn_relu_kernel_1 --------------------------
	.section	.nv.shared.tvmgen_default_fused_nn_contrib_conv2d_winograd_without_weight_transform_add_add_nn_relu_kernel_1,"aw",@nobits
	.sectionflags	@""
	.align	4
.nv.shared.tvmgen_default_fused_nn_contrib_conv2d_winograd_without_weight_transform_add_add_nn_relu_kernel_1:
	.zero		7296


//--------------------- .nv.shared.tvmgen_default_fused_nn_contrib_conv2d_winograd_without_weight_transform_add_nn_relu_3_kernel_1 --------------------------
	.section	.nv.shared.tvmgen_default_fused_nn_contrib_conv2d_winograd_without_weight_transform_add_nn_relu_3_kernel_1,"aw",@nobits
	.sectionflags	@""
	.align	4
.nv.shared.tvmgen_default_fused_nn_contrib_conv2d_winograd_without_weight_transform_add_nn_relu_3_kernel_1:
	.zero		5120


//--------------------- .nv.shared.tvmgen_default_fused_nn_conv2d_add_nn_relu_3_kernel --------------------------
	.section	.nv.shared.tvmgen_default_fused_nn_conv2d_add_nn_relu_3_kernel,"aw",@nobits
	.sectionflags	@""
	.align	4
.nv.shared.tvmgen_default_fused_nn_conv2d_add_nn_relu_3_kernel:
	.zero		3024


//--------------------- .nv.shared.tvmgen_default_fused_nn_conv2d_add_1_kernel --------------------------
	.section	.nv.shared.tvmgen_default_fused_nn_conv2d_add_1_kernel,"aw",@nobits
	.sectionflags	@""
	.align	4
.nv.shared.tvmgen_default_fused_nn_conv2d_add_1_kernel:
	.zero		1888


//--------------------- .nv.shared.tvmgen_default_fused_nn_conv2d_add_2_kernel --------------------------
	.section	.nv.shared.tvmgen_default_fused_nn_conv2d_add_2_kernel,"aw",@nobits
	.sectionflags	@""
	.align	4
.nv.shared.tvmgen_default_fused_nn_conv2d_add_2_kernel:
	.zero		2880


//--------------------- .nv.shared.tvmgen_default_fused_nn_contrib_conv2d_winograd_without_weight_transform_add_add_nn_relu_1_kernel_1 --------------------------
	.section	.nv.shared.tvmgen_default_fused_nn_contrib_conv2d_winograd_without_weight_transform_add_add_nn_relu_1_kernel_1,"aw",@nobits
	.sectionflags	@""
	.align	4
.nv.shared.tvmgen_default_fused_nn_contrib_conv2d_winograd_without_weight_transform_add_add_nn_relu_1_kernel_1:
	.zero		8320


//--------------------- .nv.shared.tvmgen_default_fused_nn_contrib_conv2d_winograd_without_weight_transform_add_nn_relu_2_kernel_1 --------------------------
	.section	.nv.shared.tvmgen_default_fused_nn_contrib_conv2d_winograd_without_weight_transform_add_nn_relu_2_kernel_1,"aw",@nobits
	.sectionflags	@""
	.align	4
.nv.shared.tvmgen_default_fused_nn_contrib_conv2d_winograd_without_weight_transform_add_nn_relu_2_kernel_1:
	.zero		2080


//--------------------- .nv.shared.tvmgen_default_fused_nn_contrib_conv2d_winograd_without_weight_transform_add_add_nn_relu_2_kernel_1 --------------------------
	.section	.nv.shared.tvmgen_default_fused_nn_contrib_conv2d_winograd_without_weight_transform_add_add_nn_relu_2_kernel_1,"aw",@nobits
	.sectionflags	@""
	.align	4
.nv.shared.tvmgen_default_fused_nn_contrib_conv2d_winograd_without_weight_transform_add_add_nn_relu_2_kernel_1:
	.zero		2080


//--------------------- .nv.shared.tvmgen_default_fused_nn_contrib_conv2d_winograd_without_weight_transform_add_nn_relu_1_kernel_1 --------------------------
	.section	.nv.shared.tvmgen_default_fused_nn_contrib_conv2d_winograd_without_weight_transform_add_nn_relu_1_kernel_1,"aw",@nobits
	.sectionflags	@""
	.align	4
.nv.shared.tvmgen_default_fused_nn_contrib_conv2d_winograd_without_weight_transform_add_nn_relu_1_kernel_1:
	.zero		8320


//--------------------- .nv.shared.tvmgen_default_fused_nn_conv2d_add_nn_relu_kernel --------------------------
	.section	.nv.shared.tvmgen_default_fused_nn_conv2d_add_nn_relu_kernel,"aw",@nobits
	.sectionflags	@""
	.align	4
.nv.shared.tvmgen_default_fused_nn_conv2d_add_nn_relu_kernel:
	.zero		2708


//--------------------- .nv.shared.tvmgen_default_fused_nn_dense_add_kernel --------------------------
	.section	.nv.shared.tvmgen_default_fused_nn_dense_add_kernel,"aw",@nobits
	.sectionflags	@""
	.align	4
.nv.shared.tvmgen_default_fused_nn_dense_add_kernel:
	.zero		16


//--------------------- .nv.shared.tvmgen_default_fused_nn_contrib_conv2d_winograd_without_weight_transform_add_nn_relu_kernel_1 --------------------------
	.section	.nv.shared.tvmgen_default_fused_nn_contrib_conv2d_winograd_without_weight_transform_add_nn_relu_kernel_1,"aw",@nobits
	.sectionflags	@""
	.align	4
.nv.shared.tvmgen_default_fused_nn_contrib_conv2d_winograd_without_weight_transform_add_nn_relu_kernel_1:
	.zero		7296


//--------------------- .nv.shared.tvmgen_default_fused_nn_conv2d_add_kernel --------------------------
	.section	.nv.shared.tvmgen_default_fused_nn_conv2d_add_kernel,"aw",@nobits
	.sectionflags	@""
	.align	4
.nv.shared.tvmgen_default_fused_nn_conv2d_add_kernel:
	.zero		7616


//--------------------- .nv.shared.tvmgen_default_fused_nn_conv2d_add_nn_relu_2_kernel --------------------------
	.section	.nv.shared.tvmgen_default_fused_nn_conv2d_add_nn_relu_2_kernel,"aw",@nobits
	.sectionflags	@""
	.align	4
.nv.shared.tvmgen_default_fused_nn_conv2d_add_nn_relu_2_kernel:
	.zero		6928


//--------------------- .nv.shared.tvmgen_default_fused_nn_contrib_conv2d_winograd_without_weight_transform_add_add_nn_relu_3_kernel_1 --------------------------
	.section	.nv.shared.tvmgen_default_fused_nn_contrib_conv2d_winograd_without_weight_transform_add_add_nn_relu_3_kernel_1,"aw",@nobits
	.sectionflags	@""
	.align	4
.nv.shared.tvmgen_default_fused_nn_contrib_conv2d_winograd_without_weight_transform_add_add_nn_relu_3_kernel_1:
	.zero		5120
